// auto-generated by cutlass_sweep.gemm — config: {"arch": "sm_100", "cluster_m": 2, "cluster_n": 1, "dtype": "mxfp8_e4m3", "dtype_b": "mxfp8_e4m3", "layout": "nt", "stages": 0, "tile_k": 256, "tile_m": 128, "tile_n": 256}
#include "cutlass/cutlass.h"
#include "cutlass/gemm/collective/collective_builder.hpp"
#include "cutlass/gemm/device/gemm_universal_adapter.h"
#include "cutlass/gemm/kernel/gemm_universal.hpp"
#include "cutlass/epilogue/collective/collective_builder.hpp"

using ElemA = cutlass::mx_float8_t<cutlass::float_e4m3_t>;
using ElemB = cutlass::mx_float8_t<cutlass::float_e4m3_t>;
using ElemCD = cutlass::bfloat16_t;
using Acc  = float;
using TileShape    = cute::Shape<cute::_128, cute::_256, cute::_256>;
using ClusterShape = cute::Shape<cute::_2, cute::_1, cute::_1>;

using CollectiveEpilogue = typename cutlass::epilogue::collective::CollectiveBuilder<
    cutlass::arch::Sm100, cutlass::arch::OpClassTensorOp,
    TileShape, ClusterShape,
    cutlass::epilogue::collective::EpilogueTileAuto,
    Acc, Acc,
    ElemCD, cutlass::layout::RowMajor, 128 / cutlass::sizeof_bits<ElemCD>::value,
    ElemCD, cutlass::layout::RowMajor, 128 / cutlass::sizeof_bits<ElemCD>::value,
    cutlass::epilogue::collective::EpilogueScheduleAuto
  >::CollectiveOp;

using CollectiveMainloop = typename cutlass::gemm::collective::CollectiveBuilder<
    cutlass::arch::Sm100, cutlass::arch::OpClassBlockScaledTensorOp,
    ElemA, cutlass::layout::RowMajor, 32,
    ElemB, cutlass::layout::ColumnMajor, 32,
    Acc,
    TileShape, ClusterShape,
    cutlass::gemm::collective::StageCountAutoCarveout<static_cast<int>(sizeof(typename CollectiveEpilogue::SharedStorage))>,
    cutlass::gemm::collective::KernelScheduleAuto
  >::CollectiveOp;

using GemmKernel = cutlass::gemm::kernel::GemmUniversal<
    cute::Shape<int,int,int,int>,
    CollectiveMainloop,
    CollectiveEpilogue
>;
using Gemm = cutlass::gemm::device::GemmUniversalAdapter<GemmKernel>;

// Force the device kernel symbol into the cubin without needing a host main.
auto* _anchor = &cutlass::device_kernel<GemmKernel>;


// ===== COMPILED SASS (sm_100a) =====

	.target	sm_100a

	.elftype	@"ET_EXEC"


//--------------------- .note.nv.tkinfo           --------------------------
	.section	.note.nv.tkinfo,"",@"SHT_NOTE"
	.sectionflags	@"SHF_NOTE_NV_TKINFO"
	.tkinfo
        /*0018*/ 	.word	0x00000002
        /*0030*/ 	.string	""
        /*0030*/ 	.string	"ptxas"
        /*0030*/ 	.string	"Cuda compilation tools, release 13.0, V13.0.88"
        /*0030*/ 	.string	"Build cuda_13.0.r13.0/compiler.36424714_0"
        /*0030*/ 	.string	"-arch sm_100a -m 64 "



//--------------------- .note.nv.cuinfo           --------------------------
	.section	.note.nv.cuinfo,"",@"SHT_NOTE"
	.sectionflags	@"SHF_NOTE_NV_CUINFO"
        /*0018*/ 	.short	0x0002
        /*001a*/ 	.short	0x0064
        /*001c*/ 	.short	0x0082
	.zero		2


//--------------------- .nv.info                  --------------------------
	.section	.nv.info,"",@"SHT_CUDA_INFO"
	.align	4


	//----- nvinfo : EIATTR_REGCOUNT
	.align		4
        /*0000*/ 	.byte	0x04, 0x2f
        /*0002*/ 	.short	(.L_19 - .L_18)
	.align		4
.L_18:
        /*0004*/ 	.word	index@(_ZN7cutlass13device_kernelINS_4gemm6kernel13GemmUniversalIN4cute5tupleIJiiiiEEENS1_10collective13CollectiveMmaINS1_46MainloopSm100TmaUmmaWarpSpecializedBlockScaledILi1ELi2ELi1ENS5_IJNS4_1CILi2EEENSA_ILi1EEESC_EEEEENS5_IJNSA_ILi128EEENSA_ILi256EEESG_EEENS5_IJNS_12float_e4m3_tENS_13float_ue8m0_tEEEENS5_IJNS5_IJlSC_lEEENS4_6LayoutINS5_IJNS5_IJNS5_IJNSA_ILi32EEENSA_ILi4EEEEEEiEEESQ_NS5_IJSC_iEEEEEENS5_IJNS5_IJNS5_IJNSA_ILi16EEESO_EEEiEEENS5_IJNS5_IJNSA_ILi0EEESC_EEENSA_ILi512EEEEEENS5_IJSW_iEEEEEEEEEEESK_S13_NS4_8TiledMMAINS4_8MMA_AtomIJNS4_21SM100_MMA_MXF8F6F4_SSISI_SI_fSJ_Li128ELi256ELNS4_4UMMA5MajorE0ELS18_0ELNS17_7ScaleInE0ELS19_0EEEEEENSM_INS5_IJSC_SC_SC_EEENS5_IJSW_SW_SW_EEEEENS5_IJNS4_10UnderscoreES1F_S1F_EEEEENS5_IJNS4_13SM90_TMA_LOADES1I_EEENS5_IJNS4_14ComposedLayoutINS4_7SwizzleILi3ELi4ELi3EEENS4_18smem_ptr_flag_bitsILi8EEENSM_INS5_IJNSA_ILi8EEESF_EEENS5_IJSF_SC_EEEEEEENSM_INS5_IJNS5_IJNS5_IJSP_SC_EEENS5_IJSN_SC_EEEEEESC_NS5_IJSO_SB_EEEEEENS5_IJNS5_IJNS5_IJSU_SY_EEESX_EEESW_NS5_IJSC_SY_EEEEEEEEEEEvNS4_8identityENS5_IJNS4_23SM90_TMA_LOAD_MULTICASTES26_EEENS5_IJS1T_NSM_INS5_IJNS5_IJNS5_IJSP_SB_EEES1V_EEESC_S1X_EEENS5_IJS20_SW_NS5_IJSC_NSA_ILi1024EEEEEEEEEEEEEEvS25_EENS_8epilogue10collective18CollectiveEpilogueINS2H_23Sm100TmaWarpSpecializedILi4ELi2ELi32ELb1ELb0EEEJNS5_IJNSA_ILi64EEESG_SG_EEENS5_IJNSM_IS2M_SC_EENSM_INS5_IJSN_SB_EEENS5_IJSC_SF_EEEEEEEENS_10bfloat16_tESL_S2T_SL_NS2H_6fusion15FusionCallbacksIS2L_NS2U_17LinearCombinationIS2T_fS2T_fLNS_15FloatRoundStyleE2EEES2N_S2S_JEEENS4_5SM1004TMEM4LOAD26SM100_TMEM_LOAD_32dp32b32xES1I_NS1K_INS1L_ILi2ELi4ELi3EEENS1N_ILi16EEENSM_INS5_IJS1P_SN_EEES1V_EEEENS4_39AutoVectorizingCopyWithAssumedAlignmentILi128EEENS4_14SM90_TMA_STOREES38_S3A_S3A_EEEvvEEEEvNT_6ParamsE)
        /*0008*/ 	.word	0x000000de


	//----- nvinfo : EIATTR_FRAME_SIZE
	.align		4
.L_19:
        /*000c*/ 	.byte	0x04, 0x11
        /*000e*/ 	.short	(.L_21 - .L_20)
	.align		4
.L_20:
        /*0010*/ 	.word	index@($__internal_2_$__cuda_sm10x_tcgen05_guardrail_trap_unallocated_columns_being_dealloced)
        /*0014*/ 	.word	0x00000000


	//----- nvinfo : EIATTR_FRAME_SIZE
	.align		4
.L_21:
        /*0018*/ 	.byte	0x04, 0x11
        /*001a*/ 	.short	(.L_23 - .L_22)
	.align		4
.L_22:
        /*001c*/ 	.word	index@($__internal_1_$__cuda_sm10x_tcgen05_guardrail_trap_phase_invalid_during_alloc)
        /*0020*/ 	.word	0x00000000


	//----- nvinfo : EIATTR_FRAME_SIZE
	.align		4
.L_23:
        /*0024*/ 	.byte	0x04, 0x11
        /*0026*/ 	.short	(.L_25 - .L_24)
	.align		4
.L_24:
        /*0028*/ 	.word	index@($__internal_0_$__cuda_sm10x_tcgen05_guardrail_trap_col_being_dealloced_not_returned_by_alloc)
        /*002c*/ 	.word	0x00000000


	//----- nvinfo : EIATTR_FRAME_SIZE
	.align		4
.L_25:
        /*0030*/ 	.byte	0x04, 0x11
        /*0032*/ 	.short	(.L_27 - .L_26)
	.align		4
.L_26:
        /*0034*/ 	.word	index@(_ZN7cutlass13device_kernelINS_4gemm6kernel13GemmUniversalIN4cute5tupleIJiiiiEEENS1_10collective13CollectiveMmaINS1_46MainloopSm100TmaUmmaWarpSpecializedBlockScaledILi1ELi2ELi1ENS5_IJNS4_1CILi2EEENSA_ILi1EEESC_EEEEENS5_IJNSA_ILi128EEENSA_ILi256EEESG_EEENS5_IJNS_12float_e4m3_tENS_13float_ue8m0_tEEEENS5_IJNS5_IJlSC_lEEENS4_6LayoutINS5_IJNS5_IJNS5_IJNSA_ILi32EEENSA_ILi4EEEEEEiEEESQ_NS5_IJSC_iEEEEEENS5_IJNS5_IJNS5_IJNSA_ILi16EEESO_EEEiEEENS5_IJNS5_IJNSA_ILi0EEESC_EEENSA_ILi512EEEEEENS5_IJSW_iEEEEEEEEEEESK_S13_NS4_8TiledMMAINS4_8MMA_AtomIJNS4_21SM100_MMA_MXF8F6F4_SSISI_SI_fSJ_Li128ELi256ELNS4_4UMMA5MajorE0ELS18_0ELNS17_7ScaleInE0ELS19_0EEEEEENSM_INS5_IJSC_SC_SC_EEENS5_IJSW_SW_SW_EEEEENS5_IJNS4_10UnderscoreES1F_S1F_EEEEENS5_IJNS4_13SM90_TMA_LOADES1I_EEENS5_IJNS4_14ComposedLayoutINS4_7SwizzleILi3ELi4ELi3EEENS4_18smem_ptr_flag_bitsILi8EEENSM_INS5_IJNSA_ILi8EEESF_EEENS5_IJSF_SC_EEEEEEENSM_INS5_IJNS5_IJNS5_IJSP_SC_EEENS5_IJSN_SC_EEEEEESC_NS5_IJSO_SB_EEEEEENS5_IJNS5_IJNS5_IJSU_SY_EEESX_EEESW_NS5_IJSC_SY_EEEEEEEEEEEvNS4_8identityENS5_IJNS4_23SM90_TMA_LOAD_MULTICASTES26_EEENS5_IJS1T_NSM_INS5_IJNS5_IJNS5_IJSP_SB_EEES1V_EEESC_S1X_EEENS5_IJS20_SW_NS5_IJSC_NSA_ILi1024EEEEEEEEEEEEEEvS25_EENS_8epilogue10collective18CollectiveEpilogueINS2H_23Sm100TmaWarpSpecializedILi4ELi2ELi32ELb1ELb0EEEJNS5_IJNSA_ILi64EEESG_SG_EEENS5_IJNSM_IS2M_SC_EENSM_INS5_IJSN_SB_EEENS5_IJSC_SF_EEEEEEEENS_10bfloat16_tESL_S2T_SL_NS2H_6fusion15FusionCallbacksIS2L_NS2U_17LinearCombinationIS2T_fS2T_fLNS_15FloatRoundStyleE2EEES2N_S2S_JEEENS4_5SM1004TMEM4LOAD26SM100_TMEM_LOAD_32dp32b32xES1I_NS1K_INS1L_ILi2ELi4ELi3EEENS1N_ILi16EEENSM_INS5_IJS1P_SN_EEES1V_EEEENS4_39AutoVectorizingCopyWithAssumedAlignmentILi128EEENS4_14SM90_TMA_STOREES38_S3A_S3A_EEEvvEEEEvNT_6ParamsE)
        /*0038*/ 	.word	0x00000000


	//----- nvinfo : EIATTR_MIN_STACK_SIZE
	.align		4
.L_27:
        /*003c*/ 	.byte	0x04, 0x12
        /*003e*/ 	.short	(.L_29 - .L_28)
	.align		4
.L_28:
        /*0040*/ 	.word	index@(_ZN7cutlass13device_kernelINS_4gemm6kernel13GemmUniversalIN4cute5tupleIJiiiiEEENS1_10collective13CollectiveMmaINS1_46MainloopSm100TmaUmmaWarpSpecializedBlockScaledILi1ELi2ELi1ENS5_IJNS4_1CILi2EEENSA_ILi1EEESC_EEEEENS5_IJNSA_ILi128EEENSA_ILi256EEESG_EEENS5_IJNS_12float_e4m3_tENS_13float_ue8m0_tEEEENS5_IJNS5_IJlSC_lEEENS4_6LayoutINS5_IJNS5_IJNS5_IJNSA_ILi32EEENSA_ILi4EEEEEEiEEESQ_NS5_IJSC_iEEEEEENS5_IJNS5_IJNS5_IJNSA_ILi16EEESO_EEEiEEENS5_IJNS5_IJNSA_ILi0EEESC_EEENSA_ILi512EEEEEENS5_IJSW_iEEEEEEEEEEESK_S13_NS4_8TiledMMAINS4_8MMA_AtomIJNS4_21SM100_MMA_MXF8F6F4_SSISI_SI_fSJ_Li128ELi256ELNS4_4UMMA5MajorE0ELS18_0ELNS17_7ScaleInE0ELS19_0EEEEEENSM_INS5_IJSC_SC_SC_EEENS5_IJSW_SW_SW_EEEEENS5_IJNS4_10UnderscoreES1F_S1F_EEEEENS5_IJNS4_13SM90_TMA_LOADES1I_EEENS5_IJNS4_14ComposedLayoutINS4_7SwizzleILi3ELi4ELi3EEENS4_18smem_ptr_flag_bitsILi8EEENSM_INS5_IJNSA_ILi8EEESF_EEENS5_IJSF_SC_EEEEEEENSM_INS5_IJNS5_IJNS5_IJSP_SC_EEENS5_IJSN_SC_EEEEEESC_NS5_IJSO_SB_EEEEEENS5_IJNS5_IJNS5_IJSU_SY_EEESX_EEESW_NS5_IJSC_SY_EEEEEEEEEEEvNS4_8identityENS5_IJNS4_23SM90_TMA_LOAD_MULTICASTES26_EEENS5_IJS1T_NSM_INS5_IJNS5_IJNS5_IJSP_SB_EEES1V_EEESC_S1X_EEENS5_IJS20_SW_NS5_IJSC_NSA_ILi1024EEEEEEEEEEEEEEvS25_EENS_8epilogue10collective18CollectiveEpilogueINS2H_23Sm100TmaWarpSpecializedILi4ELi2ELi32ELb1ELb0EEEJNS5_IJNSA_ILi64EEESG_SG_EEENS5_IJNSM_IS2M_SC_EENSM_INS5_IJSN_SB_EEENS5_IJSC_SF_EEEEEEEENS_10bfloat16_tESL_S2T_SL_NS2H_6fusion15FusionCallbacksIS2L_NS2U_17LinearCombinationIS2T_fS2T_fLNS_15FloatRoundStyleE2EEES2N_S2S_JEEENS4_5SM1004TMEM4LOAD26SM100_TMEM_LOAD_32dp32b32xES1I_NS1K_INS1L_ILi2ELi4ELi3EEENS1N_ILi16EEENSM_INS5_IJS1P_SN_EEES1V_EEEENS4_39AutoVectorizingCopyWithAssumedAlignmentILi128EEENS4_14SM90_TMA_STOREES38_S3A_S3A_EEEvvEEEEvNT_6ParamsE)
        /*0044*/ 	.word	0x00000000
.L_29:


//--------------------- .nv.compat                --------------------------
	.section	.nv.compat,"",@"SHT_CUDA_COMPAT_INFO"
	.align	4
        /*0000*/ 	.byte	0x02, 0x09, 0x01, 0x00, 0x02, 0x02, 0x02, 0x00, 0x02, 0x05, 0x05, 0x00, 0x03, 0x07, 0x01, 0x01
        /*0010*/ 	.byte	0x02, 0x03, 0x01, 0x00, 0x02, 0x06, 0x01, 0x00, 0x04, 0x0b, 0x08, 0x00, 0x09, 0x00, 0x00, 0x00
        /*0020*/ 	.byte	0x00, 0x00, 0x00, 0x00


//--------------------- .nv.info._ZN7cutlass13device_kernelINS_4gemm6kernel13GemmUniversalIN4cute5tupleIJiiiiEEENS1_10collective13CollectiveMmaINS1_46MainloopSm100TmaUmmaWarpSpecializedBlockScaledILi1ELi2ELi1ENS5_IJNS4_1CILi2EEENSA_ILi1EEESC_EEEEENS5_IJNSA_ILi128EEENSA_ILi256EEESG_EEENS5_IJNS_12float_e4m3_tENS_13float_ue8m0_tEEEENS5_IJNS5_IJlSC_lEEENS4_6LayoutINS5_IJNS5_IJNS5_IJNSA_ILi32EEENSA_ILi4EEEEEEiEEESQ_NS5_IJSC_iEEEEEENS5_IJNS5_IJNS5_IJNSA_ILi16EEESO_EEEiEEENS5_IJNS5_IJNSA_ILi0EEESC_EEENSA_ILi512EEEEEENS5_IJSW_iEEEEEEEEEEESK_S13_NS4_8TiledMMAINS4_8MMA_AtomIJNS4_21SM100_MMA_MXF8F6F4_SSISI_SI_fSJ_Li128ELi256ELNS4_4UMMA5MajorE0ELS18_0ELNS17_7ScaleInE0ELS19_0EEEEEENSM_INS5_IJSC_SC_SC_EEENS5_IJSW_SW_SW_EEEEENS5_IJNS4_10UnderscoreES1F_S1F_EEEEENS5_IJNS4_13SM90_TMA_LOADES1I_EEENS5_IJNS4_14ComposedLayoutINS4_7SwizzleILi3ELi4ELi3EEENS4_18smem_ptr_flag_bitsILi8EEENSM_INS5_IJNSA_ILi8EEESF_EEENS5_IJSF_SC_EEEEEEENSM_INS5_IJNS5_IJNS5_IJSP_SC_EEENS5_IJSN_SC_EEEEEESC_NS5_IJSO_SB_EEEEEENS5_IJNS5_IJNS5_IJSU_SY_EEESX_EEESW_NS5_IJSC_SY_EEEEEEEEEEEvNS4_8identityENS5_IJNS4_23SM90_TMA_LOAD_MULTICASTES26_EEENS5_IJS1T_NSM_INS5_IJNS5_IJNS5_IJSP_SB_EEES1V_EEESC_S1X_EEENS5_IJS20_SW_NS5_IJSC_NSA_ILi1024EEEEEEEEEEEEEEvS25_EENS_8epilogue10collective18CollectiveEpilogueINS2H_23Sm100TmaWarpSpecializedILi4ELi2ELi32ELb1ELb0EEEJNS5_IJNSA_ILi64EEESG_SG_EEENS5_IJNSM_IS2M_SC_EENSM_INS5_IJSN_SB_EEENS5_IJSC_SF_EEEEEEEENS_10bfloat16_tESL_S2T_SL_NS2H_6fusion15FusionCallbacksIS2L_NS2U_17LinearCombinationIS2T_fS2T_fLNS_15FloatRoundStyleE2EEES2N_S2S_JEEENS4_5SM1004TMEM4LOAD26SM100_TMEM_LOAD_32dp32b32xES1I_NS1K_INS1L_ILi2ELi4ELi3EEENS1N_ILi16EEENSM_INS5_IJS1P_SN_EEES1V_EEEENS4_39AutoVectorizingCopyWithAssumedAlignmentILi128EEENS4_14SM90_TMA_STOREES38_S3A_S3A_EEEvvEEEEvNT_6ParamsE --------------------------
	.section	.nv.info._ZN7cutlass13device_kernelINS_4gemm6kernel13GemmUniversalIN4cute5tupleIJiiiiEEENS1_10collective13CollectiveMmaINS1_46MainloopSm100TmaUmmaWarpSpecializedBlockScaledILi1ELi2ELi1ENS5_IJNS4_1CILi2EEENSA_ILi1EEESC_EEEEENS5_IJNSA_ILi128EEENSA_ILi256EEESG_EEENS5_IJNS_12float_e4m3_tENS_13float_ue8m0_tEEEENS5_IJNS5_IJlSC_lEEENS4_6LayoutINS5_IJNS5_IJNS5_IJNSA_ILi32EEENSA_ILi4EEEEEEiEEESQ_NS5_IJSC_iEEEEEENS5_IJNS5_IJNS5_IJNSA_ILi16EEESO_EEEiEEENS5_IJNS5_IJNSA_ILi0EEESC_EEENSA_ILi512EEEEEENS5_IJSW_iEEEEEEEEEEESK_S13_NS4_8TiledMMAINS4_8MMA_AtomIJNS4_21SM100_MMA_MXF8F6F4_SSISI_SI_fSJ_Li128ELi256ELNS4_4UMMA5MajorE0ELS18_0ELNS17_7ScaleInE0ELS19_0EEEEEENSM_INS5_IJSC_SC_SC_EEENS5_IJSW_SW_SW_EEEEENS5_IJNS4_10UnderscoreES1F_S1F_EEEEENS5_IJNS4_13SM90_TMA_LOADES1I_EEENS5_IJNS4_14ComposedLayoutINS4_7SwizzleILi3ELi4ELi3EEENS4_18smem_ptr_flag_bitsILi8EEENSM_INS5_IJNSA_ILi8EEESF_EEENS5_IJSF_SC_EEEEEEENSM_INS5_IJNS5_IJNS5_IJSP_SC_EEENS5_IJSN_SC_EEEEEESC_NS5_IJSO_SB_EEEEEENS5_IJNS5_IJNS5_IJSU_SY_EEESX_EEESW_NS5_IJSC_SY_EEEEEEEEEEEvNS4_8identityENS5_IJNS4_23SM90_TMA_LOAD_MULTICASTES26_EEENS5_IJS1T_NSM_INS5_IJNS5_IJNS5_IJSP_SB_EEES1V_EEESC_S1X_EEENS5_IJS20_SW_NS5_IJSC_NSA_ILi1024EEEEEEEEEEEEEEvS25_EENS_8epilogue10collective18CollectiveEpilogueINS2H_23Sm100TmaWarpSpecializedILi4ELi2ELi32ELb1ELb0EEEJNS5_IJNSA_ILi64EEESG_SG_EEENS5_IJNSM_IS2M_SC_EENSM_INS5_IJSN_SB_EEENS5_IJSC_SF_EEEEEEEENS_10bfloat16_tESL_S2T_SL_NS2H_6fusion15FusionCallbacksIS2L_NS2U_17LinearCombinationIS2T_fS2T_fLNS_15FloatRoundStyleE2EEES2N_S2S_JEEENS4_5SM1004TMEM4LOAD26SM100_TMEM_LOAD_32dp32b32xES1I_NS1K_INS1L_ILi2ELi4ELi3EEENS1N_ILi16EEENSM_INS5_IJS1P_SN_EEES1V_EEEENS4_39AutoVectorizingCopyWithAssumedAlignmentILi128EEENS4_14SM90_TMA_STOREES38_S3A_S3A_EEEvvEEEEvNT_6ParamsE,"",@"SHT_CUDA_INFO"
	.sectionflags	@""
	.align	4


	//----- nvinfo : EIATTR_CUDA_API_VERSION
	.align		4
        /*0000*/ 	.byte	0x04, 0x37
        /*0002*/ 	.short	(.L_31 - .L_30)
.L_30:
        /*0004*/ 	.word	0x00000082


	//----- nvinfo : EIATTR_KPARAM_INFO
	.align		4
.L_31:
        /*0008*/ 	.byte	0x04, 0x17
        /*000a*/ 	.short	(.L_33 - .L_32)
.L_32:
        /*000c*/ 	.word	0x00000000
        /*0010*/ 	.short	0x0000
        /*0012*/ 	.short	0x0000
        /*0014*/ 	.byte	0x00, 0xf0, 0x01, 0x30


	//----- nvinfo : EIATTR_AT_ENTRY_FRAGMENTS
	.align		4
.L_33:
        /*0018*/ 	.byte	0x04, 0x4f
        /*001a*/ 	.short	(.L_35 - .L_34)


	//   ....[0]....
.L_34:
        /*001c*/ 	.word	0x00000006


	//----- nvinfo : EIATTR_RESERVED_SMEM_USED
	.align		4
.L_35:
        /*0020*/ 	.byte	0x01, 0x41
	.zero		2


	//----- nvinfo : EIATTR_SPARSE_MMA_MASK
	.align		4
        /*0024*/ 	.byte	0x03, 0x50
        /*0026*/ 	.short	0x0000


	//----- nvinfo : EIATTR_TCGEN05_1CTA_USED
	.align		4
        /*0028*/ 	.byte	0x01, 0x51
	.zero		2


	//----- nvinfo : EIATTR_MAXREG_COUNT
	.align		4
        /*002c*/ 	.byte	0x03, 0x1b
        /*002e*/ 	.short	0x00ff


	//----- nvinfo : EIATTR_NUM_BARRIERS
	.align		4
        /*0030*/ 	.byte	0x02, 0x4c
        /*0032*/ 	.byte	0x07
	.zero		1


	//----- nvinfo : EIATTR_EXTERNS
	.align		4
        /*0034*/ 	.byte	0x04, 0x0f
        /*0036*/ 	.short	(.L_37 - .L_36)


	//   ....[0]....
	.align		4
.L_36:
        /*0038*/ 	.word	index@(__assertfail)


	//----- nvinfo : EIATTR_MERCURY_ISA_VERSION
	.align		4
.L_37:
        /*003c*/ 	.byte	0x03, 0x5f
        /*003e*/ 	.short	0x0101


	//----- nvinfo : EIATTR_INT_WARP_WIDE_INSTR_OFFSETS
	.align		4
        /*0040*/ 	.byte	0x04, 0x31
        /*0042*/ 	.short	(.L_39 - .L_38)


	//   ....[0]....
.L_38:
        /*0044*/ 	.word	0x00000d20


	//   ....[1]....
        /*0048*/ 	.word	0x00000de0


	//   ....[2]....
        /*004c*/ 	.word	0x00004ba0


	//   ....[3]....
        /*0050*/ 	.word	0x00004bc0


	//   ....[4]....
        /*0054*/ 	.word	0x00004bf0


	//   ....[5]....
        /*0058*/ 	.word	0x00005830


	//   ....[6]....
        /*005c*/ 	.word	0x000058d0


	//   ....[7]....
        /*0060*/ 	.word	0x00005980


	//   ....[8]....
        /*0064*/ 	.word	0x000059f0


	//   ....[9]....
        /*0068*/ 	.word	0x00005aa0


	//   ....[10]....
        /*006c*/ 	.word	0x00005b60


	//   ....[11]....
        /*0070*/ 	.word	0x00005be0


	//   ....[12]....
        /*0074*/ 	.word	0x00005c70


	//   ....[13]....
        /*0078*/ 	.word	0x00005d50


	//   ....[14]....
        /*007c*/ 	.word	0x00005dc0


	//   ....[15]....
        /*0080*/ 	.word	0x00005e80


	//   ....[16]....
        /*0084*/ 	.word	0x00005f40


	//   ....[17]....
        /*0088*/ 	.word	0x00005fc0


	//   ....[18]....
        /*008c*/ 	.word	0x00006050


	//   ....[19]....
        /*0090*/ 	.word	0x00006140


	//   ....[20]....
        /*0094*/ 	.word	0x000061b0


	//   ....[21]....
        /*0098*/ 	.word	0x00006310


	//   ....[22]....
        /*009c*/ 	.word	0x00006340


	//   ....[23]....
        /*00a0*/ 	.word	0x000063b0


	//   ....[24]....
        /*00a4*/ 	.word	0x00006460


	//   ....[25]....
        /*00a8*/ 	.word	0x00006530


	//   ....[26]....
        /*00ac*/ 	.word	0x000065d0


	//   ....[27]....
        /*00b0*/ 	.word	0x00006690


	//   ....[28]....
        /*00b4*/ 	.word	0x00006790


	//----- nvinfo : EIATTR_COOP_GROUP_MASK_REGIDS
	.align		4
.L_39:
        /*00b8*/ 	.byte	0x04, 0x29
        /*00ba*/ 	.short	(.L_41 - .L_40)


	//   ....[0]....
.L_40:
        /*00bc*/ 	.word	0xffffffff


	//   ....[1]....
        /*00c0*/ 	.word	0xffffffff


	//   ....[2]....
        /*00c4*/ 	.word	0xffffffff


	//   ....[3]....
        /*00c8*/ 	.word	0xffffffff


	//   ....[4]....
        /*00cc*/ 	.word	0xffffffff


	//   ....[5]....
        /*00d0*/ 	.word	0xffffffff


	//   ....[6]....
        /*00d4*/ 	.word	0xffffffff


	//   ....[7]....
        /*00d8*/ 	.word	0xffffffff


	//   ....[8]....
        /*00dc*/ 	.word	0xffffffff


	//   ....[9]....
        /*00e0*/ 	.word	0xffffffff


	//   ....[10]....
        /*00e4*/ 	.word	0xffffffff


	//   ....[11]....
        /*00e8*/ 	.word	0xffffffff


	//   ....[12]....
        /*00ec*/ 	.word	0xffffffff


	//   ....[13]....
        /*00f0*/ 	.word	0xffffffff


	//----- nvinfo : EIATTR_COOP_GROUP_INSTR_OFFSETS
	.align		4
.L_41:
        /*00f4*/ 	.byte	0x04, 0x28
        /*00f6*/ 	.short	(.L_43 - .L_42)


	//   ....[0]....
.L_42:
        /*00f8*/ 	.word	0x00000080


	//   ....[1]....
        /*00fc*/ 	.word	0x00000550


	//   ....[2]....
        /*0100*/ 	.word	0x00000690


	//   ....[3]....
        /*0104*/ 	.word	0x00000830


	//   ....[4]....
        /*0108*/ 	.word	0x00000930


	//   ....[5]....
        /*010c*/ 	.word	0x00000aa0


	//   ....[6]....
        /*0110*/ 	.word	0x00000be0


	//   ....[7]....
        /*0114*/ 	.word	0x00000e50


	//   ....[8]....
        /*0118*/ 	.word	0x000022b0


	//   ....[9]....
        /*011c*/ 	.word	0x00002fd0


	//   ....[10]....
        /*0120*/ 	.word	0x000031e0


	//   ....[11]....
        /*0124*/ 	.word	0x00003210


	//   ....[12]....
        /*0128*/ 	.word	0x00004a80


	//   ....[13]....
        /*012c*/ 	.word	0x00004cb0


	//----- nvinfo : EIATTR_VRC_CTA_INIT_COUNT
	.align		4
.L_43:
        /*0130*/ 	.byte	0x02, 0x4a
        /*0132*/ 	.byte	0x80
	.zero		1


	//----- nvinfo : EIATTR_SYSCALL_OFFSETS
	.align		4
        /*0134*/ 	.byte	0x04, 0x46
        /*0136*/ 	.short	(.L_45 - .L_44)


	//   ....[0]....
.L_44:
        /*0138*/ 	.word	0x00007380


	//   ....[1]....
        /*013c*/ 	.word	0x00007470


	//   ....[2]....
        /*0140*/ 	.word	0x00008040


	//   ....[3]....
        /*0144*/ 	.word	0x000081b0


	//   ....[4]....
        /*0148*/ 	.word	0x00009670


	//   ....[5]....
        /*014c*/ 	.word	0x000097e0


	//   ....[6]....
        /*0150*/ 	.word	0x0000ad00


	//   ....[7]....
        /*0154*/ 	.word	0x0000ae70


	//   ....[8]....
        /*0158*/ 	.word	0x0000c320


	//   ....[9]....
        /*015c*/ 	.word	0x0000c490


	//   ....[10]....
        /*0160*/ 	.word	0x0000d9a0


	//   ....[11]....
        /*0164*/ 	.word	0x0000db10


	//   ....[12]....
        /*0168*/ 	.word	0x0000efe0


	//   ....[13]....
        /*016c*/ 	.word	0x0000f150


	//   ....[14]....
        /*0170*/ 	.word	0x00010650


	//   ....[15]....
        /*0174*/ 	.word	0x000107c0


	//   ....[16]....
        /*0178*/ 	.word	0x00011c20


	//   ....[17]....
        /*017c*/ 	.word	0x00011d90


	//----- nvinfo : EIATTR_MBARRIER_INSTR_OFFSETS
	.align		4
.L_45:
        /*0180*/ 	.byte	0x04, 0x39
        /*0182*/ 	.short	(.L_47 - .L_46)


	//   ....[0]....
.L_46:
        /*0184*/ 	.word	0x00000660
        /*0188*/ 	.word	0x000000ff
        /*018c*/ 	.word	0x00000000
        /*0190*/ 	.short	0x0100
        /*0192*/ 	.byte	0x04
	.zero		1


	//   ....[1]....
        /*0194*/ 	.word	0x00000670
        /*0198*/ 	.word	0x000000ff
        /*019c*/ 	.word	0x00000008
        /*01a0*/ 	.short	0x0100
        /*01a2*/ 	.byte	0x04
	.zero		1


	//   ....[2]....
        /*01a4*/ 	.word	0x000007a0
        /*01a8*/ 	.word	0x000000ff
        /*01ac*/ 	.word	0x00000010
        /*01b0*/ 	.short	0x0100
        /*01b2*/ 	.byte	0x04
	.zero		1


	//   ....[3]....
        /*01b4*/ 	.word	0x000007b0
        /*01b8*/ 	.word	0x000000ff
        /*01bc*/ 	.word	0x00000030
        /*01c0*/ 	.short	0x0100
        /*01c2*/ 	.byte	0x04
	.zero		1


	//   ....[4]....
        /*01c4*/ 	.word	0x000007c0
        /*01c8*/ 	.word	0x000000ff
        /*01cc*/ 	.word	0x00000018
        /*01d0*/ 	.short	0x0100
        /*01d2*/ 	.byte	0x04
	.zero		1


	//   ....[5]....
        /*01d4*/ 	.word	0x000007d0
        /*01d8*/ 	.word	0x000000ff
        /*01dc*/ 	.word	0x00000038
        /*01e0*/ 	.short	0x0100
        /*01e2*/ 	.byte	0x04
	.zero		1


	//   ....[6]....
        /*01e4*/ 	.word	0x000007e0
        /*01e8*/ 	.word	0x000000ff
        /*01ec*/ 	.word	0x00000020
        /*01f0*/ 	.short	0x0100
        /*01f2*/ 	.byte	0x04
	.zero		1


	//   ....[7]....
        /*01f4*/ 	.word	0x000007f0
        /*01f8*/ 	.word	0x000000ff
        /*01fc*/ 	.word	0x00000040
        /*0200*/ 	.short	0x0100
        /*0202*/ 	.byte	0x04
	.zero		1


	//   ....[8]....
        /*0204*/ 	.word	0x00000800
        /*0208*/ 	.word	0x000000ff
        /*020c*/ 	.word	0x00000028
        /*0210*/ 	.short	0x0100
        /*0212*/ 	.byte	0x04
	.zero		1


	//   ....[9]....
        /*0214*/ 	.word	0x00000810
        /*0218*/ 	.word	0x000000ff
        /*021c*/ 	.word	0x00000048
        /*0220*/ 	.short	0x0100
        /*0222*/ 	.byte	0x04
	.zero		1


	//   ....[10]....
        /*0224*/ 	.word	0x00000900
        /*0228*/ 	.word	0x000000ff
        /*022c*/ 	.word	0x00000050
        /*0230*/ 	.short	0x0100
        /*0232*/ 	.byte	0x06
	.zero		1


	//   ....[11]....
        /*0234*/ 	.word	0x00000910
        /*0238*/ 	.word	0x000000ff
        /*023c*/ 	.word	0x00000058
        /*0240*/ 	.short	0x0100
        /*0242*/ 	.byte	0x06
	.zero		1


	//   ....[12]....
        /*0244*/ 	.word	0x00000a50
        /*0248*/ 	.word	0x000000ff
        /*024c*/ 	.word	0x00000060
        /*0250*/ 	.short	0x0100
        /*0252*/ 	.byte	0x06
	.zero		1


	//   ....[13]....
        /*0254*/ 	.word	0x00000a60
        /*0258*/ 	.word	0x000000ff
        /*025c*/ 	.word	0x00000070
        /*0260*/ 	.short	0x0100
        /*0262*/ 	.byte	0x06
	.zero		1


	//   ....[14]....
        /*0264*/ 	.word	0x00000a70
        /*0268*/ 	.word	0x000000ff
        /*026c*/ 	.word	0x00000068
        /*0270*/ 	.short	0x0100
        /*0272*/ 	.byte	0x06
	.zero		1


	//   ....[15]....
        /*0274*/ 	.word	0x00000a80
        /*0278*/ 	.word	0x000000ff
        /*027c*/ 	.word	0x00000078
        /*0280*/ 	.short	0x0100
        /*0282*/ 	.byte	0x06
	.zero		1


	//   ....[16]....
        /*0284*/ 	.word	0x00000bb0
        /*0288*/ 	.word	0x000000ff
        /*028c*/ 	.word	0x00000080
        /*0290*/ 	.short	0x0100
        /*0292*/ 	.byte	0x04
	.zero		1


	//   ....[17]....
        /*0294*/ 	.word	0x00000bc0
        /*0298*/ 	.word	0x000000ff
        /*029c*/ 	.word	0x00000088
        /*02a0*/ 	.short	0x0100
        /*02a2*/ 	.byte	0x04
	.zero		1


	//   ....[18]....
        /*02a4*/ 	.word	0x00000cc0
        /*02a8*/ 	.word	0x000000ff
        /*02ac*/ 	.word	0x00000090
        /*02b0*/ 	.short	0x0100
        /*02b2*/ 	.byte	0x04
	.zero		1


	//   ....[19]....
        /*02b4*/ 	.word	0x00000cd0
        /*02b8*/ 	.word	0x000000ff
        /*02bc*/ 	.word	0x000000a0
        /*02c0*/ 	.short	0x0100
        /*02c2*/ 	.byte	0x04
	.zero		1


	//   ....[20]....
        /*02c4*/ 	.word	0x00000ce0
        /*02c8*/ 	.word	0x000000ff
        /*02cc*/ 	.word	0x00000098
        /*02d0*/ 	.short	0x0100
        /*02d2*/ 	.byte	0x04
	.zero		1


	//   ....[21]....
        /*02d4*/ 	.word	0x00000cf0
        /*02d8*/ 	.word	0x000000ff
        /*02dc*/ 	.word	0x000000a8
        /*02e0*/ 	.short	0x0100
        /*02e2*/ 	.byte	0x04
	.zero		1


	//   ....[22]....
        /*02e4*/ 	.word	0x00000e00
        /*02e8*/ 	.word	0x000000ff
        /*02ec*/ 	.word	0x000000b0
        /*02f0*/ 	.short	0x0100
        /*02f2*/ 	.byte	0x06
	.zero		1


	//   ....[23]....
        /*02f4*/ 	.word	0x00001900
        /*02f8*/ 	.word	0x00000000
        /*02fc*/ 	.word	0x000000a0
        /*0300*/ 	.short	0x010a
        /*0302*/ 	.byte	0xff
	.zero		1


	//   ....[24]....
        /*0304*/ 	.word	0x00001920
        /*0308*/ 	.word	0x00000000
        /*030c*/ 	.word	0x00000090
        /*0310*/ 	.short	0x0101
        /*0312*/ 	.byte	0xff
	.zero		1


	//   ....[25]....
        /*0314*/ 	.word	0x00001980
        /*0318*/ 	.word	0x000000ff
        /*031c*/ 	.word	0x00000008
        /*0320*/ 	.short	0x010a
        /*0322*/ 	.byte	0x31
	.zero		1


	//   ....[26]....
        /*0324*/ 	.word	0x00001a10
        /*0328*/ 	.word	0x000000ff
        /*032c*/ 	.word	0x00000008
        /*0330*/ 	.short	0x010a
        /*0332*/ 	.byte	0x31
	.zero		1


	//   ....[27]....
        /*0334*/ 	.word	0x00001b10
        /*0338*/ 	.word	0x000000ff
        /*033c*/ 	.word	0x00000008
        /*0340*/ 	.short	0x010a
        /*0342*/ 	.byte	0x31
	.zero		1


	//   ....[28]....
        /*0344*/ 	.word	0x00001e00
        /*0348*/ 	.word	0x000000ff
        /*034c*/ 	.word	0x00000058
        /*0350*/ 	.short	0x0101
        /*0352*/ 	.byte	0x31
	.zero		1


	//   ....[29]....
        /*0354*/ 	.word	0x00001e20
        /*0358*/ 	.word	0x000000ff
        /*035c*/ 	.word	0x00000008
        /*0360*/ 	.short	0x010a
        /*0362*/ 	.byte	0x31
	.zero		1


	//   ....[30]....
        /*0364*/ 	.word	0x00001e80
        /*0368*/ 	.word	0x000000ff
        /*036c*/ 	.word	0x00000008
        /*0370*/ 	.short	0x010a
        /*0372*/ 	.byte	0x31
	.zero		1


	//   ....[31]....
        /*0374*/ 	.word	0x00001f70
        /*0378*/ 	.word	0x000000ff
        /*037c*/ 	.word	0x00000008
        /*0380*/ 	.short	0x010a
        /*0382*/ 	.byte	0x31
	.zero		1


	//   ....[32]....
        /*0384*/ 	.word	0x000022e0
        /*0388*/ 	.word	0x00000003
        /*038c*/ 	.word	0x00000060
        /*0390*/ 	.short	0x010a
        /*0392*/ 	.byte	0xff
	.zero		1


	//   ....[33]....
        /*0394*/ 	.word	0x00002430
        /*0398*/ 	.word	0x00000000
        /*039c*/ 	.word	0x00000000
        /*03a0*/ 	.short	0x0101
        /*03a2*/ 	.byte	0xff
	.zero		1


	//   ....[34]....
        /*03a4*/ 	.word	0x000029e0
        /*03a8*/ 	.word	0x00000000
        /*03ac*/ 	.word	0x00000008
        /*03b0*/ 	.short	0x010a
        /*03b2*/ 	.byte	0xff
	.zero		1


	//   ....[35]....
        /*03b4*/ 	.word	0x00002b20
        /*03b8*/ 	.word	0x00000000
        /*03bc*/ 	.word	0x00000090
        /*03c0*/ 	.short	0x010a
        /*03c2*/ 	.byte	0xff
	.zero		1


	//   ....[36]....
        /*03c4*/ 	.word	0x00002b80
        /*03c8*/ 	.word	0x00000004
        /*03cc*/ 	.word	0x00000000
        /*03d0*/ 	.short	0x0101
        /*03d2*/ 	.byte	0xff
	.zero		1


	//   ....[37]....
        /*03d4*/ 	.word	0x00002ba0
        /*03d8*/ 	.word	0x000000ff
        /*03dc*/ 	.word	0x00000070
        /*03e0*/ 	.short	0x010a
        /*03e2*/ 	.byte	0x04
	.zero		1


	//   ....[38]....
        /*03e4*/ 	.word	0x00002cc0
        /*03e8*/ 	.word	0x00000000
        /*03ec*/ 	.word	0x00000060
        /*03f0*/ 	.short	0x010a
        /*03f2*/ 	.byte	0xff
	.zero		1


	//   ....[39]....
        /*03f4*/ 	.word	0x00002dd0
        /*03f8*/ 	.word	0x00000000
        /*03fc*/ 	.word	0x00000000
        /*0400*/ 	.short	0x0101
        /*0402*/ 	.byte	0xff
	.zero		1


	//   ....[40]....
        /*0404*/ 	.word	0x00002e60
        /*0408*/ 	.word	0x000000ff
        /*040c*/ 	.word	0x00000070
        /*0410*/ 	.short	0x0106
        /*0412*/ 	.byte	0x04
	.zero		1


	//   ....[41]....
        /*0414*/ 	.word	0x00002e80
        /*0418*/ 	.word	0x000000ff
        /*041c*/ 	.word	0x00000070
        /*0420*/ 	.short	0x010a
        /*0422*/ 	.byte	0x04
	.zero		1


	//   ....[42]....
        /*0424*/ 	.word	0x00002f10
        /*0428*/ 	.word	0x000000ff
        /*042c*/ 	.word	0x00000070
        /*0430*/ 	.short	0x0106
        /*0432*/ 	.byte	0x07
	.zero		1


	//   ....[43]....
        /*0434*/ 	.word	0x00002f50
        /*0438*/ 	.word	0x00000000
        /*043c*/ 	.word	0x00000070
        /*0440*/ 	.short	0x010a
        /*0442*/ 	.byte	0xff
	.zero		1


	//   ....[44]....
        /*0444*/ 	.word	0x00003d80
        /*0448*/ 	.word	0x0000001b
        /*044c*/ 	.word	0x00000060
        /*0450*/ 	.short	0x010a
        /*0452*/ 	.byte	0xff
	.zero		1


	//   ....[45]....
        /*0454*/ 	.word	0x00003e60
        /*0458*/ 	.word	0x0000001b
        /*045c*/ 	.word	0x00000000
        /*0460*/ 	.short	0x0101
        /*0462*/ 	.byte	0xff
	.zero		1


	//   ....[46]....
        /*0464*/ 	.word	0x00003f20
        /*0468*/ 	.word	0x000000ff
        /*046c*/ 	.word	0x00000000
        /*0470*/ 	.short	0x010a
        /*0472*/ 	.byte	0x0c
	.zero		1


	//   ....[47]....
        /*0474*/ 	.word	0x00003f70
        /*0478*/ 	.word	0x000000ff
        /*047c*/ 	.word	0x00000000
        /*0480*/ 	.short	0x010a
        /*0482*/ 	.byte	0x0c
	.zero		1


	//   ....[48]....
        /*0484*/ 	.word	0x00003f90
        /*0488*/ 	.word	0x000000ff
        /*048c*/ 	.word	0x00000000
        /*0490*/ 	.short	0x010a
        /*0492*/ 	.byte	0x0c
	.zero		1


	//   ....[49]....
        /*0494*/ 	.word	0x00004000
        /*0498*/ 	.word	0x000000ff
        /*049c*/ 	.word	0x00000088
        /*04a0*/ 	.short	0x010a
        /*04a2*/ 	.byte	0x0c
	.zero		1


	//   ....[50]....
        /*04a4*/ 	.word	0x00004580
        /*04a8*/ 	.word	0x000000ff
        /*04ac*/ 	.word	0x00000000
        /*04b0*/ 	.short	0x010a
        /*04b2*/ 	.byte	0x0c
	.zero		1


	//   ....[51]....
        /*04b4*/ 	.word	0x00004670
        /*04b8*/ 	.word	0x000000ff
        /*04bc*/ 	.word	0x00000000
        /*04c0*/ 	.short	0x010a
        /*04c2*/ 	.byte	0x0c
	.zero		1


	//   ....[52]....
        /*04c4*/ 	.word	0x00004a60
        /*04c8*/ 	.word	0x000000ff
        /*04cc*/ 	.word	0x000000b0
        /*04d0*/ 	.short	0x010a
        /*04d2*/ 	.byte	0x0c
	.zero		1


	//   ....[53]....
        /*04d4*/ 	.word	0x00004fc0
        /*04d8*/ 	.word	0x00000008
        /*04dc*/ 	.word	0x00000060
        /*04e0*/ 	.short	0x010a
        /*04e2*/ 	.byte	0xff
	.zero		1


	//   ....[54]....
        /*04e4*/ 	.word	0x00005130
        /*04e8*/ 	.word	0x00000000
        /*04ec*/ 	.word	0x00000000
        /*04f0*/ 	.short	0x0101
        /*04f2*/ 	.byte	0xff
	.zero		1


	//   ....[55]....
        /*04f4*/ 	.word	0x00005610
        /*04f8*/ 	.word	0x000000ff
        /*04fc*/ 	.word	0x00000058
        /*0500*/ 	.short	0x010a
        /*0502*/ 	.byte	0x15
	.zero		1


	//   ....[56]....
        /*0504*/ 	.word	0x000057f0
        /*0508*/ 	.word	0x000000ff
        /*050c*/ 	.word	0x00000030
        /*0510*/ 	.short	0x010a
        /*0512*/ 	.byte	0x15
	.zero		1


	//   ....[57]....
        /*0514*/ 	.word	0x000059a0
        /*0518*/ 	.word	0x000000ff
        /*051c*/ 	.word	0x00000010
        /*0520*/ 	.short	0x010b
        /*0522*/ 	.byte	0x15
	.zero		1


	//   ....[58]....
        /*0524*/ 	.word	0x000059b0
        /*0528*/ 	.word	0x000000ff
        /*052c*/ 	.word	0x00000000
        /*0530*/ 	.short	0x0101
        /*0532*/ 	.byte	0x2e
	.zero		1


	//   ....[59]....
        /*0534*/ 	.word	0x000059c0
        /*0538*/ 	.word	0x000000ff
        /*053c*/ 	.word	0x00000038
        /*0540*/ 	.short	0x010a
        /*0542*/ 	.byte	0x15
	.zero		1


	//   ....[60]....
        /*0544*/ 	.word	0x00005b80
        /*0548*/ 	.word	0x000000ff
        /*054c*/ 	.word	0x00000018
        /*0550*/ 	.short	0x010b
        /*0552*/ 	.byte	0x15
	.zero		1


	//   ....[61]....
        /*0554*/ 	.word	0x00005b90
        /*0558*/ 	.word	0x000000ff
        /*055c*/ 	.word	0x00000000
        /*0560*/ 	.short	0x0101
        /*0562*/ 	.byte	0x2d
	.zero		1


	//   ....[62]....
        /*0564*/ 	.word	0x00005ba0
        /*0568*/ 	.word	0x000000ff
        /*056c*/ 	.word	0x00000040
        /*0570*/ 	.short	0x010a
        /*0572*/ 	.byte	0x15
	.zero		1


	//   ....[63]....
        /*0574*/ 	.word	0x00005d70
        /*0578*/ 	.word	0x000000ff
        /*057c*/ 	.word	0x00000020
        /*0580*/ 	.short	0x010b
        /*0582*/ 	.byte	0x15
	.zero		1


	//   ....[64]....
        /*0584*/ 	.word	0x00005d80
        /*0588*/ 	.word	0x000000ff
        /*058c*/ 	.word	0x00000000
        /*0590*/ 	.short	0x0101
        /*0592*/ 	.byte	0x26
	.zero		1


	//   ....[65]....
        /*0594*/ 	.word	0x00005d90
        /*0598*/ 	.word	0x000000ff
        /*059c*/ 	.word	0x00000048
        /*05a0*/ 	.short	0x010a
        /*05a2*/ 	.byte	0x15
	.zero		1


	//   ....[66]....
        /*05a4*/ 	.word	0x00005f60
        /*05a8*/ 	.word	0x000000ff
        /*05ac*/ 	.word	0x00000028
        /*05b0*/ 	.short	0x010b
        /*05b2*/ 	.byte	0x15
	.zero		1


	//   ....[67]....
        /*05b4*/ 	.word	0x00005f70
        /*05b8*/ 	.word	0x000000ff
        /*05bc*/ 	.word	0x00000000
        /*05c0*/ 	.short	0x0101
        /*05c2*/ 	.byte	0x25
	.zero		1


	//   ....[68]....
        /*05c4*/ 	.word	0x00005f80
        /*05c8*/ 	.word	0x000000ff
        /*05cc*/ 	.word	0x00000030
        /*05d0*/ 	.short	0x010a
        /*05d2*/ 	.byte	0x15
	.zero		1


	//   ....[69]....
        /*05d4*/ 	.word	0x00006160
        /*05d8*/ 	.word	0x000000ff
        /*05dc*/ 	.word	0x00000010
        /*05e0*/ 	.short	0x010b
        /*05e2*/ 	.byte	0x15
	.zero		1


	//   ....[70]....
        /*05e4*/ 	.word	0x00006170
        /*05e8*/ 	.word	0x000000ff
        /*05ec*/ 	.word	0x00000000
        /*05f0*/ 	.short	0x0101
        /*05f2*/ 	.byte	0x2e
	.zero		1


	//   ....[71]....
        /*05f4*/ 	.word	0x00006180
        /*05f8*/ 	.word	0x000000ff
        /*05fc*/ 	.word	0x00000038
        /*0600*/ 	.short	0x010a
        /*0602*/ 	.byte	0x15
	.zero		1


	//   ....[72]....
        /*0604*/ 	.word	0x00006360
        /*0608*/ 	.word	0x000000ff
        /*060c*/ 	.word	0x00000018
        /*0610*/ 	.short	0x010b
        /*0612*/ 	.byte	0x15
	.zero		1


	//   ....[73]....
        /*0614*/ 	.word	0x00006370
        /*0618*/ 	.word	0x000000ff
        /*061c*/ 	.word	0x00000000
        /*0620*/ 	.short	0x0101
        /*0622*/ 	.byte	0x2d
	.zero		1


	//   ....[74]....
        /*0624*/ 	.word	0x00006380
        /*0628*/ 	.word	0x000000ff
        /*062c*/ 	.word	0x00000040
        /*0630*/ 	.short	0x010a
        /*0632*/ 	.byte	0x15
	.zero		1


	//   ....[75]....
        /*0634*/ 	.word	0x00006550
        /*0638*/ 	.word	0x000000ff
        /*063c*/ 	.word	0x00000020
        /*0640*/ 	.short	0x010b
        /*0642*/ 	.byte	0x15
	.zero		1


	//   ....[76]....
        /*0644*/ 	.word	0x00006560
        /*0648*/ 	.word	0x000000ff
        /*064c*/ 	.word	0x00000000
        /*0650*/ 	.short	0x0101
        /*0652*/ 	.byte	0x26
	.zero		1


	//   ....[77]....
        /*0654*/ 	.word	0x00006570
        /*0658*/ 	.word	0x000000ff
        /*065c*/ 	.word	0x00000048
        /*0660*/ 	.short	0x010a
        /*0662*/ 	.byte	0x15
	.zero		1


	//   ....[78]....
        /*0664*/ 	.word	0x000067b0
        /*0668*/ 	.word	0x000000ff
        /*066c*/ 	.word	0x00000028
        /*0670*/ 	.short	0x010b
        /*0672*/ 	.byte	0x15
	.zero		1


	//   ....[79]....
        /*0674*/ 	.word	0x000067c0
        /*0678*/ 	.word	0x000000ff
        /*067c*/ 	.word	0x00000000
        /*0680*/ 	.short	0x0101
        /*0682*/ 	.byte	0x25
	.zero		1


	//   ....[80]....
        /*0684*/ 	.word	0x000067f0
        /*0688*/ 	.word	0x000000ff
        /*068c*/ 	.word	0x00000030
        /*0690*/ 	.short	0x010a
        /*0692*/ 	.byte	0x15
	.zero		1


	//   ....[81]....
        /*0694*/ 	.word	0x00006810
        /*0698*/ 	.word	0x000000ff
        /*069c*/ 	.word	0x00000038
        /*06a0*/ 	.short	0x010a
        /*06a2*/ 	.byte	0x15
	.zero		1


	//   ....[82]....
        /*06a4*/ 	.word	0x00006830
        /*06a8*/ 	.word	0x000000ff
        /*06ac*/ 	.word	0x00000040
        /*06b0*/ 	.short	0x010a
        /*06b2*/ 	.byte	0x15
	.zero		1


	//   ....[83]....
        /*06b4*/ 	.word	0x00006880
        /*06b8*/ 	.word	0x00000002
        /*06bc*/ 	.word	0x00000048
        /*06c0*/ 	.short	0x010a
        /*06c2*/ 	.byte	0xff
	.zero		1


	//   ....[84]....
        /*06c4*/ 	.word	0x00006bf0
        /*06c8*/ 	.word	0x00000000
        /*06cc*/ 	.word	0x00000060
        /*06d0*/ 	.short	0x010a
        /*06d2*/ 	.byte	0xff
	.zero		1


	//   ....[85]....
        /*06d4*/ 	.word	0x00006cc0
        /*06d8*/ 	.word	0x00000000
        /*06dc*/ 	.word	0x00000000
        /*06e0*/ 	.short	0x0101
        /*06e2*/ 	.byte	0xff
	.zero		1


	//   ....[86]....
        /*06e4*/ 	.word	0x00007970
        /*06e8*/ 	.word	0x000000ff
        /*06ec*/ 	.word	0x00000010
        /*06f0*/ 	.short	0x010a
        /*06f2*/ 	.byte	0x2c
	.zero		1


	//   ....[87]....
        /*06f4*/ 	.word	0x00007a50
        /*06f8*/ 	.word	0x000000ff
        /*06fc*/ 	.word	0x00000080
        /*0700*/ 	.short	0x010a
        /*0702*/ 	.byte	0x2c
	.zero		1


	//   ....[88]....
        /*0704*/ 	.word	0x00007bd0
        /*0708*/ 	.word	0x000000ff
        /*070c*/ 	.word	0x00000010
        /*0710*/ 	.short	0x010a
        /*0712*/ 	.byte	0x2c
	.zero		1


	//   ....[89]....
        /*0714*/ 	.word	0x00007cf0
        /*0718*/ 	.word	0x000000ff
        /*071c*/ 	.word	0x00000080
        /*0720*/ 	.short	0x010a
        /*0722*/ 	.byte	0x2c
	.zero		1


	//   ....[90]....
        /*0724*/ 	.word	0x00009330
        /*0728*/ 	.word	0x00000000
        /*072c*/ 	.word	0x00000000
        /*0730*/ 	.short	0x0101
        /*0732*/ 	.byte	0xff
	.zero		1


	//   ....[91]....
        /*0734*/ 	.word	0x00009340
        /*0738*/ 	.word	0x00000003
        /*073c*/ 	.word	0x00000010
        /*0740*/ 	.short	0x010a
        /*0742*/ 	.byte	0xff
	.zero		1


	//   ....[92]....
        /*0744*/ 	.word	0x00009410
        /*0748*/ 	.word	0x00000003
        /*074c*/ 	.word	0x00000010
        /*0750*/ 	.short	0x010a
        /*0752*/ 	.byte	0xff
	.zero		1


	//   ....[93]....
        /*0754*/ 	.word	0x00009b40
        /*0758*/ 	.word	0x000000ff
        /*075c*/ 	.word	0x00000000
        /*0760*/ 	.short	0x0101
        /*0762*/ 	.byte	0x04
	.zero		1


	//   ....[94]....
        /*0764*/ 	.word	0x0000a970
        /*0768*/ 	.word	0x0000000d
        /*076c*/ 	.word	0x00000000
        /*0770*/ 	.short	0x0101
        /*0772*/ 	.byte	0xff
	.zero		1


	//   ....[95]....
        /*0774*/ 	.word	0x0000a9d0
        /*0778*/ 	.word	0x0000000b
        /*077c*/ 	.word	0x00000010
        /*0780*/ 	.short	0x010a
        /*0782*/ 	.byte	0xff
	.zero		1


	//   ....[96]....
        /*0784*/ 	.word	0x0000aad0
        /*0788*/ 	.word	0x0000000b
        /*078c*/ 	.word	0x00000010
        /*0790*/ 	.short	0x010a
        /*0792*/ 	.byte	0xff
	.zero		1


	//   ....[97]....
        /*0794*/ 	.word	0x0000bfa0
        /*0798*/ 	.word	0x00000003
        /*079c*/ 	.word	0x00000000
        /*07a0*/ 	.short	0x0101
        /*07a2*/ 	.byte	0xff
	.zero		1


	//   ....[98]....
        /*07a4*/ 	.word	0x0000bfc0
        /*07a8*/ 	.word	0x00000000
        /*07ac*/ 	.word	0x00000010
        /*07b0*/ 	.short	0x010a
        /*07b2*/ 	.byte	0xff
	.zero		1


	//   ....[99]....
        /*07b4*/ 	.word	0x0000c080
        /*07b8*/ 	.word	0x00000000
        /*07bc*/ 	.word	0x00000010
        /*07c0*/ 	.short	0x010a
        /*07c2*/ 	.byte	0xff
	.zero		1


	//   ....[100]....
        /*07c4*/ 	.word	0x0000d5c0
        /*07c8*/ 	.word	0x00000003
        /*07cc*/ 	.word	0x00000000
        /*07d0*/ 	.short	0x0101
        /*07d2*/ 	.byte	0xff
	.zero		1


	//   ....[101]....
        /*07d4*/ 	.word	0x0000d620
        /*07d8*/ 	.word	0x00000008
        /*07dc*/ 	.word	0x00000010
        /*07e0*/ 	.short	0x010a
        /*07e2*/ 	.byte	0xff
	.zero		1


	//   ....[102]....
        /*07e4*/ 	.word	0x0000d720
        /*07e8*/ 	.word	0x00000008
        /*07ec*/ 	.word	0x00000010
        /*07f0*/ 	.short	0x010a
        /*07f2*/ 	.byte	0xff
	.zero		1


	//   ....[103]....
        /*07f4*/ 	.word	0x0000ec50
        /*07f8*/ 	.word	0x00000003
        /*07fc*/ 	.word	0x00000000
        /*0800*/ 	.short	0x0101
        /*0802*/ 	.byte	0xff
	.zero		1


	//   ....[104]....
        /*0804*/ 	.word	0x0000ec70
        /*0808*/ 	.word	0x00000008
        /*080c*/ 	.word	0x00000010
        /*0810*/ 	.short	0x010a
        /*0812*/ 	.byte	0xff
	.zero		1


	//   ....[105]....
        /*0814*/ 	.word	0x0000ed30
        /*0818*/ 	.word	0x00000008
        /*081c*/ 	.word	0x00000010
        /*0820*/ 	.short	0x010a
        /*0822*/ 	.byte	0xff
	.zero		1


	//   ....[106]....
        /*0824*/ 	.word	0x000102f0
        /*0828*/ 	.word	0x00000003
        /*082c*/ 	.word	0x00000000
        /*0830*/ 	.short	0x0101
        /*0832*/ 	.byte	0xff
	.zero		1


	//   ....[107]....
        /*0834*/ 	.word	0x00010310
        /*0838*/ 	.word	0x00000000
        /*083c*/ 	.word	0x00000010
        /*0840*/ 	.short	0x010a
        /*0842*/ 	.byte	0xff
	.zero		1


	//   ....[108]....
        /*0844*/ 	.word	0x000103d0
        /*0848*/ 	.word	0x00000000
        /*084c*/ 	.word	0x00000010
        /*0850*/ 	.short	0x010a
        /*0852*/ 	.byte	0xff
	.zero		1


	//   ....[109]....
        /*0854*/ 	.word	0x000118e0
        /*0858*/ 	.word	0x00000003
        /*085c*/ 	.word	0x00000000
        /*0860*/ 	.short	0x0101
        /*0862*/ 	.byte	0xff
	.zero		1


	//   ....[110]....
        /*0864*/ 	.word	0x00011900
        /*0868*/ 	.word	0x00000000
        /*086c*/ 	.word	0x00000010
        /*0870*/ 	.short	0x010a
        /*0872*/ 	.byte	0xff
	.zero		1


	//   ....[111]....
        /*0874*/ 	.word	0x000119b0
        /*0878*/ 	.word	0x00000000
        /*087c*/ 	.word	0x00000010
        /*0880*/ 	.short	0x010a
        /*0882*/ 	.byte	0xff
	.zero		1


	//   ....[112]....
        /*0884*/ 	.word	0x00012ed0
        /*0888*/ 	.word	0x00000003
        /*088c*/ 	.word	0x00000000
        /*0890*/ 	.short	0x0101
        /*0892*/ 	.byte	0xff
	.zero		1


	//   ....[113]....
        /*0894*/ 	.word	0x00012fd0
        /*0898*/ 	.word	0x000000ff
        /*089c*/ 	.word	0x000000b0
        /*08a0*/ 	.short	0x0101
        /*08a2*/ 	.byte	0x2c
	.zero		1


	//   ....[114]....
        /*08a4*/ 	.word	0x00013170
        /*08a8*/ 	.word	0x000000ff
        /*08ac*/ 	.word	0x00000000
        /*08b0*/ 	.short	0x0101
        /*08b2*/ 	.byte	0x04
	.zero		1


	//   ....[115]....
        /*08b4*/ 	.word	0x00013190
        /*08b8*/ 	.word	0x00000000
        /*08bc*/ 	.word	0x000000a0
        /*08c0*/ 	.short	0x010a
        /*08c2*/ 	.byte	0xff
	.zero		1


	//   ....[116]....
        /*08c4*/ 	.word	0x000131f0
        /*08c8*/ 	.word	0x00000000
        /*08cc*/ 	.word	0x00000008
        /*08d0*/ 	.short	0x010a
        /*08d2*/ 	.byte	0xff
	.zero		1


	//   ....[117]....
        /*08d4*/ 	.word	0x00013250
        /*08d8*/ 	.word	0x00000000
        /*08dc*/ 	.word	0x00000008
        /*08e0*/ 	.short	0x010a
        /*08e2*/ 	.byte	0xff
	.zero		1


	//   ....[118]....
        /*08e4*/ 	.word	0x000132a0
        /*08e8*/ 	.word	0x00000003
        /*08ec*/ 	.word	0x00000060
        /*08f0*/ 	.short	0x010a
        /*08f2*/ 	.byte	0xff
	.zero		1


	//   ....[119]....
        /*08f4*/ 	.word	0x000132f0
        /*08f8*/ 	.word	0x00000000
        /*08fc*/ 	.word	0x00000090
        /*0900*/ 	.short	0x010a
        /*0902*/ 	.byte	0xff
	.zero		1


	//   ....[120]....
        /*0904*/ 	.word	0x00013350
        /*0908*/ 	.word	0x00000000
        /*090c*/ 	.word	0x00000070
        /*0910*/ 	.short	0x010a
        /*0912*/ 	.byte	0xff
	.zero		1


	//   ....[121]....
        /*0914*/ 	.word	0x000133a0
        /*0918*/ 	.word	0x00000000
        /*091c*/ 	.word	0x00000060
        /*0920*/ 	.short	0x010a
        /*0922*/ 	.byte	0xff
	.zero		1


	//   ....[122]....
        /*0924*/ 	.word	0x00013400
        /*0928*/ 	.word	0x00000000
        /*092c*/ 	.word	0x00000070
        /*0930*/ 	.short	0x010a
        /*0932*/ 	.byte	0xff
	.zero		1


	//   ....[123]....
        /*0934*/ 	.word	0x00013450
        /*0938*/ 	.word	0x0000001b
        /*093c*/ 	.word	0x00000060
        /*0940*/ 	.short	0x010a
        /*0942*/ 	.byte	0xff
	.zero		1


	//   ....[124]....
        /*0944*/ 	.word	0x000134b0
        /*0948*/ 	.word	0x00000007
        /*094c*/ 	.word	0x00000000
        /*0950*/ 	.short	0x010a
        /*0952*/ 	.byte	0xff
	.zero		1


	//   ....[125]....
        /*0954*/ 	.word	0x00013510
        /*0958*/ 	.word	0x00000007
        /*095c*/ 	.word	0x00000088
        /*0960*/ 	.short	0x010a
        /*0962*/ 	.byte	0xff
	.zero		1


	//   ....[126]....
        /*0964*/ 	.word	0x00013570
        /*0968*/ 	.word	0x00000007
        /*096c*/ 	.word	0x00000000
        /*0970*/ 	.short	0x010a
        /*0972*/ 	.byte	0xff
	.zero		1


	//   ....[127]....
        /*0974*/ 	.word	0x000135d0
        /*0978*/ 	.word	0x00000000
        /*097c*/ 	.word	0x000000b0
        /*0980*/ 	.short	0x010a
        /*0982*/ 	.byte	0xff
	.zero		1


	//   ....[128]....
        /*0984*/ 	.word	0x00013620
        /*0988*/ 	.word	0x00000008
        /*098c*/ 	.word	0x00000060
        /*0990*/ 	.short	0x010a
        /*0992*/ 	.byte	0xff
	.zero		1


	//   ....[129]....
        /*0994*/ 	.word	0x00013680
        /*0998*/ 	.word	0x00000000
        /*099c*/ 	.word	0x00000058
        /*09a0*/ 	.short	0x010a
        /*09a2*/ 	.byte	0xff
	.zero		1


	//   ....[130]....
        /*09a4*/ 	.word	0x000136e0
        /*09a8*/ 	.word	0x00000000
        /*09ac*/ 	.word	0x00000030
        /*09b0*/ 	.short	0x010a
        /*09b2*/ 	.byte	0xff
	.zero		1


	//   ....[131]....
        /*09b4*/ 	.word	0x00013740
        /*09b8*/ 	.word	0x00000000
        /*09bc*/ 	.word	0x00000038
        /*09c0*/ 	.short	0x010a
        /*09c2*/ 	.byte	0xff
	.zero		1


	//   ....[132]....
        /*09c4*/ 	.word	0x000137a0
        /*09c8*/ 	.word	0x00000000
        /*09cc*/ 	.word	0x00000040
        /*09d0*/ 	.short	0x010a
        /*09d2*/ 	.byte	0xff
	.zero		1


	//   ....[133]....
        /*09d4*/ 	.word	0x00013800
        /*09d8*/ 	.word	0x00000000
        /*09dc*/ 	.word	0x00000048
        /*09e0*/ 	.short	0x010a
        /*09e2*/ 	.byte	0xff
	.zero		1


	//   ....[134]....
        /*09e4*/ 	.word	0x00013860
        /*09e8*/ 	.word	0x00000007
        /*09ec*/ 	.word	0x00000030
        /*09f0*/ 	.short	0x010a
        /*09f2*/ 	.byte	0xff
	.zero		1


	//   ....[135]....
        /*09f4*/ 	.word	0x000138c0
        /*09f8*/ 	.word	0x00000007
        /*09fc*/ 	.word	0x00000038
        /*0a00*/ 	.short	0x010a
        /*0a02*/ 	.byte	0xff
	.zero		1


	//   ....[136]....
        /*0a04*/ 	.word	0x00013920
        /*0a08*/ 	.word	0x00000007
        /*0a0c*/ 	.word	0x00000040
        /*0a10*/ 	.short	0x010a
        /*0a12*/ 	.byte	0xff
	.zero		1


	//   ....[137]....
        /*0a14*/ 	.word	0x00013980
        /*0a18*/ 	.word	0x00000007
        /*0a1c*/ 	.word	0x00000048
        /*0a20*/ 	.short	0x010a
        /*0a22*/ 	.byte	0xff
	.zero		1


	//   ....[138]....
        /*0a24*/ 	.word	0x000139e0
        /*0a28*/ 	.word	0x00000000
        /*0a2c*/ 	.word	0x00000030
        /*0a30*/ 	.short	0x010a
        /*0a32*/ 	.byte	0xff
	.zero		1


	//   ....[139]....
        /*0a34*/ 	.word	0x00013a40
        /*0a38*/ 	.word	0x00000000
        /*0a3c*/ 	.word	0x00000038
        /*0a40*/ 	.short	0x010a
        /*0a42*/ 	.byte	0xff
	.zero		1


	//   ....[140]....
        /*0a44*/ 	.word	0x00013aa0
        /*0a48*/ 	.word	0x00000002
        /*0a4c*/ 	.word	0x00000040
        /*0a50*/ 	.short	0x010a
        /*0a52*/ 	.byte	0xff
	.zero		1


	//   ....[141]....
        /*0a54*/ 	.word	0x00013af0
        /*0a58*/ 	.word	0x00000000
        /*0a5c*/ 	.word	0x00000060
        /*0a60*/ 	.short	0x010a
        /*0a62*/ 	.byte	0xff
	.zero		1


	//   ....[142]....
        /*0a64*/ 	.word	0x00013b50
        /*0a68*/ 	.word	0x00000003
        /*0a6c*/ 	.word	0x00000010
        /*0a70*/ 	.short	0x010a
        /*0a72*/ 	.byte	0xff
	.zero		1


	//   ....[143]....
        /*0a74*/ 	.word	0x00013bb0
        /*0a78*/ 	.word	0x00000003
        /*0a7c*/ 	.word	0x00000080
        /*0a80*/ 	.short	0x010a
        /*0a82*/ 	.byte	0xff
	.zero		1


	//   ....[144]....
        /*0a84*/ 	.word	0x00013c00
        /*0a88*/ 	.word	0x00000003
        /*0a8c*/ 	.word	0x00000010
        /*0a90*/ 	.short	0x010a
        /*0a92*/ 	.byte	0xff
	.zero		1


	//   ....[145]....
        /*0a94*/ 	.word	0x00013c50
        /*0a98*/ 	.word	0x0000000b
        /*0a9c*/ 	.word	0x00000010
        /*0aa0*/ 	.short	0x010a
        /*0aa2*/ 	.byte	0xff
	.zero		1


	//   ....[146]....
        /*0aa4*/ 	.word	0x00013ca0
        /*0aa8*/ 	.word	0x00000000
        /*0aac*/ 	.word	0x00000010
        /*0ab0*/ 	.short	0x010a
        /*0ab2*/ 	.byte	0xff
	.zero		1


	//   ....[147]....
        /*0ab4*/ 	.word	0x00013cf0
        /*0ab8*/ 	.word	0x00000008
        /*0abc*/ 	.word	0x00000010
        /*0ac0*/ 	.short	0x010a
        /*0ac2*/ 	.byte	0xff
	.zero		1


	//   ....[148]....
        /*0ac4*/ 	.word	0x00013d40
        /*0ac8*/ 	.word	0x00000008
        /*0acc*/ 	.word	0x00000010
        /*0ad0*/ 	.short	0x010a
        /*0ad2*/ 	.byte	0xff
	.zero		1


	//   ....[149]....
        /*0ad4*/ 	.word	0x00013d90
        /*0ad8*/ 	.word	0x00000000
        /*0adc*/ 	.word	0x00000010
        /*0ae0*/ 	.short	0x010a
        /*0ae2*/ 	.byte	0xff
	.zero		1


	//   ....[150]....
        /*0ae4*/ 	.word	0x00013de0
        /*0ae8*/ 	.word	0x00000000
        /*0aec*/ 	.word	0x00000010
        /*0af0*/ 	.short	0x010a
        /*0af2*/ 	.byte	0xff
	.zero		1


	//----- nvinfo : EIATTR_NUM_MBARRIERS
	.align		4
.L_47:
        /*0af4*/ 	.byte	0x03, 0x38
        /*0af6*/ 	.short	0x0017


	//----- nvinfo : EIATTR_EXIT_INSTR_OFFSETS
	.align		4
        /*0af8*/ 	.byte	0x04, 0x1c
        /*0afa*/ 	.short	(.L_49 - .L_48)


	//   ....[0]....
.L_48:
        /*0afc*/ 	.word	0x00002a10


	//   ....[1]....
        /*0b00*/ 	.word	0x00002f20


	//   ....[2]....
        /*0b04*/ 	.word	0x00002f80


	//   ....[3]....
        /*0b08*/ 	.word	0x00004cc0


	//   ....[4]....
        /*0b0c*/ 	.word	0x000068b0


	//   ....[5]....
        /*0b10*/ 	.word	0x000068f0


	//   ....[6]....
        /*0b14*/ 	.word	0x00013050


	//   ....[7]....
        /*0b18*/ 	.word	0x000130d0


	//   ....[8]....
        /*0b1c*/ 	.word	0x00013100


	//   ....[9]....
        /*0b20*/ 	.word	0x00013180


	//----- nvinfo : EIATTR_MAX_THREADS
	.align		4
.L_49:
        /*0b24*/ 	.byte	0x04, 0x05
        /*0b26*/ 	.short	(.L_51 - .L_50)
.L_50:
        /*0b28*/ 	.word	0x00000100
        /*0b2c*/ 	.word	0x00000001
        /*0b30*/ 	.word	0x00000001


	//----- nvinfo : EIATTR_CRS_STACK_SIZE
	.align		4
.L_51:
        /*0b34*/ 	.byte	0x04, 0x1e
        /*0b36*/ 	.short	(.L_53 - .L_52)
.L_52:
        /*0b38*/ 	.word	0x00000000


	//----- nvinfo : EIATTR_CBANK_PARAM_SIZE
	.align		4
.L_53:
        /*0b3c*/ 	.byte	0x03, 0x19
        /*0b3e*/ 	.short	0x0c00


	//----- nvinfo : EIATTR_PARAM_CBANK
	.align		4
        /*0b40*/ 	.byte	0x04, 0x0a
        /*0b42*/ 	.short	(.L_55 - .L_54)
	.align		4
.L_54:
        /*0b44*/ 	.word	index@(.nv.constant0._ZN7cutlass13device_kernelINS_4gemm6kernel13GemmUniversalIN4cute5tupleIJiiiiEEENS1_10collective13CollectiveMmaINS1_46MainloopSm100TmaUmmaWarpSpecializedBlockScaledILi1ELi2ELi1ENS5_IJNS4_1CILi2EEENSA_ILi1EEESC_EEEEENS5_IJNSA_ILi128EEENSA_ILi256EEESG_EEENS5_IJNS_12float_e4m3_tENS_13float_ue8m0_tEEEENS5_IJNS5_IJlSC_lEEENS4_6LayoutINS5_IJNS5_IJNS5_IJNSA_ILi32EEENSA_ILi4EEEEEEiEEESQ_NS5_IJSC_iEEEEEENS5_IJNS5_IJNS5_IJNSA_ILi16EEESO_EEEiEEENS5_IJNS5_IJNSA_ILi0EEESC_EEENSA_ILi512EEEEEENS5_IJSW_iEEEEEEEEEEESK_S13_NS4_8TiledMMAINS4_8MMA_AtomIJNS4_21SM100_MMA_MXF8F6F4_SSISI_SI_fSJ_Li128ELi256ELNS4_4UMMA5MajorE0ELS18_0ELNS17_7ScaleInE0ELS19_0EEEEEENSM_INS5_IJSC_SC_SC_EEENS5_IJSW_SW_SW_EEEEENS5_IJNS4_10UnderscoreES1F_S1F_EEEEENS5_IJNS4_13SM90_TMA_LOADES1I_EEENS5_IJNS4_14ComposedLayoutINS4_7SwizzleILi3ELi4ELi3EEENS4_18smem_ptr_flag_bitsILi8EEENSM_INS5_IJNSA_ILi8EEESF_EEENS5_IJSF_SC_EEEEEEENSM_INS5_IJNS5_IJNS5_IJSP_SC_EEENS5_IJSN_SC_EEEEEESC_NS5_IJSO_SB_EEEEEENS5_IJNS5_IJNS5_IJSU_SY_EEESX_EEESW_NS5_IJSC_SY_EEEEEEEEEEEvNS4_8identityENS5_IJNS4_23SM90_TMA_LOAD_MULTICASTES26_EEENS5_IJS1T_NSM_INS5_IJNS5_IJNS5_IJSP_SB_EEES1V_EEESC_S1X_EEENS5_IJS20_SW_NS5_IJSC_NSA_ILi1024EEEEEEEEEEEEEEvS25_EENS_8epilogue10collective18CollectiveEpilogueINS2H_23Sm100TmaWarpSpecializedILi4ELi2ELi32ELb1ELb0EEEJNS5_IJNSA_ILi64EEESG_SG_EEENS5_IJNSM_IS2M_SC_EENSM_INS5_IJSN_SB_EEENS5_IJSC_SF_EEEEEEEENS_10bfloat16_tESL_S2T_SL_NS2H_6fusion15FusionCallbacksIS2L_NS2U_17LinearCombinationIS2T_fS2T_fLNS_15FloatRoundStyleE2EEES2N_S2S_JEEENS4_5SM1004TMEM4LOAD26SM100_TMEM_LOAD_32dp32b32xES1I_NS1K_INS1L_ILi2ELi4ELi3EEENS1N_ILi16EEENSM_INS5_IJS1P_SN_EEES1V_EEEENS4_39AutoVectorizingCopyWithAssumedAlignmentILi128EEENS4_14SM90_TMA_STOREES38_S3A_S3A_EEEvvEEEEvNT_6ParamsE)
        /*0b48*/ 	.short	0x0380
        /*0b4a*/ 	.short	0x0c00


	//----- nvinfo : EIATTR_SW_WAR
	.align		4
.L_55:
        /*0b4c*/ 	.byte	0x04, 0x36
        /*0b4e*/ 	.short	(.L_57 - .L_56)
.L_56:
        /*0b50*/ 	.word	0x00000008
.L_57:


//--------------------- .nv.callgraph             --------------------------
	.section	.nv.callgraph,"",@"SHT_CUDA_CALLGRAPH"
	.align	4
	.sectionentsize	8
	.align		4
        /*0000*/ 	.word	0x00000000
	.align		4
        /*0004*/ 	.word	0xffffffff
	.align		4
        /*0008*/ 	.word	index@(_ZN7cutlass13device_kernelINS_4gemm6kernel13GemmUniversalIN4cute5tupleIJiiiiEEENS1_10collective13CollectiveMmaINS1_46MainloopSm100TmaUmmaWarpSpecializedBlockScaledILi1ELi2ELi1ENS5_IJNS4_1CILi2EEENSA_ILi1EEESC_EEEEENS5_IJNSA_ILi128EEENSA_ILi256EEESG_EEENS5_IJNS_12float_e4m3_tENS_13float_ue8m0_tEEEENS5_IJNS5_IJlSC_lEEENS4_6LayoutINS5_IJNS5_IJNS5_IJNSA_ILi32EEENSA_ILi4EEEEEEiEEESQ_NS5_IJSC_iEEEEEENS5_IJNS5_IJNS5_IJNSA_ILi16EEESO_EEEiEEENS5_IJNS5_IJNSA_ILi0EEESC_EEENSA_ILi512EEEEEENS5_IJSW_iEEEEEEEEEEESK_S13_NS4_8TiledMMAINS4_8MMA_AtomIJNS4_21SM100_MMA_MXF8F6F4_SSISI_SI_fSJ_Li128ELi256ELNS4_4UMMA5MajorE0ELS18_0ELNS17_7ScaleInE0ELS19_0EEEEEENSM_INS5_IJSC_SC_SC_EEENS5_IJSW_SW_SW_EEEEENS5_IJNS4_10UnderscoreES1F_S1F_EEEEENS5_IJNS4_13SM90_TMA_LOADES1I_EEENS5_IJNS4_14ComposedLayoutINS4_7SwizzleILi3ELi4ELi3EEENS4_18smem_ptr_flag_bitsILi8EEENSM_INS5_IJNSA_ILi8EEESF_EEENS5_IJSF_SC_EEEEEEENSM_INS5_IJNS5_IJNS5_IJSP_SC_EEENS5_IJSN_SC_EEEEEESC_NS5_IJSO_SB_EEEEEENS5_IJNS5_IJNS5_IJSU_SY_EEESX_EEESW_NS5_IJSC_SY_EEEEEEEEEEEvNS4_8identityENS5_IJNS4_23SM90_TMA_LOAD_MULTICASTES26_EEENS5_IJS1T_NSM_INS5_IJNS5_IJNS5_IJSP_SB_EEES1V_EEESC_S1X_EEENS5_IJS20_SW_NS5_IJSC_NSA_ILi1024EEEEEEEEEEEEEEvS25_EENS_8epilogue10collective18CollectiveEpilogueINS2H_23Sm100TmaWarpSpecializedILi4ELi2ELi32ELb1ELb0EEEJNS5_IJNSA_ILi64EEESG_SG_EEENS5_IJNSM_IS2M_SC_EENSM_INS5_IJSN_SB_EEENS5_IJSC_SF_EEEEEEEENS_10bfloat16_tESL_S2T_SL_NS2H_6fusion15FusionCallbacksIS2L_NS2U_17LinearCombinationIS2T_fS2T_fLNS_15FloatRoundStyleE2EEES2N_S2S_JEEENS4_5SM1004TMEM4LOAD26SM100_TMEM_LOAD_32dp32b32xES1I_NS1K_INS1L_ILi2ELi4ELi3EEENS1N_ILi16EEENSM_INS5_IJS1P_SN_EEES1V_EEEENS4_39AutoVectorizingCopyWithAssumedAlignmentILi128EEENS4_14SM90_TMA_STOREES38_S3A_S3A_EEEvvEEEEvNT_6ParamsE)
	.align		4
        /*000c*/ 	.word	index@(__assertfail)
	.align		4
        /*0010*/ 	.word	0x00000000
	.align		4
        /*0014*/ 	.word	0xfffffffe
	.align		4
        /*0018*/ 	.word	0x00000000
	.align		4
        /*001c*/ 	.word	0xfffffffd
	.align		4
        /*0020*/ 	.word	0x00000000
	.align		4
        /*0024*/ 	.word	0xfffffffc


//--------------------- .nv.constant4             --------------------------
	.section	.nv.constant4,"a",@progbits
	.align	8
	.align		8
.nv.constant4:
        /*0000*/ 	.dword	__assertfail
	.align		8
        /*0008*/ 	.dword	__unnamed_1
	.align		8
        /*0010*/ 	.dword	__unnamed_2
	.align		8
        /*0018*/ 	.dword	_ZN40_INTERNAL_e988cb9d_4_k_cu_68f25eed_375364cuda3std3__45__cpo5beginE
	.align		8
        /*0020*/ 	.dword	_ZN40_INTERNAL_e988cb9d_4_k_cu_68f25eed_375364cuda3std3__45__cpo3endE
	.align		8
        /*0028*/ 	.dword	_ZN40_INTERNAL_e988cb9d_4_k_cu_68f25eed_375364cuda3std3__45__cpo6cbeginE
	.align		8
        /*0030*/ 	.dword	_ZN40_INTERNAL_e988cb9d_4_k_cu_68f25eed_375364cuda3std3__45__cpo4cendE
	.align		8
        /*0038*/ 	.dword	_ZN40_INTERNAL_e988cb9d_4_k_cu_68f25eed_375364cuda3std3__442_GLOBAL__N__e988cb9d_4_k_cu_68f25eed_375366ignoreE
	.align		8
        /*0040*/ 	.dword	_ZN40_INTERNAL_e988cb9d_4_k_cu_68f25eed_375364cuda3std3__419piecewise_constructE
	.align		8
        /*0048*/ 	.dword	_ZN40_INTERNAL_e988cb9d_4_k_cu_68f25eed_375364cuda3std3__48in_placeE
	.align		8
        /*0050*/ 	.dword	_ZN40_INTERNAL_e988cb9d_4_k_cu_68f25eed_375364cuda3std6ranges3__45__cpo4swapE
	.align		8
        /*0058*/ 	.dword	_ZN40_INTERNAL_e988cb9d_4_k_cu_68f25eed_375364cuda3std6ranges3__45__cpo9iter_moveE
	.align		8
        /*0060*/ 	.dword	_ZN40_INTERNAL_e988cb9d_4_k_cu_68f25eed_375364cute7productE
	.align		8
        /*0068*/ 	.dword	_ZN40_INTERNAL_e988cb9d_4_k_cu_68f25eed_375364cute1_E
	.align		8
        /*0070*/ 	.dword	$str$25
	.align		8
        /*0078*/ 	.dword	$str$26
	.align		8
        /*0080*/ 	.dword	$str$27
	.align		8
        /*0088*/ 	.dword	$str$28


//--------------------- .text._ZN7cutlass13device_kernelINS_4gemm6kernel13GemmUniversalIN4cute5tupleIJiiiiEEENS1_10collective13CollectiveMmaINS1_46MainloopSm100TmaUmmaWarpSpecializedBlockScaledILi1ELi2ELi1ENS5_IJNS4_1CILi2EEENSA_ILi1EEESC_EEEEENS5_IJNSA_ILi128EEENSA_ILi256EEESG_EEENS5_IJNS_12float_e4m3_tENS_13float_ue8m0_tEEEENS5_IJNS5_IJlSC_lEEENS4_6LayoutINS5_IJNS5_IJNS5_IJNSA_ILi32EEENSA_ILi4EEEEEEiEEESQ_NS5_IJSC_iEEEEEENS5_IJNS5_IJNS5_IJNSA_ILi16EEESO_EEEiEEENS5_IJNS5_IJNSA_ILi0EEESC_EEENSA_ILi512EEEEEENS5_IJSW_iEEEEEEEEEEESK_S13_NS4_8TiledMMAINS4_8MMA_AtomIJNS4_21SM100_MMA_MXF8F6F4_SSISI_SI_fSJ_Li128ELi256ELNS4_4UMMA5MajorE0ELS18_0ELNS17_7ScaleInE0ELS19_0EEEEEENSM_INS5_IJSC_SC_SC_EEENS5_IJSW_SW_SW_EEEEENS5_IJNS4_10UnderscoreES1F_S1F_EEEEENS5_IJNS4_13SM90_TMA_LOADES1I_EEENS5_IJNS4_14ComposedLayoutINS4_7SwizzleILi3ELi4ELi3EEENS4_18smem_ptr_flag_bitsILi8EEENSM_INS5_IJNSA_ILi8EEESF_EEENS5_IJSF_SC_EEEEEEENSM_INS5_IJNS5_IJNS5_IJSP_SC_EEENS5_IJSN_SC_EEEEEESC_NS5_IJSO_SB_EEEEEENS5_IJNS5_IJNS5_IJSU_SY_EEESX_EEESW_NS5_IJSC_SY_EEEEEEEEEEEvNS4_8identityENS5_IJNS4_23SM90_TMA_LOAD_MULTICASTES26_EEENS5_IJS1T_NSM_INS5_IJNS5_IJNS5_IJSP_SB_EEES1V_EEESC_S1X_EEENS5_IJS20_SW_NS5_IJSC_NSA_ILi1024EEEEEEEEEEEEEEvS25_EENS_8epilogue10collective18CollectiveEpilogueINS2H_23Sm100TmaWarpSpecializedILi4ELi2ELi32ELb1ELb0EEEJNS5_IJNSA_ILi64EEESG_SG_EEENS5_IJNSM_IS2M_SC_EENSM_INS5_IJSN_SB_EEENS5_IJSC_SF_EEEEEEEENS_10bfloat16_tESL_S2T_SL_NS2H_6fusion15FusionCallbacksIS2L_NS2U_17LinearCombinationIS2T_fS2T_fLNS_15FloatRoundStyleE2EEES2N_S2S_JEEENS4_5SM1004TMEM4LOAD26SM100_TMEM_LOAD_32dp32b32xES1I_NS1K_INS1L_ILi2ELi4ELi3EEENS1N_ILi16EEENSM_INS5_IJS1P_SN_EEES1V_EEEENS4_39AutoVectorizingCopyWithAssumedAlignmentILi128EEENS4_14SM90_TMA_STOREES38_S3A_S3A_EEEvvEEEEvNT_6ParamsE --------------------------
	.section	.text._ZN7cutlass13device_kernelINS_4gemm6kernel13GemmUniversalIN4cute5tupleIJiiiiEEENS1_10collective13CollectiveMmaINS1_46MainloopSm100TmaUmmaWarpSpecializedBlockScaledILi1ELi2ELi1ENS5_IJNS4_1CILi2EEENSA_ILi1EEESC_EEEEENS5_IJNSA_ILi128EEENSA_ILi256EEESG_EEENS5_IJNS_12float_e4m3_tENS_13float_ue8m0_tEEEENS5_IJNS5_IJlSC_lEEENS4_6LayoutINS5_IJNS5_IJNS5_IJNSA_ILi32EEENSA_ILi4EEEEEEiEEESQ_NS5_IJSC_iEEEEEENS5_IJNS5_IJNS5_IJNSA_ILi16EEESO_EEEiEEENS5_IJNS5_IJNSA_ILi0EEESC_EEENSA_ILi512EEEEEENS5_IJSW_iEEEEEEEEEEESK_S13_NS4_8TiledMMAINS4_8MMA_AtomIJNS4_21SM100_MMA_MXF8F6F4_SSISI_SI_fSJ_Li128ELi256ELNS4_4UMMA5MajorE0ELS18_0ELNS17_7ScaleInE0ELS19_0EEEEEENSM_INS5_IJSC_SC_SC_EEENS5_IJSW_SW_SW_EEEEENS5_IJNS4_10UnderscoreES1F_S1F_EEEEENS5_IJNS4_13SM90_TMA_LOADES1I_EEENS5_IJNS4_14ComposedLayoutINS4_7SwizzleILi3ELi4ELi3EEENS4_18smem_ptr_flag_bitsILi8EEENSM_INS5_IJNSA_ILi8EEESF_EEENS5_IJSF_SC_EEEEEEENSM_INS5_IJNS5_IJNS5_IJSP_SC_EEENS5_IJSN_SC_EEEEEESC_NS5_IJSO_SB_EEEEEENS5_IJNS5_IJNS5_IJSU_SY_EEESX_EEESW_NS5_IJSC_SY_EEEEEEEEEEEvNS4_8identityENS5_IJNS4_23SM90_TMA_LOAD_MULTICASTES26_EEENS5_IJS1T_NSM_INS5_IJNS5_IJNS5_IJSP_SB_EEES1V_EEESC_S1X_EEENS5_IJS20_SW_NS5_IJSC_NSA_ILi1024EEEEEEEEEEEEEEvS25_EENS_8epilogue10collective18CollectiveEpilogueINS2H_23Sm100TmaWarpSpecializedILi4ELi2ELi32ELb1ELb0EEEJNS5_IJNSA_ILi64EEESG_SG_EEENS5_IJNSM_IS2M_SC_EENSM_INS5_IJSN_SB_EEENS5_IJSC_SF_EEEEEEEENS_10bfloat16_tESL_S2T_SL_NS2H_6fusion15FusionCallbacksIS2L_NS2U_17LinearCombinationIS2T_fS2T_fLNS_15FloatRoundStyleE2EEES2N_S2S_JEEENS4_5SM1004TMEM4LOAD26SM100_TMEM_LOAD_32dp32b32xES1I_NS1K_INS1L_ILi2ELi4ELi3EEENS1N_ILi16EEENSM_INS5_IJS1P_SN_EEES1V_EEEENS4_39AutoVectorizingCopyWithAssumedAlignmentILi128EEENS4_14SM90_TMA_STOREES38_S3A_S3A_EEEvvEEEEvNT_6ParamsE,"ax",@progbits
	.align	128
.text._ZN7cutlass13device_kernelINS_4gemm6kernel13GemmUniversalIN4cute5tupleIJiiiiEEENS1_10collective13CollectiveMmaINS1_46MainloopSm100TmaUmmaWarpSpecializedBlockScaledILi1ELi2ELi1ENS5_IJNS4_1CILi2EEENSA_ILi1EEESC_EEEEENS5_IJNSA_ILi128EEENSA_ILi256EEESG_EEENS5_IJNS_12float_e4m3_tENS_13float_ue8m0_tEEEENS5_IJNS5_IJlSC_lEEENS4_6LayoutINS5_IJNS5_IJNS5_IJNSA_ILi32EEENSA_ILi4EEEEEEiEEESQ_NS5_IJSC_iEEEEEENS5_IJNS5_IJNS5_IJNSA_ILi16EEESO_EEEiEEENS5_IJNS5_IJNSA_ILi0EEESC_EEENSA_ILi512EEEEEENS5_IJSW_iEEEEEEEEEEESK_S13_NS4_8TiledMMAINS4_8MMA_AtomIJNS4_21SM100_MMA_MXF8F6F4_SSISI_SI_fSJ_Li128ELi256ELNS4_4UMMA5MajorE0ELS18_0ELNS17_7ScaleInE0ELS19_0EEEEEENSM_INS5_IJSC_SC_SC_EEENS5_IJSW_SW_SW_EEEEENS5_IJNS4_10UnderscoreES1F_S1F_EEEEENS5_IJNS4_13SM90_TMA_LOADES1I_EEENS5_IJNS4_14ComposedLayoutINS4_7SwizzleILi3ELi4ELi3EEENS4_18smem_ptr_flag_bitsILi8EEENSM_INS5_IJNSA_ILi8EEESF_EEENS5_IJSF_SC_EEEEEEENSM_INS5_IJNS5_IJNS5_IJSP_SC_EEENS5_IJSN_SC_EEEEEESC_NS5_IJSO_SB_EEEEEENS5_IJNS5_IJNS5_IJSU_SY_EEESX_EEESW_NS5_IJSC_SY_EEEEEEEEEEEvNS4_8identityENS5_IJNS4_23SM90_TMA_LOAD_MULTICASTES26_EEENS5_IJS1T_NSM_INS5_IJNS5_IJNS5_IJSP_SB_EEES1V_EEESC_S1X_EEENS5_IJS20_SW_NS5_IJSC_NSA_ILi1024EEEEEEEEEEEEEEvS25_EENS_8epilogue10collective18CollectiveEpilogueINS2H_23Sm100TmaWarpSpecializedILi4ELi2ELi32ELb1ELb0EEEJNS5_IJNSA_ILi64EEESG_SG_EEENS5_IJNSM_IS2M_SC_EENSM_INS5_IJSN_SB_EEENS5_IJSC_SF_EEEEEEEENS_10bfloat16_tESL_S2T_SL_NS2H_6fusion15FusionCallbacksIS2L_NS2U_17LinearCombinationIS2T_fS2T_fLNS_15FloatRoundStyleE2EEES2N_S2S_JEEENS4_5SM1004TMEM4LOAD26SM100_TMEM_LOAD_32dp32b32xES1I_NS1K_INS1L_ILi2ELi4ELi3EEENS1N_ILi16EEENSM_INS5_IJS1P_SN_EEES1V_EEEENS4_39AutoVectorizingCopyWithAssumedAlignmentILi128EEENS4_14SM90_TMA_STOREES38_S3A_S3A_EEEvvEEEEvNT_6ParamsE:
        .type           _ZN7cutlass13device_kernelINS_4gemm6kernel13GemmUniversalIN4cute5tupleIJiiiiEEENS1_10collective13CollectiveMmaINS1_46MainloopSm100TmaUmmaWarpSpecializedBlockScaledILi1ELi2ELi1ENS5_IJNS4_1CILi2EEENSA_ILi1EEESC_EEEEENS5_IJNSA_ILi128EEENSA_ILi256EEESG_EEENS5_IJNS_12float_e4m3_tENS_13float_ue8m0_tEEEENS5_IJNS5_IJlSC_lEEENS4_6LayoutINS5_IJNS5_IJNS5_IJNSA_ILi32EEENSA_ILi4EEEEEEiEEESQ_NS5_IJSC_iEEEEEENS5_IJNS5_IJNS5_IJNSA_ILi16EEESO_EEEiEEENS5_IJNS5_IJNSA_ILi0EEESC_EEENSA_ILi512EEEEEENS5_IJSW_iEEEEEEEEEEESK_S13_NS4_8TiledMMAINS4_8MMA_AtomIJNS4_21SM100_MMA_MXF8F6F4_SSISI_SI_fSJ_Li128ELi256ELNS4_4UMMA5MajorE0ELS18_0ELNS17_7ScaleInE0ELS19_0EEEEEENSM_INS5_IJSC_SC_SC_EEENS5_IJSW_SW_SW_EEEEENS5_IJNS4_10UnderscoreES1F_S1F_EEEEENS5_IJNS4_13SM90_TMA_LOADES1I_EEENS5_IJNS4_14ComposedLayoutINS4_7SwizzleILi3ELi4ELi3EEENS4_18smem_ptr_flag_bitsILi8EEENSM_INS5_IJNSA_ILi8EEESF_EEENS5_IJSF_SC_EEEEEEENSM_INS5_IJNS5_IJNS5_IJSP_SC_EEENS5_IJSN_SC_EEEEEESC_NS5_IJSO_SB_EEEEEENS5_IJNS5_IJNS5_IJSU_SY_EEESX_EEESW_NS5_IJSC_SY_EEEEEEEEEEEvNS4_8identityENS5_IJNS4_23SM90_TMA_LOAD_MULTICASTES26_EEENS5_IJS1T_NSM_INS5_IJNS5_IJNS5_IJSP_SB_EEES1V_EEESC_S1X_EEENS5_IJS20_SW_NS5_IJSC_NSA_ILi1024EEEEEEEEEEEEEEvS25_EENS_8epilogue10collective18CollectiveEpilogueINS2H_23Sm100TmaWarpSpecializedILi4ELi2ELi32ELb1ELb0EEEJNS5_IJNSA_ILi64EEESG_SG_EEENS5_IJNSM_IS2M_SC_EENSM_INS5_IJSN_SB_EEENS5_IJSC_SF_EEEEEEEENS_10bfloat16_tESL_S2T_SL_NS2H_6fusion15FusionCallbacksIS2L_NS2U_17LinearCombinationIS2T_fS2T_fLNS_15FloatRoundStyleE2EEES2N_S2S_JEEENS4_5SM1004TMEM4LOAD26SM100_TMEM_LOAD_32dp32b32xES1I_NS1K_INS1L_ILi2ELi4ELi3EEENS1N_ILi16EEENSM_INS5_IJS1P_SN_EEES1V_EEEENS4_39AutoVectorizingCopyWithAssumedAlignmentILi128EEENS4_14SM90_TMA_STOREES38_S3A_S3A_EEEvvEEEEvNT_6ParamsE,@function
        .size           _ZN7cutlass13device_kernelINS_4gemm6kernel13GemmUniversalIN4cute5tupleIJiiiiEEENS1_10collective13CollectiveMmaINS1_46MainloopSm100TmaUmmaWarpSpecializedBlockScaledILi1ELi2ELi1ENS5_IJNS4_1CILi2EEENSA_ILi1EEESC_EEEEENS5_IJNSA_ILi128EEENSA_ILi256EEESG_EEENS5_IJNS_12float_e4m3_tENS_13float_ue8m0_tEEEENS5_IJNS5_IJlSC_lEEENS4_6LayoutINS5_IJNS5_IJNS5_IJNSA_ILi32EEENSA_ILi4EEEEEEiEEESQ_NS5_IJSC_iEEEEEENS5_IJNS5_IJNS5_IJNSA_ILi16EEESO_EEEiEEENS5_IJNS5_IJNSA_ILi0EEESC_EEENSA_ILi512EEEEEENS5_IJSW_iEEEEEEEEEEESK_S13_NS4_8TiledMMAINS4_8MMA_AtomIJNS4_21SM100_MMA_MXF8F6F4_SSISI_SI_fSJ_Li128ELi256ELNS4_4UMMA5MajorE0ELS18_0ELNS17_7ScaleInE0ELS19_0EEEEEENSM_INS5_IJSC_SC_SC_EEENS5_IJSW_SW_SW_EEEEENS5_IJNS4_10UnderscoreES1F_S1F_EEEEENS5_IJNS4_13SM90_TMA_LOADES1I_EEENS5_IJNS4_14ComposedLayoutINS4_7SwizzleILi3ELi4ELi3EEENS4_18smem_ptr_flag_bitsILi8EEENSM_INS5_IJNSA_ILi8EEESF_EEENS5_IJSF_SC_EEEEEEENSM_INS5_IJNS5_IJNS5_IJSP_SC_EEENS5_IJSN_SC_EEEEEESC_NS5_IJSO_SB_EEEEEENS5_IJNS5_IJNS5_IJSU_SY_EEESX_EEESW_NS5_IJSC_SY_EEEEEEEEEEEvNS4_8identityENS5_IJNS4_23SM90_TMA_LOAD_MULTICASTES26_EEENS5_IJS1T_NSM_INS5_IJNS5_IJNS5_IJSP_SB_EEES1V_EEESC_S1X_EEENS5_IJS20_SW_NS5_IJSC_NSA_ILi1024EEEEEEEEEEEEEEvS25_EENS_8epilogue10collective18CollectiveEpilogueINS2H_23Sm100TmaWarpSpecializedILi4ELi2ELi32ELb1ELb0EEEJNS5_IJNSA_ILi64EEESG_SG_EEENS5_IJNSM_IS2M_SC_EENSM_INS5_IJSN_SB_EEENS5_IJSC_SF_EEEEEEEENS_10bfloat16_tESL_S2T_SL_NS2H_6fusion15FusionCallbacksIS2L_NS2U_17LinearCombinationIS2T_fS2T_fLNS_15FloatRoundStyleE2EEES2N_S2S_JEEENS4_5SM1004TMEM4LOAD26SM100_TMEM_LOAD_32dp32b32xES1I_NS1K_INS1L_ILi2ELi4ELi3EEENS1N_ILi16EEENSM_INS5_IJS1P_SN_EEES1V_EEEENS4_39AutoVectorizingCopyWithAssumedAlignmentILi128EEENS4_14SM90_TMA_STOREES38_S3A_S3A_EEEvvEEEEvNT_6ParamsE,(.L_x_231 - _ZN7cutlass13device_kernelINS_4gemm6kernel13GemmUniversalIN4cute5tupleIJiiiiEEENS1_10collective13CollectiveMmaINS1_46MainloopSm100TmaUmmaWarpSpecializedBlockScaledILi1ELi2ELi1ENS5_IJNS4_1CILi2EEENSA_ILi1EEESC_EEEEENS5_IJNSA_ILi128EEENSA_ILi256EEESG_EEENS5_IJNS_12float_e4m3_tENS_13float_ue8m0_tEEEENS5_IJNS5_IJlSC_lEEENS4_6LayoutINS5_IJNS5_IJNS5_IJNSA_ILi32EEENSA_ILi4EEEEEEiEEESQ_NS5_IJSC_iEEEEEENS5_IJNS5_IJNS5_IJNSA_ILi16EEESO_EEEiEEENS5_IJNS5_IJNSA_ILi0EEESC_EEENSA_ILi512EEEEEENS5_IJSW_iEEEEEEEEEEESK_S13_NS4_8TiledMMAINS4_8MMA_AtomIJNS4_21SM100_MMA_MXF8F6F4_SSISI_SI_fSJ_Li128ELi256ELNS4_4UMMA5MajorE0ELS18_0ELNS17_7ScaleInE0ELS19_0EEEEEENSM_INS5_IJSC_SC_SC_EEENS5_IJSW_SW_SW_EEEEENS5_IJNS4_10UnderscoreES1F_S1F_EEEEENS5_IJNS4_13SM90_TMA_LOADES1I_EEENS5_IJNS4_14ComposedLayoutINS4_7SwizzleILi3ELi4ELi3EEENS4_18smem_ptr_flag_bitsILi8EEENSM_INS5_IJNSA_ILi8EEESF_EEENS5_IJSF_SC_EEEEEEENSM_INS5_IJNS5_IJNS5_IJSP_SC_EEENS5_IJSN_SC_EEEEEESC_NS5_IJSO_SB_EEEEEENS5_IJNS5_IJNS5_IJSU_SY_EEESX_EEESW_NS5_IJSC_SY_EEEEEEEEEEEvNS4_8identityENS5_IJNS4_23SM90_TMA_LOAD_MULTICASTES26_EEENS5_IJS1T_NSM_INS5_IJNS5_IJNS5_IJSP_SB_EEES1V_EEESC_S1X_EEENS5_IJS20_SW_NS5_IJSC_NSA_ILi1024EEEEEEEEEEEEEEvS25_EENS_8epilogue10collective18CollectiveEpilogueINS2H_23Sm100TmaWarpSpecializedILi4ELi2ELi32ELb1ELb0EEEJNS5_IJNSA_ILi64EEESG_SG_EEENS5_IJNSM_IS2M_SC_EENSM_INS5_IJSN_SB_EEENS5_IJSC_SF_EEEEEEEENS_10bfloat16_tESL_S2T_SL_NS2H_6fusion15FusionCallbacksIS2L_NS2U_17LinearCombinationIS2T_fS2T_fLNS_15FloatRoundStyleE2EEES2N_S2S_JEEENS4_5SM1004TMEM4LOAD26SM100_TMEM_LOAD_32dp32b32xES1I_NS1K_INS1L_ILi2ELi4ELi3EEENS1N_ILi16EEENSM_INS5_IJS1P_SN_EEES1V_EEEENS4_39AutoVectorizingCopyWithAssumedAlignmentILi128EEENS4_14SM90_TMA_STOREES38_S3A_S3A_EEEvvEEEEvNT_6ParamsE)
        .other          _ZN7cutlass13device_kernelINS_4gemm6kernel13GemmUniversalIN4cute5tupleIJiiiiEEENS1_10collective13CollectiveMmaINS1_46MainloopSm100TmaUmmaWarpSpecializedBlockScaledILi1ELi2ELi1ENS5_IJNS4_1CILi2EEENSA_ILi1EEESC_EEEEENS5_IJNSA_ILi128EEENSA_ILi256EEESG_EEENS5_IJNS_12float_e4m3_tENS_13float_ue8m0_tEEEENS5_IJNS5_IJlSC_lEEENS4_6LayoutINS5_IJNS5_IJNS5_IJNSA_ILi32EEENSA_ILi4EEEEEEiEEESQ_NS5_IJSC_iEEEEEENS5_IJNS5_IJNS5_IJNSA_ILi16EEESO_EEEiEEENS5_IJNS5_IJNSA_ILi0EEESC_EEENSA_ILi512EEEEEENS5_IJSW_iEEEEEEEEEEESK_S13_NS4_8TiledMMAINS4_8MMA_AtomIJNS4_21SM100_MMA_MXF8F6F4_SSISI_SI_fSJ_Li128ELi256ELNS4_4UMMA5MajorE0ELS18_0ELNS17_7ScaleInE0ELS19_0EEEEEENSM_INS5_IJSC_SC_SC_EEENS5_IJSW_SW_SW_EEEEENS5_IJNS4_10UnderscoreES1F_S1F_EEEEENS5_IJNS4_13SM90_TMA_LOADES1I_EEENS5_IJNS4_14ComposedLayoutINS4_7SwizzleILi3ELi4ELi3EEENS4_18smem_ptr_flag_bitsILi8EEENSM_INS5_IJNSA_ILi8EEESF_EEENS5_IJSF_SC_EEEEEEENSM_INS5_IJNS5_IJNS5_IJSP_SC_EEENS5_IJSN_SC_EEEEEESC_NS5_IJSO_SB_EEEEEENS5_IJNS5_IJNS5_IJSU_SY_EEESX_EEESW_NS5_IJSC_SY_EEEEEEEEEEEvNS4_8identityENS5_IJNS4_23SM90_TMA_LOAD_MULTICASTES26_EEENS5_IJS1T_NSM_INS5_IJNS5_IJNS5_IJSP_SB_EEES1V_EEESC_S1X_EEENS5_IJS20_SW_NS5_IJSC_NSA_ILi1024EEEEEEEEEEEEEEvS25_EENS_8epilogue10collective18CollectiveEpilogueINS2H_23Sm100TmaWarpSpecializedILi4ELi2ELi32ELb1ELb0EEEJNS5_IJNSA_ILi64EEESG_SG_EEENS5_IJNSM_IS2M_SC_EENSM_INS5_IJSN_SB_EEENS5_IJSC_SF_EEEEEEEENS_10bfloat16_tESL_S2T_SL_NS2H_6fusion15FusionCallbacksIS2L_NS2U_17LinearCombinationIS2T_fS2T_fLNS_15FloatRoundStyleE2EEES2N_S2S_JEEENS4_5SM1004TMEM4LOAD26SM100_TMEM_LOAD_32dp32b32xES1I_NS1K_INS1L_ILi2ELi4ELi3EEENS1N_ILi16EEENSM_INS5_IJS1P_SN_EEES1V_EEEENS4_39AutoVectorizingCopyWithAssumedAlignmentILi128EEENS4_14SM90_TMA_STOREES38_S3A_S3A_EEEvvEEEEvNT_6ParamsE,@"STO_CUDA_ENTRY STV_DEFAULT"
_ZN7cutlass13device_kernelINS_4gemm6kernel13GemmUniversalIN4cute5tupleIJiiiiEEENS1_10collective13CollectiveMmaINS1_46MainloopSm100TmaUmmaWarpSpecializedBlockScaledILi1ELi2ELi1ENS5_IJNS4_1CILi2EEENSA_ILi1EEESC_EEEEENS5_IJNSA_ILi128EEENSA_ILi256EEESG_EEENS5_IJNS_12float_e4m3_tENS_13float_ue8m0_tEEEENS5_IJNS5_IJlSC_lEEENS4_6LayoutINS5_IJNS5_IJNS5_IJNSA_ILi32EEENSA_ILi4EEEEEEiEEESQ_NS5_IJSC_iEEEEEENS5_IJNS5_IJNS5_IJNSA_ILi16EEESO_EEEiEEENS5_IJNS5_IJNSA_ILi0EEESC_EEENSA_ILi512EEEEEENS5_IJSW_iEEEEEEEEEEESK_S13_NS4_8TiledMMAINS4_8MMA_AtomIJNS4_21SM100_MMA_MXF8F6F4_SSISI_SI_fSJ_Li128ELi256ELNS4_4UMMA5MajorE0ELS18_0ELNS17_7ScaleInE0ELS19_0EEEEEENSM_INS5_IJSC_SC_SC_EEENS5_IJSW_SW_SW_EEEEENS5_IJNS4_10UnderscoreES1F_S1F_EEEEENS5_IJNS4_13SM90_TMA_LOADES1I_EEENS5_IJNS4_14ComposedLayoutINS4_7SwizzleILi3ELi4ELi3EEENS4_18smem_ptr_flag_bitsILi8EEENSM_INS5_IJNSA_ILi8EEESF_EEENS5_IJSF_SC_EEEEEEENSM_INS5_IJNS5_IJNS5_IJSP_SC_EEENS5_IJSN_SC_EEEEEESC_NS5_IJSO_SB_EEEEEENS5_IJNS5_IJNS5_IJSU_SY_EEESX_EEESW_NS5_IJSC_SY_EEEEEEEEEEEvNS4_8identityENS5_IJNS4_23SM90_TMA_LOAD_MULTICASTES26_EEENS5_IJS1T_NSM_INS5_IJNS5_IJNS5_IJSP_SB_EEES1V_EEESC_S1X_EEENS5_IJS20_SW_NS5_IJSC_NSA_ILi1024EEEEEEEEEEEEEEvS25_EENS_8epilogue10collective18CollectiveEpilogueINS2H_23Sm100TmaWarpSpecializedILi4ELi2ELi32ELb1ELb0EEEJNS5_IJNSA_ILi64EEESG_SG_EEENS5_IJNSM_IS2M_SC_EENSM_INS5_IJSN_SB_EEENS5_IJSC_SF_EEEEEEEENS_10bfloat16_tESL_S2T_SL_NS2H_6fusion15FusionCallbacksIS2L_NS2U_17LinearCombinationIS2T_fS2T_fLNS_15FloatRoundStyleE2EEES2N_S2S_JEEENS4_5SM1004TMEM4LOAD26SM100_TMEM_LOAD_32dp32b32xES1I_NS1K_INS1L_ILi2ELi4ELi3EEENS1N_ILi16EEENSM_INS5_IJS1P_SN_EEES1V_EEEENS4_39AutoVectorizingCopyWithAssumedAlignmentILi128EEENS4_14SM90_TMA_STOREES38_S3A_S3A_EEEvvEEEEvNT_6ParamsE:
[----:B------:R-:W1:Y:S01]  /*0000*/  LDC R1, c[0x0][0x37c] ;  /* 0x0000df00ff017b82 */ /* 0x000e620000000800 */
[----:B------:R-:W2:Y:S01]  /*0010*/  S2R R184, SR_TID.X ;  /* 0x0000000000b87919 */ /* 0x000ea20000002100 */
[----:B------:R-:W3:Y:S01]  /*0020*/  LDCU.64 UR12, c[0x0][0xc90] ;  /* 0x00019200ff0c77ac */ /* 0x000ee20008000a00 */
[----:B------:R-:W-:Y:S02]  /*0030*/  PRMT R176, RZ, 0x7610, R176 ;  /* 0x00007610ffb07816 */ /* 0x000fe400000000b0 */
[----:B------:R-:W-:Y:S01]  /*0040*/  ELECT P3, URZ, PT ;  /* 0x0000000000ff782f */ /* 0x000fe20003860000 */
[----:B---3--:R-:W-:-:S04]  /*0050*/  UISETP.NE.U32.AND UP0, UPT, UR12, URZ, UPT ;  /* 0x000000ff0c00728c */ /* 0x008fc8000bf05070 */
[----:B------:R-:W-:Y:S01]  /*0060*/  UISETP.NE.AND.EX UP0, UPT, UR13, URZ, UPT, UP0 ;  /* 0x000000ff0d00728c */ /* 0x000fe2000bf05300 */
[----:B--2---:R-:W-:-:S05]  /*0070*/  SHF.R.U32.HI R177, RZ, 0x5, R184 ;  /* 0x00000005ffb17819 */ /* 0x004fca00000116b8 */
[----:B------:R-:W2:Y:S02]  /*0080*/  SHFL.IDX PT, R0, R177, RZ, 0x1f ;  /* 0x00001fffb1007589 */ /* 0x000ea400000e0000 */
[----:B--2---:R-:W-:Y:S01]  /*0090*/  R2UR UR18, R0 ;  /* 0x00000000001272ca */ /* 0x004fe200000e0000 */
[----:B-1----:R-:W-:-:S14]  /*00a0*/  BRA.U UP0, `(.L_x_0) ;  /* 0x0000000100307547 */ /* 0x002fdc000b800000 */
[----:B------:R-:W1:Y:S02]  /*00b0*/  LDCU.64 UR4, c[0x0][0xc88] ;  /* 0x00019100ff0477ac */ /* 0x000e640008000a00 */
[----:B-1----:R-:W-:-:S04]  /*00c0*/  UISETP.NE.U32.AND UP0, UPT, UR4, URZ, UPT ;  /* 0x000000ff0400728c */ /* 0x002fc8000bf05070 */
[----:B------:R-:W-:-:S09]  /*00d0*/  UISETP.NE.AND.EX UP0, UPT, UR5, URZ, UPT, UP0 ;  /* 0x000000ff0500728c */ /* 0x000fd2000bf05300 */
[----:B------:R-:W-:Y:S05]  /*00e0*/  BRA.U !UP0, `(.L_x_1) ;  /* 0x0000000108147547 */ /* 0x000fea000b800000 */
[----:B------:R-:W1:Y:S01]  /*00f0*/  LDC.64 R2, c[0x0][0xc88] ;  /* 0x00032200ff027b82 */ /* 0x000e620000000a00 */
[----:B------:R-:W1:Y:S02]  /*0100*/  LDCU.64 UR4, c[0x0][0x358] ;  /* 0x00006b00ff0477ac */ /* 0x000e640008000a00 */
[----:B-1----:R1:W5:Y:S01]  /*0110*/  LDG.E R133, desc[UR4][R2.64] ;  /* 0x0000000402857981 */ /* 0x002362000c1e1900 */
[----:B------:R-:W-:Y:S01]  /*0120*/  HFMA2 R176, -RZ, RZ, 0, 5.9604644775390625e-08 ;  /* 0x00000001ffb07431 */ /* 0x000fe200000001ff */
[----:B------:R-:W-:Y:S05]  /*0130*/  BRA `(.L_x_0) ;  /* 0x00000000000c7947 */ /* 0x000fea0003800000 */
.L_x_1:
[----:B------:R-:W1:Y:S01]  /*0140*/  LDCU UR4, c[0x0][0xc80] ;  /* 0x00019000ff0477ac */ /* 0x000e620008000800 */
[----:B------:R-:W-:Y:S01]  /*0150*/  HFMA2 R176, -RZ, RZ, 0, 5.9604644775390625e-08 ;  /* 0x00000001ffb07431 */ /* 0x000fe200000001ff */
[----:B-1----:R-:W-:-:S07]  /*0160*/  MOV R133, UR4 ;  /* 0x0000000400857c02 */ /* 0x002fce0008000f00 */
.L_x_0:
[----:B------:R-:W2:Y:S02]  /*0170*/  LDCU.64 UR4, c[0x0][0xcb0] ;  /* 0x00019600ff0477ac */ /* 0x000ea40008000a00 */
[----:B--2---:R-:W-:-:S04]  /*0180*/  UISETP.NE.U32.AND UP0, UPT, UR4, URZ, UPT ;  /* 0x000000ff0400728c */ /* 0x004fc8000bf05070 */
[----:B------:R-:W-:-:S09]  /*0190*/  UISETP.NE.AND.EX UP0, UPT, UR5, URZ, UPT, UP0 ;  /* 0x000000ff0500728c */ /* 0x000fd2000bf05300 */
[----:B------:R-:W-:Y:S05]  /*01a0*/  BRA.U UP0, `(.L_x_2) ;  /* 0x0000000100287547 */ /* 0x000fea000b800000 */
[----:B------:R-:W2:Y:S02]  /*01b0*/  LDCU.64 UR4, c[0x0][0xca8] ;  /* 0x00019500ff0477ac */ /* 0x000ea40008000a00 */
[----:B--2---:R-:W-:-:S04]  /*01c0*/  UISETP.NE.U32.AND UP0, UPT, UR4, URZ, UPT ;  /* 0x000000ff0400728c */ /* 0x004fc8000bf05070 */
[----:B------:R-:W-:-:S09]  /*01d0*/  UISETP.NE.AND.EX UP0, UPT, UR5, URZ, UPT, UP0 ;  /* 0x000000ff0500728c */ /* 0x000fd2000bf05300 */
[----:B------:R-:W-:Y:S05]  /*01e0*/  BRA.U !UP0, `(.L_x_3) ;  /* 0x0000000108107547 */ /* 0x000fea000b800000 */
[----:B------:R-:W2:Y:S01]  /*01f0*/  LDC.64 R130, c[0x0][0xca8] ;  /* 0x00032a00ff827b82 */ /* 0x000ea20000000a00 */
[----:B------:R-:W2:Y:S02]  /*0200*/  LDCU.64 UR4, c[0x0][0x358] ;  /* 0x00006b00ff0477ac */ /* 0x000ea40008000a00 */
[----:B--2---:R2:W5:Y:S01]  /*0210*/  LDG.E R130, desc[UR4][R130.64] ;  /* 0x0000000482827981 */ /* 0x004562000c1e1900 */
[----:B------:R-:W-:Y:S05]  /*0220*/  BRA `(.L_x_2) ;  /* 0x0000000000087947 */ /* 0x000fea0003800000 */
.L_x_3:
[----:B------:R-:W2:Y:S02]  /*0230*/  LDCU UR4, c[0x0][0xca0] ;  /* 0x00019400ff0477ac */ /* 0x000ea40008000800 */
[----:B--2---:R-:W-:Y:S02]  /*0240*/  MOV R130, UR4 ;  /* 0x0000000400827c02 */ /* 0x004fe40008000f00 */
.L_x_2:
[----:B------:R-:W-:Y:S01]  /*0250*/  IMAD.U32 R0, RZ, RZ, UR18 ;  /* 0x00000012ff007e24 */ /* 0x000fe2000f8e00ff */
[----:B------:R-:W-:Y:S04]  /*0260*/  BSSY.RECONVERGENT B0, `(.L_x_4) ;  /* 0x0000012000007945 */ /* 0x000fe80003800200 */
[C---:B------:R-:W-:Y:S02]  /*0270*/  ISETP.NE.OR P1, PT, R0.reuse, 0x1, !P3 ;  /* 0x000000010000780c */ /* 0x040fe40005f25670 */
[----:B------:R-:W-:-:S11]  /*0280*/  ISETP.NE.OR P0, PT, R0, 0x3, !P3 ;  /* 0x000000030000780c */ /* 0x000fd60005f05670 */
[----:B------:R-:W-:Y:S05]  /*0290*/  @P1 BRA `(.L_x_5) ;  /* 0x0000000000381947 */ /* 0x000fea0003800000 */
[----:B------:R-:W3:Y:S02]  /*02a0*/  LDCU.64 UR4, c[0x0][0x348] ;  /* 0x00006900ff0477ac */ /* 0x000ee40008000a00 */
[----:B---3--:R-:W-:Y:S02]  /*02b0*/  UIADD3 UR10, UP3, UPT, UR4, 0x80, URZ ;  /* 0x00000080040a7890 */ /* 0x008fe4000ff7e0ff */
[----:B------:R-:W-:Y:S02]  /*02c0*/  UIADD3 UR8, UP2, UPT, UR4, 0x180, URZ ;  /* 0x0000018004087890 */ /* 0x000fe4000ff5e0ff */
[----:B------:R-:W-:Y:S02]  /*02d0*/  UIADD3 UR6, UP1, UPT, UR4, 0x280, URZ ;  /* 0x0000028004067890 */ /* 0x000fe4000ff3e0ff */
[----:B------:R-:W-:Y:S02]  /*02e0*/  UIADD3 UR4, UP0, UPT, UR4, 0x380, URZ ;  /* 0x0000038004047890 */ /* 0x000fe4000ff1e0ff */
[----:B------:R-:W-:-:S02]  /*02f0*/  UIADD3.X UR11, UPT, UPT, URZ, UR5, URZ, UP3, !UPT ;  /* 0x00000005ff0b7290 */ /* 0x000fc40009ffe4ff */
[----:B------:R-:W-:Y:S02]  /*0300*/  UIADD3.X UR9, UPT, UPT, URZ, UR5, URZ, UP2, !UPT ;  /* 0x00000005ff097290 */ /* 0x000fe400097fe4ff */
[----:B------:R-:W-:Y:S02]  /*0310*/  UIADD3.X UR7, UPT, UPT, URZ, UR5, URZ, UP1, !UPT ;  /* 0x00000005ff077290 */ /* 0x000fe40008ffe4ff */
[----:B------:R-:W-:-:S03]  /*0320*/  UIADD3.X UR5, UPT, UPT, URZ, UR5, URZ, UP0, !UPT ;  /* 0x00000005ff057290 */ /* 0x000fc600087fe4ff */
[----:B------:R3:W-:Y:S02]  /*0330*/  UTMACCTL.PF [UR10] ;  /* 0x000000000a0079b9 */ /* 0x0007e40008040000 */
[----:B------:R3:W-:Y:S02]  /*0340*/  UTMACCTL.PF [UR8] ;  /* 0x00000000080079b9 */ /* 0x0007e40008040000 */
[----:B------:R3:W-:Y:S02]  /*0350*/  UTMACCTL.PF [UR6] ;  /* 0x00000000060079b9 */ /* 0x0007e40008040000 */
[----:B------:R3:W-:Y:S02]  /*0360*/  UTMACCTL.PF [UR4] ;  /* 0x00000000040079b9 */ /* 0x0007e40008040000 */
[----:B---3--:R-:W-:Y:S01]  /*0370*/  NOP ;  /* 0x0000000000007918 */ /* 0x008fe20000000000 */
.L_x_5:
[----:B------:R-:W-:Y:S05]  /*0380*/  BSYNC.RECONVERGENT B0 ;  /* 0x0000000000007941 */ /* 0x000fea0003800200 */
.L_x_4:
[----:B------:R-:W-:Y:S04]  /*0390*/  BSSY.RECONVERGENT B0, `(.L_x_6) ;  /* 0x000000a000007945 */ /* 0x000fe80003800200 */
[----:B------:R-:W-:Y:S05]  /*03a0*/  @P0 BRA `(.L_x_7) ;  /* 0x0000000000200947 */ /* 0x000fea0003800000 */
[----:B------:R-:W3:Y:S02]  /*03b0*/  LDCU.64 UR4, c[0x0][0x348] ;  /* 0x00006900ff0477ac */ /* 0x000ee40008000a00 */
[----:B---3--:R-:W-:Y:S02]  /*03c0*/  UIADD3 UR6, UP1, UPT, UR4, 0x980, URZ ;  /* 0x0000098004067890 */ /* 0x008fe4000ff3e0ff */
[----:B------:R-:W-:Y:S02]  /*03d0*/  UIADD3 UR4, UP0, UPT, UR4, 0xa80, URZ ;  /* 0x00000a8004047890 */ /* 0x000fe4000ff1e0ff */
[----:B------:R-:W-:Y:S02]  /*03e0*/  UIADD3.X UR7, UPT, UPT, URZ, UR5, URZ, UP1, !UPT ;  /* 0x00000005ff077290 */ /* 0x000fe40008ffe4ff */
[----:B------:R-:W-:-:S07]  /*03f0*/  UIADD3.X UR5, UPT, UPT, URZ, UR5, URZ, UP0, !UPT ;  /* 0x00000005ff057290 */ /* 0x000fce00087fe4ff */
[----:B------:R3:W-:Y:S02]  /*0400*/  UTMACCTL.PF [UR6] ;  /* 0x00000000060079b9 */ /* 0x0007e40008040000 */
[----:B------:R3:W-:Y:S02]  /*0410*/  UTMACCTL.PF [UR4] ;  /* 0x00000000040079b9 */ /* 0x0007e40008040000 */
[----:B---3--:R-:W-:Y:S01]  /*0420*/  NOP ;  /* 0x0000000000007918 */ /* 0x008fe20000000000 */
.L_x_7:
[----:B------:R-:W-:Y:S05]  /*0430*/  BSYNC.RECONVERGENT B0 ;  /* 0x0000000000007941 */ /* 0x000fea0003800200 */
.L_x_6:
[----:B------:R-:W3:Y:S01]  /*0440*/  LDCU.64 UR4, c[0x0][0xc88] ;  /* 0x00019100ff0477ac */ /* 0x000ee20008000a00 */
[----:B------:R-:W-:Y:S02]  /*0450*/  UISETP.EQ.U32.AND UP1, UPT, UR12, URZ, UPT ;  /* 0x000000ff0c00728c */ /* 0x000fe4000bf22070 */
[----:B------:R-:W-:Y:S02]  /*0460*/  UPLOP3.LUT UP3, UPT, UPT, UPT, UPT, 0x80, 0x8 ;  /* 0x000000000008789c */ /* 0x000fe40003f6f070 */
[----:B---3--:R-:W-:-:S04]  /*0470*/  UISETP.NE.U32.AND UP0, UPT, UR4, URZ, UPT ;  /* 0x000000ff0400728c */ /* 0x008fc8000bf05070 */
[----:B------:R-:W-:-:S04]  /*0480*/  UISETP.NE.AND.EX UP2, UPT, UR5, URZ, UPT, UP0 ;  /* 0x000000ff0500728c */ /* 0x000fc8000bf45300 */
[----:B------:R-:W-:-:S04]  /*0490*/  UISETP.EQ.OR.EX UP4, UPT, UR13, URZ, !UP2, UP1 ;  /* 0x000000ff0d00728c */ /* 0x000fc8000d782710 */
[----:B------:R-:W-:-:S06]  /*04a0*/  UP2UR UR4, UPR, URZ, 0x10 ;  /* 0x00000010ff047883 */ /* 0x000fcc0008000000 */
[----:B------:R-:W-:Y:S01]  /*04b0*/  MOV R180, UR4 ;  /* 0x0000000400b47c02 */ /* 0x000fe20008000f00 */
[----:B------:R-:W-:Y:S06]  /*04c0*/  BRA.U !UP4, `(.L_x_8) ;  /* 0x000000010c207547 */ /* 0x000fec000b800000 */
[----:B------:R-:W-:Y:S01]  /*04d0*/  UISETP.NE.U32.AND UP0, UPT, UR12, URZ, UPT ;  /* 0x000000ff0c00728c */ /* 0x000fe2000bf05070 */
[----:B-----5:R-:W-:Y:S01]  /*04e0*/  FSETP.NEU.AND P0, PT, R133, RZ, PT ;  /* 0x000000ff8500720b */ /* 0x020fe20003f0d000 */
[----:B------:R-:W-:Y:S02]  /*04f0*/  USEL UR4, URZ, 0xffffffff, UP2 ;  /* 0xffffffffff047887 */ /* 0x000fe40009000000 */
[----:B------:R-:W-:-:S10]  /*0500*/  UISETP.NE.AND.EX UP1, UPT, UR13, URZ, UPT, UP0 ;  /* 0x000000ff0d00728c */ /* 0x000fd4000bf25300 */
[----:B------:R-:W-:Y:S01]  /*0510*/  VOTEU.ANY UP0, P0 ;  /* 0x0000000000ff7886 */ /* 0x000fe20000000100 */
[----:B------:R-:W-:-:S04]  /*0520*/  @!UP1 USEL UR4, URZ, 0xffffffff, UP0 ;  /* 0xffffffffff049887 */ /* 0x000fc80008000000 */
[----:B------:R-:W-:-:S04]  /*0530*/  ULOP3.LUT UR4, UR4, 0x1, URZ, 0xc0, !UPT ;  /* 0x0000000104047892 */ /* 0x000fc8000f8ec0ff */
[----:B------:R-:W-:-:S11]  /*0540*/  UISETP.NE.U32.AND UP3, UPT, UR4, 0x1, UPT ;  /* 0x000000010400788c */ /* 0x000fd6000bf65070 */
.L_x_8:
[----:B-1----:R-:W1:Y:S01]  /*0550*/  SHFL.IDX PT, R2, R177, RZ, 0x1f ;  /* 0x00001fffb1027589 */ /* 0x002e6200000e0000 */
[----:B------:R-:W-:Y:S01]  /*0560*/  UISETP.NE.AND UP5, UPT, UR18, 0x2, UPT ;  /* 0x000000021200788c */ /* 0x000fe2000bfa5270 */
[----:B-1----:R-:W-:-:S13]  /*0570*/  ISETP.NE.AND P0, PT, R2, RZ, PT ;  /* 0x000000ff0200720c */ /* 0x002fda0003f05270 */
[----:B------:R-:W-:Y:S05]  /*0580*/  @P0 BRA `(.L_x_9) ;  /* 0x0000000000400947 */ /* 0x000fea0003800000 */
[----:B------:R-:W1:Y:S01]  /*0590*/  S2UR UR4, SR_CgaCtaId ;  /* 0x00000000000479c3 */ /* 0x000e620000008800 */
[----:B------:R-:W-:Y:S01]  /*05a0*/  UMOV UR5, 0x400 ;  /* 0x0000040000057882 */ /* 0x000fe20000000000 */
[----:B------:R-:W-:Y:S01]  /*05b0*/  UMOV UR8, 0x1 ;  /* 0x0000000100087882 */ /* 0x000fe20000000000 */
[----:B------:R-:W-:Y:S01]  /*05c0*/  UMOV UR6, 0x2 ;  /* 0x0000000200067882 */ /* 0x000fe20000000000 */
[----:B------:R-:W-:-:S04]  /*05d0*/  UIADD3 UR8, UPT, UPT, -UR8, 0x100000, URZ ;  /* 0x0010000008087890 */ /* 0x000fc8000fffe1ff */
[----:B------:R-:W-:Y:S02]  /*05e0*/  USHF.L.U32 UR9, UR8, 0xb, URZ ;  /* 0x0000000b08097899 */ /* 0x000fe400080006ff */
[----:B------:R-:W-:Y:S02]  /*05f0*/  USHF.L.U32 UR8, UR8, 0x1, URZ ;  /* 0x0000000108087899 */ /* 0x000fe400080006ff */
[----:B------:R-:W-:-:S04]  /*0600*/  UIADD3 UR6, UPT, UPT, -UR6, 0x100000, URZ ;  /* 0x0010000006067890 */ /* 0x000fc8000fffe1ff */
[----:B------:R-:W-:Y:S02]  /*0610*/  USHF.L.U32 UR7, UR6, 0xb, URZ ;  /* 0x0000000b06077899 */ /* 0x000fe400080006ff */
[----:B------:R-:W-:Y:S01]  /*0620*/  USHF.L.U32 UR6, UR6, 0x1, URZ ;  /* 0x0000000106067899 */ /* 0x000fe200080006ff */
[----:B------:R-:W-:Y:S01]  /*0630*/  ELECT P0, URZ, PT ;  /* 0x0000000000ff782f */ /* 0x000fe20003800000 */
[----:B-1----:R-:W-:Y:S01]  /*0640*/  ULEA UR4, UR4, UR5, 0x18 ;  /* 0x0000000504047291 */ /* 0x002fe2000f8ec0ff */
[----:B------:R-:W1:Y:S11]  /*0650*/  FENCE.VIEW.ASYNC.S ;  /* 0x00000000000073c6 */ /* 0x000e760000000000 */
[----:B-1----:R1:W3:Y:S01]  /*0660*/  SYNCS.EXCH.64 URZ, [UR4], UR8 ;  /* 0x0000000804ff75b2 */ /* 0x0022e20008000100 */
[----:B------:R1:W4:Y:S01]  /*0670*/  SYNCS.EXCH.64 URZ, [UR4+0x8], UR6 ;  /* 0x0000080604ff75b2 */ /* 0x0003220008000100 */
[----:B------:R-:W-:Y:S01]  /*0680*/  NOP ;  /* 0x0000000000007918 */ /* 0x000fe20000000000 */
.L_x_9:
[----:B------:R-:W2:Y:S01]  /*0690*/  SHFL.IDX PT, R2, R177, RZ, 0x1f ;  /* 0x00001fffb1027589 */ /* 0x000ea200000e0000 */
[----:B------:R-:W-:Y:S01]  /*06a0*/  NOP ;  /* 0x0000000000007918 */ /* 0x000fe20000000000 */
[----:B--2---:R-:W-:-:S13]  /*06b0*/  ISETP.NE.AND P0, PT, R2, 0x1, PT ;  /* 0x000000010200780c */ /* 0x004fda0003f05270 */
[----:B------:R-:W-:Y:S05]  /*06c0*/  @P0 BRA `(.L_x_10) ;  /* 0x0000000000580947 */ /* 0x000fea0003800000 */
[----:B-1----:R-:W1:Y:S01]  /*06d0*/  S2UR UR4, SR_CgaCtaId ;  /* 0x00000000000479c3 */ /* 0x002e620000008800 */
        /* <DEDUP_REMOVED lines=12> */
[----:B-1----:R2:W1:Y:S01]  /*07a0*/  SYNCS.EXCH.64 URZ, [UR4+0x10], UR8 ;  /* 0x0000100804ff75b2 */ /* 0x0024620008000100 */
[----:B------:R2:W1:Y:S01]  /*07b0*/  SYNCS.EXCH.64 URZ, [UR4+0x30], UR6 ;  /* 0x0000300604ff75b2 */ /* 0x0004620008000100 */
[----:B------:R2:W1:Y:S01]  /*07c0*/  SYNCS.EXCH.64 URZ, [UR4+0x18], UR8 ;  /* 0x0000180804ff75b2 */ /* 0x0004620008000100 */
[----:B------:R2:W1:Y:S01]  /*07d0*/  SYNCS.EXCH.64 URZ, [UR4+0x38], UR6 ;  /* 0x0000380604ff75b2 */ /* 0x0004620008000100 */
[----:B------:R2:W1:Y:S01]  /*07e0*/  SYNCS.EXCH.64 URZ, [UR4+0x20], UR8 ;  /* 0x0000200804ff75b2 */ /* 0x0004620008000100 */
[----:B------:R2:W1:Y:S01]  /*07f0*/  SYNCS.EXCH.64 URZ, [UR4+0x40], UR6 ;  /* 0x0000400604ff75b2 */ /* 0x0004620008000100 */
[----:B------:R2:W1:Y:S01]  /*0800*/  SYNCS.EXCH.64 URZ, [UR4+0x28], UR8 ;  /* 0x0000280804ff75b2 */ /* 0x0004620008000100 */
[----:B------:R2:W1:Y:S02]  /*0810*/  SYNCS.EXCH.64 URZ, [UR4+0x48], UR6 ;  /* 0x0000480604ff75b2 */ /* 0x0004640008000100 */
[----:B--2---:R-:W-:Y:S01]  /*0820*/  NOP ;  /* 0x0000000000007918 */ /* 0x004fe20000000000 */
.L_x_10:
[----:B------:R-:W2:Y:S01]  /*0830*/  SHFL.IDX PT, R2, R177, RZ, 0x1f ;  /* 0x00001fffb1027589 */ /* 0x000ea200000e0000 */
[----:B------:R-:W-:Y:S01]  /*0840*/  NOP ;  /* 0x0000000000007918 */ /* 0x000fe20000000000 */
[----:B--2---:R-:W-:-:S13]  /*0850*/  ISETP.NE.AND P0, PT, R2, 0x3, PT ;  /* 0x000000030200780c */ /* 0x004fda0003f05270 */
[----:B------:R-:W-:Y:S05]  /*0860*/  @P0 BRA `(.L_x_11) ;  /* 0x0000000000300947 */ /* 0x000fea0003800000 */
[----:B-1----:R-:W1:Y:S01]  /*0870*/  S2UR UR4, SR_CgaCtaId ;  /* 0x00000000000479c3 */ /* 0x002e620000008800 */
[----:B------:R-:W-:Y:S01]  /*0880*/  UMOV UR6, 0x400 ;  /* 0x0000040000067882 */ /* 0x000fe20000000000 */
[----:B------:R-:W-:Y:S01]  /*0890*/  UMOV UR5, 0x20 ;  /* 0x0000002000057882 */ /* 0x000fe20000000000 */
[----:B------:R-:W-:Y:S01]  /*08a0*/  ELECT P0, URZ, PT ;  /* 0x0000000000ff782f */ /* 0x000fe20003800000 */
[----:B-1----:R-:W-:Y:S02]  /*08b0*/  ULEA UR6, UR4, UR6, 0x18 ;  /* 0x0000000604067291 */ /* 0x002fe4000f8ec0ff */
[----:B------:R-:W-:-:S04]  /*08c0*/  UIADD3 UR4, UPT, UPT, -UR5, 0x100000, URZ ;  /* 0x0010000005047890 */ /* 0x000fc8000fffe1ff */
[----:B------:R-:W-:Y:S02]  /*08d0*/  USHF.L.U32 UR5, UR4, 0xb, URZ ;  /* 0x0000000b04057899 */ /* 0x000fe400080006ff */
[----:B------:R-:W-:Y:S01]  /*08e0*/  USHF.L.U32 UR4, UR4, 0x1, URZ ;  /* 0x0000000104047899 */ /* 0x000fe200080006ff */
[----:B------:R-:W1:Y:S11]  /*08f0*/  FENCE.VIEW.ASYNC.S ;  /* 0x00000000000073c6 */ /* 0x000e760000000000 */
[----:B-1----:R2:W1:Y:S01]  /*0900*/  SYNCS.EXCH.64 URZ, [UR6+0x50], UR4 ;  /* 0x0000500406ff75b2 */ /* 0x0024620008000100 */
[----:B------:R2:W1:Y:S02]  /*0910*/  SYNCS.EXCH.64 URZ, [UR6+0x58], UR4 ;  /* 0x0000580406ff75b2 */ /* 0x0004640008000100 */
[----:B--2---:R-:W-:Y:S01]  /*0920*/  NOP ;  /* 0x0000000000007918 */ /* 0x004fe20000000000 */
.L_x_11:
[----:B------:R-:W2:Y:S01]  /*0930*/  SHFL.IDX PT, R2, R177, RZ, 0x1f ;  /* 0x00001fffb1027589 */ /* 0x000ea200000e0000 */
[----:B------:R-:W-:Y:S01]  /*0940*/  NOP ;  /* 0x0000000000007918 */ /* 0x000fe20000000000 */
[----:B--2---:R-:W-:-:S13]  /*0950*/  ISETP.NE.AND P0, PT, R2, 0x4, PT ;  /* 0x000000040200780c */ /* 0x004fda0003f05270 */
[----:B------:R-:W-:Y:S05]  /*0960*/  @P0 BRA `(.L_x_12) ;  /* 0x00000000004c0947 */ /* 0x000fea0003800000 */
[----:B-1----:R-:W1:Y:S01]  /*0970*/  S2UR UR6, SR_CgaCtaId ;  /* 0x00000000000679c3 */ /* 0x002e620000008800 */
[----:B------:R-:W-:Y:S01]  /*0980*/  UMOV UR4, 0x1e0 ;  /* 0x000001e000047882 */ /* 0x000fe20000000000 */
[----:B------:R-:W-:Y:S01]  /*0990*/  UMOV UR5, 0x400 ;  /* 0x0000040000057882 */ /* 0x000fe20000000000 */
[----:B------:R-:W-:Y:S01]  /*09a0*/  USEL UR4, UR4, 0x1a0, UP3 ;  /* 0x000001a004047887 */ /* 0x000fe20009800000 */
[----:B------:R-:W-:Y:S01]  /*09b0*/  UMOV UR8, 0x1 ;  /* 0x0000000100087882 */ /* 0x000fe20000000000 */
[----:B------:R-:W-:Y:S01]  /*09c0*/  ELECT P0, URZ, PT ;  /* 0x0000000000ff782f */ /* 0x000fe20003800000 */
[----:B------:R-:W-:-:S04]  /*09d0*/  UIADD3 UR8, UPT, UPT, -UR8, 0x100000, URZ ;  /* 0x0010000008087890 */ /* 0x000fc8000fffe1ff */
[----:B------:R-:W-:Y:S02]  /*09e0*/  USHF.L.U32 UR9, UR8, 0xb, URZ ;  /* 0x0000000b08097899 */ /* 0x000fe400080006ff */
[----:B------:R-:W-:Y:S02]  /*09f0*/  USHF.L.U32 UR8, UR8, 0x1, URZ ;  /* 0x0000000108087899 */ /* 0x000fe400080006ff */
[----:B-1----:R-:W-:Y:S02]  /*0a00*/  ULEA UR6, UR6, UR5, 0x18 ;  /* 0x0000000506067291 */ /* 0x002fe4000f8ec0ff */
[----:B------:R-:W-:-:S04]  /*0a10*/  UIADD3 UR4, UPT, UPT, -UR4, 0x100000, URZ ;  /* 0x0010000004047890 */ /* 0x000fc8000fffe1ff */
[----:B------:R-:W-:Y:S02]  /*0a20*/  USHF.L.U32 UR5, UR4, 0xb, URZ ;  /* 0x0000000b04057899 */ /* 0x000fe400080006ff */
[----:B------:R-:W-:Y:S01]  /*0a30*/  USHF.L.U32 UR4, UR4, 0x1, URZ ;  /* 0x0000000104047899 */ /* 0x000fe200080006ff */
[----:B------:R-:W1:Y:S03]  /*0a40*/  FENCE.VIEW.ASYNC.S ;  /* 0x00000000000073c6 */ /* 0x000e660000000000 */
[----:B-1----:R2:W1:Y:S08]  /*0a50*/  SYNCS.EXCH.64 URZ, [UR6+0x60], UR8 ;  /* 0x0000600806ff75b2 */ /* 0x0024700008000100 */
[----:B------:R2:W1:Y:S01]  /*0a60*/  SYNCS.EXCH.64 URZ, [UR6+0x70], UR4 ;  /* 0x0000700406ff75b2 */ /* 0x0004620008000100 */
[----:B------:R2:W1:Y:S01]  /*0a70*/  SYNCS.EXCH.64 URZ, [UR6+0x68], UR8 ;  /* 0x0000680806ff75b2 */ /* 0x0004620008000100 */
[----:B------:R2:W1:Y:S02]  /*0a80*/  SYNCS.EXCH.64 URZ, [UR6+0x78], UR4 ;  /* 0x0000780406ff75b2 */ /* 0x0004640008000100 */
[----:B--2---:R-:W-:Y:S01]  /*0a90*/  NOP ;  /* 0x0000000000007918 */ /* 0x004fe20000000000 */
.L_x_12:
        /* <DEDUP_REMOVED lines=18> */
[----:B------:R2:W1:Y:S02]  /*0bc0*/  SYNCS.EXCH.64 URZ, [UR4+0x88], UR6 ;  /* 0x0000880604ff75b2 */ /* 0x0004640008000100 */
[----:B--2---:R-:W-:Y:S01]  /*0bd0*/  NOP ;  /* 0x0000000000007918 */ /* 0x004fe20000000000 */
.L_x_13:
[----:B------:R-:W2:Y:S01]  /*0be0*/  SHFL.IDX PT, R2, R177, RZ, 0x1f ;  /* 0x00001fffb1027589 */ /* 0x000ea200000e0000 */
[----:B------:R-:W-:Y:S01]  /*0bf0*/  ISETP.NE.OR P1, PT, RZ, UR18, !P3 ;  /* 0x00000012ff007c0c */ /* 0x000fe2000df25670 */
[----:B------:R-:W-:Y:S01]  /*0c00*/  NOP ;  /* 0x0000000000007918 */ /* 0x000fe20000000000 */
[----:B--2---:R-:W-:-:S13]  /*0c10*/  ISETP.NE.AND P0, PT, R2, 0x3, PT ;  /* 0x000000030200780c */ /* 0x004fda0003f05270 */
[----:B------:R-:W-:Y:S05]  /*0c20*/  @P0 BRA `(.L_x_14) ;  /* 0x0000000000380947 */ /* 0x000fea0003800000 */
[----:B-1----:R-:W1:Y:S01]  /*0c30*/  S2UR UR4, SR_CgaCtaId ;  /* 0x00000000000479c3 */ /* 0x002e620000008800 */
[----:B------:R-:W-:Y:S01]  /*0c40*/  UMOV UR5, 0x400 ;  /* 0x0000040000057882 */ /* 0x000fe20000000000 */
[----:B------:R-:W-:Y:S01]  /*0c50*/  UMOV UR6, 0x20 ;  /* 0x0000002000067882 */ /* 0x000fe20000000000 */
[----:B------:R-:W-:Y:S01]  /*0c60*/  ELECT P0, URZ, PT ;  /* 0x0000000000ff782f */ /* 0x000fe20003800000 */
[----:B------:R-:W-:-:S04]  /*0c70*/  UIADD3 UR6, UPT, UPT, -UR6, 0x100000, URZ ;  /* 0x0010000006067890 */ /* 0x000fc8000fffe1ff */
[----:B------:R-:W-:Y:S02]  /*0c80*/  USHF.L.U32 UR7, UR6, 0xb, URZ ;  /* 0x0000000b06077899 */ /* 0x000fe400080006ff */
[----:B------:R-:W-:Y:S02]  /*0c90*/  USHF.L.U32 UR6, UR6, 0x1, URZ ;  /* 0x0000000106067899 */ /* 0x000fe400080006ff */
[----:B-1----:R-:W-:Y:S01]  /*0ca0*/  ULEA UR4, UR4, UR5, 0x18 ;  /* 0x0000000504047291 */ /* 0x002fe2000f8ec0ff */
[----:B------:R-:W1:Y:S11]  /*0cb0*/  FENCE.VIEW.ASYNC.S ;  /* 0x00000000000073c6 */ /* 0x000e760000000000 */
[----:B-1----:R2:W1:Y:S01]  /*0cc0*/  SYNCS.EXCH.64 URZ, [UR4+0x90], UR6 ;  /* 0x0000900604ff75b2 */ /* 0x0024620008000100 */
[----:B------:R2:W1:Y:S01]  /*0cd0*/  SYNCS.EXCH.64 URZ, [UR4+0xa0], UR6 ;  /* 0x0000a00604ff75b2 */ /* 0x0004620008000100 */
[----:B------:R2:W1:Y:S01]  /*0ce0*/  SYNCS.EXCH.64 URZ, [UR4+0x98], UR6 ;  /* 0x0000980604ff75b2 */ /* 0x0004620008000100 */
[----:B------:R2:W1:Y:S02]  /*0cf0*/  SYNCS.EXCH.64 URZ, [UR4+0xa8], UR6 ;  /* 0x0000a80604ff75b2 */ /* 0x0004640008000100 */
[----:B--2---:R-:W-:Y:S01]  /*0d00*/  NOP ;  /* 0x0000000000007918 */ /* 0x004fe20000000000 */
.L_x_14:
[----:B-1----:R-:W1:Y:S01]  /*0d10*/  S2UR UR7, SR_CgaCtaId ;  /* 0x00000000000779c3 */ /* 0x002e620000008800 */
[----:B------:R-:W-:Y:S01]  /*0d20*/  VOTEU.ALL UP0, P1 ;  /* 0x0000000000ff7886 */ /* 0x000fe20000800000 */
[----:B------:R-:W-:Y:S01]  /*0d30*/  UMOV UR4, 0x80 ;  /* 0x0000008000047882 */ /* 0x000fe20000000000 */
[----:B------:R-:W-:Y:S01]  /*0d40*/  NOP ;  /* 0x0000000000007918 */ /* 0x000fe20000000000 */
[----:B------:R-:W-:Y:S01]  /*0d50*/  ISETP.NE.OR P3, PT, R0, 0x2, !P3 ;  /* 0x000000020000780c */ /* 0x000fe20005f65670 */
[----:B------:R-:W-:Y:S01]  /*0d60*/  UISETP.NE.AND UP4, UPT, UR18, URZ, UPT ;  /* 0x000000ff1200728c */ /* 0x000fe2000bf85270 */
[----:B------:R-:W-:Y:S01]  /*0d70*/  LOP3.LUT R2, R184, 0x1f, RZ, 0xc0, !PT ;  /* 0x0000001fb8027812 */ /* 0x000fe200078ec0ff */
[----:B------:R-:W-:Y:S01]  /*0d80*/  @!UP0 UMOV UR6, 0x400 ;  /* 0x0000040000068882 */ /* 0x000fe20000000000 */
[----:B------:R-:W-:-:S04]  /*0d90*/  @!UP0 UIADD3 UR4, UPT, UPT, -UR4, 0x100000, URZ ;  /* 0x0010000004048890 */ /* 0x000fc8000fffe1ff */
[----:B------:R-:W-:Y:S02]  /*0da0*/  @!UP0 USHF.L.U32 UR5, UR4, 0xb, URZ ;  /* 0x0000000b04058899 */ /* 0x000fe400080006ff */
[----:B------:R-:W-:Y:S02]  /*0db0*/  @!UP0 USHF.L.U32 UR4, UR4, 0x1, URZ ;  /* 0x0000000104048899 */ /* 0x000fe400080006ff */
[----:B-1----:R-:W-:Y:S01]  /*0dc0*/  @!UP0 ULEA UR6, UR7, UR6, 0x18 ;  /* 0x0000000607068291 */ /* 0x002fe2000f8ec0ff */
[----:B------:R-:W1:Y:S01]  /*0dd0*/  LDCU UR7, c[0x0][0x36c] ;  /* 0x00006d80ff0777ac */ /* 0x000e620008000800 */
[----:B------:R-:W-:Y:S01]  /*0de0*/  VOTEU.ALL UP0, P1 ;  /* 0x0000000000ff7886 */ /* 0x000fe20000800000 */
[----:B------:R-:W2:Y:S09]  /*0df0*/  FENCE.VIEW.ASYNC.S ;  /* 0x00000000000073c6 */ /* 0x000eb20000000000 */
[----:B--2---:R2:W2:Y:S01]  /*0e00*/  @!UP0 SYNCS.EXCH.64 URZ, [UR6+0xb0], UR4 ;  /* 0x0000b00406ff85b2 */ /* 0x0044a20008000100 */
[----:B-1----:R-:W-:-:S09]  /*0e10*/  UISETP.EQ.U32.AND UP6, UPT, UR7, 0x1, UPT ;  /* 0x000000010700788c */ /* 0x002fd2000bfc2070 */
[----:B------:R-:W-:Y:S05]  /*0e20*/  BRA.U !UP6, `(.L_x_15) ;  /* 0x000000010e087547 */ /* 0x000fea000b800000 */
[----:B--234-:R-:W-:Y:S01]  /*0e30*/  UCGABAR_ARV ;  /* 0x00000000000079c7 */ /* 0x01cfe20008000000 */
[----:B------:R-:W-:Y:S05]  /*0e40*/  BRA `(.L_x_16) ;  /* 0x0000000000047947 */ /* 0x000fea0003800000 */
.L_x_15:
[----:B--234-:R-:W-:Y:S01]  /*0e50*/  NOP ;  /* 0x0000000000007918 */ /* 0x01cfe20000000000 */
.L_x_16:
[----:B------:R-:W1:Y:S01]  /*0e60*/  S2UR UR20, SR_CTAID.X ;  /* 0x00000000001479c3 */ /* 0x000e620000002500 */
[----:B------:R-:W-:-:S05]  /*0e70*/  CS2R.32 R179, SR_CgaSize ;  /* 0x0000000000b37805 */ /* 0x000fca0000008a00 */
[----:B------:R-:W-:-:S05]  /*0e80*/  IMAD R179, R179, -0xa0, RZ ;  /* 0xffffff60b3b37824 */ /* 0x000fca00078e02ff */
[----:B------:R-:W-:-:S14]  /*0e90*/  R2UR UR5, R179 ;  /* 0x00000000b30572ca */ /* 0x000fdc00000e0000 */
[----:B------:R-:W2:Y:S01]  /*0ea0*/  LDCU UR5, c[0x0][UR5+0x2b0] ;  /* 0x00005600050577ac */ /* 0x000ea20008000800 */
[----:B------:R-:W-:-:S05]  /*0eb0*/  CS2R.32 R179, SR_CgaSize ;  /* 0x0000000000b37805 */ /* 0x000fca0000008a00 */
[----:B------:R-:W-:-:S05]  /*0ec0*/  IMAD R179, R179, -0xa0, RZ ;  /* 0xffffff60b3b37824 */ /* 0x000fca00078e02ff */
[----:B------:R-:W-:-:S14]  /*0ed0*/  R2UR UR4, R179 ;  /* 0x00000000b30472ca */ /* 0x000fdc00000e0000 */
[----:B------:R-:W3:Y:S01]  /*0ee0*/  LDCU UR4, c[0x0][UR4+0x2b4] ;  /* 0x00005680040477ac */ /* 0x000ee20008000800 */
[----:B------:R-:W4:Y:S01]  /*0ef0*/  S2UR UR25, SR_CTAID.Y ;  /* 0x00000000001979c3 */ /* 0x000f220000002600 */
[----:B------:R-:W-:-:S05]  /*0f00*/  CS2R.32 R179, SR_CgaSize ;  /* 0x0000000000b37805 */ /* 0x000fca0000008a00 */
[----:B------:R-:W-:-:S05]  /*0f10*/  IMAD R179, R179, -0xa0, RZ ;  /* 0xffffff60b3b37824 */ /* 0x000fca00078e02ff */
[----:B------:R-:W-:-:S14]  /*0f20*/  R2UR UR7, R179 ;  /* 0x00000000b30772ca */ /* 0x000fdc00000e0000 */
[----:B------:R-:W3:Y:S01]  /*0f30*/  LDCU UR7, c[0x0][UR7+0x2a0] ;  /* 0x00005400070777ac */ /* 0x000ee20008000800 */
[----:B------:R-:W-:-:S05]  /*0f40*/  CS2R.32 R179, SR_CgaSize ;  /* 0x0000000000b37805 */ /* 0x000fca0000008a00 */
[----:B------:R-:W-:-:S05]  /*0f50*/  IMAD R179, R179, -0xa0, RZ ;  /* 0xffffff60b3b37824 */ /* 0x000fca00078e02ff */
[----:B------:R-:W-:-:S14]  /*0f60*/  R2UR UR8, R179 ;  /* 0x00000000b30872ca */ /* 0x000fdc00000e0000 */
[----:B------:R-:W3:Y:S01]  /*0f70*/  LDCU UR8, c[0x0][UR8+0x2a4] ;  /* 0x00005480080877ac */ /* 0x000ee20008000800 */
[----:B------:R-:W3:Y:S01]  /*0f80*/  S2UR UR6, SR_CgaCtaId ;  /* 0x00000000000679c3 */ /* 0x000ee20000008800 */
[----:B------:R-:W3:Y:S01]  /*0f90*/  LDCU UR19, c[0x0][0xf24] ;  /* 0x0001e480ff1377ac */ /* 0x000ee20008000800 */
[----:B------:R-:W3:Y:S01]  /*0fa0*/  LDCU UR39, c[0x0][0xf24] ;  /* 0x0001e480ff2777ac */ /* 0x000ee20008000800 */
[----:B-1----:R-:W-:Y:S01]  /*0fb0*/  I2FP.F32.U32 R3, UR20 ;  /* 0x0000001400037c45 */ /* 0x002fe20008201000 */
[----:B------:R-:W1:Y:S04]  /*0fc0*/  LDCU UR23, c[0x0][0xf30] ;  /* 0x0001e600ff1777ac */ /* 0x000e680008000800 */
[----:B--2---:R-:W-:Y:S01]  /*0fd0*/  FMUL R3, R3, UR5 ;  /* 0x0000000503037c20 */ /* 0x004fe20008400000 */
[----:B----4-:R-:W-:-:S05]  /*0fe0*/  I2FP.F32.U32 R0, UR25 ;  /* 0x0000001900007c45 */ /* 0x010fca0008201000 */
[----:B------:R-:W2:Y:S01]  /*0ff0*/  F2I.U32.TRUNC.NTZ R3, R3 ;  /* 0x0000000300037305 */ /* 0x000ea2000020f000 */
[----:B---3--:R-:W-:Y:S01]  /*1000*/  FMUL R0, R0, UR4 ;  /* 0x0000000400007c20 */ /* 0x008fe20008400000 */
[----:B------:R-:W-:-:S06]  /*1010*/  USHF.L.U32 UR5, UR6, 0xa, URZ ;  /* 0x0000000a06057899 */ /* 0x000fcc00080006ff */
[----:B------:R-:W3:Y:S01]  /*1020*/  F2I.U32.TRUNC.NTZ R0, R0 ;  /* 0x0000000000007305 */ /* 0x000ee2000020f000 */
[----:B------:R-:W-:-:S04]  /*1030*/  ULOP3.LUT UR38, UR5, 0x400, URZ, 0xc0, !UPT ;  /* 0x0000040005267892 */ /* 0x000fc8000f8ec0ff */
[----:B------:R-:W-:Y:S01]  /*1040*/  USHF.R.U32.HI UR28, URZ, 0xa, UR38 ;  /* 0x0000000aff1c7899 */ /* 0x000fe20008011626 */
[----:B--2---:R-:W-:Y:S02]  /*1050*/  R2UR UR4, R3 ;  /* 0x00000000030472ca */ /* 0x004fe400000e0000 */
[----:B---3--:R-:W-:Y:S02]  /*1060*/  R2UR UR6, R0 ;  /* 0x00000000000672ca */ /* 0x008fe400000e0000 */
[----:B------:R-:W-:-:S09]  /*1070*/  PRMT R0, RZ, 0x7610, R0 ;  /* 0x00007610ff007816 */ /* 0x000fd20000000000 */
[----:B------:R-:W-:-:S04]  /*1080*/  UIADD3 UR5, UPT, UPT, -UR4, URZ, URZ ;  /* 0x000000ff04057290 */ /* 0x000fc8000fffe1ff */
[----:B------:R-:W-:Y:S02]  /*1090*/  UIMAD UR5, UR7, UR5, UR20 ;  /* 0x00000005070572a4 */ /* 0x000fe4000f8e0214 */
[----:B------:R-:W-:-:S04]  /*10a0*/  UIADD3 UR4, UPT, UPT, -UR6, URZ, URZ ;  /* 0x000000ff06047290 */ /* 0x000fc8000fffe1ff */
[----:B------:R-:W-:Y:S01]  /*10b0*/  IMAD.U32 R179, RZ, RZ, UR5 ;  /* 0x00000005ffb37e24 */ /* 0x000fe2000f8e00ff */
[----:B------:R-:W-:-:S06]  /*10c0*/  UIMAD UR4, UR8, UR4, UR25 ;  /* 0x00000004080472a4 */ /* 0x000fcc000f8e0219 */
[----:B------:R-:W-:Y:S01]  /*10d0*/  IMAD.U32 R178, RZ, RZ, UR4 ;  /* 0x00000004ffb27e24 */ /* 0x000fe2000f8e00ff */
[----:B-1----:R-:W-:Y:S06]  /*10e0*/  BRA.U UP4, `(.L_x_17) ;  /* 0x00000001042c7547 */ /* 0x002fec000b800000 */
[----:B------:R-:W-:Y:S02]  /*10f0*/  R2UR UR4, R178 ;  /* 0x00000000b20472ca */ /* 0x000fe400000e0000 */
[----:B------:R-:W-:-:S11]  /*1100*/  R2UR UR6, R179 ;  /* 0x00000000b30672ca */ /* 0x000fd600000e0000 */
[----:B------:R-:W-:-:S04]  /*1110*/  UISETP.NE.AND UP0, UPT, UR4, URZ, UPT ;  /* 0x000000ff0400728c */ /* 0x000fc8000bf05270 */
[----:B------:R-:W-:-:S04]  /*1120*/  UISETP.EQ.OR UP0, UPT, UR6, URZ, !UP0 ;  /* 0x000000ff0600728c */ /* 0x000fc8000c702670 */
[----:B------:R-:W-:Y:S02]  /*1130*/  USEL UR5, URZ, 0x1, !UP0 ;  /* 0x00000001ff057887 */ /* 0x000fe4000c000000 */
[----:B------:R-:W-:-:S04]  /*1140*/  UISETP.NE.AND UP0, UPT, UR4, URZ, UPT ;  /* 0x000000ff0400728c */ /* 0x000fc8000bf05270 */
[----:B------:R-:W-:Y:S02]  /*1150*/  USEL UR4, URZ, 0x2, UP0 ;  /* 0x00000002ff047887 */ /* 0x000fe40008000000 */
[----:B------:R-:W-:-:S04]  /*1160*/  UISETP.NE.AND UP0, UPT, UR6, 0x1, UPT ;  /* 0x000000010600788c */ /* 0x000fc8000bf05270 */
[----:B------:R-:W-:-:S04]  /*1170*/  USEL UR4, UR4, 0x2, UP0 ;  /* 0x0000000204047887 */ /* 0x000fc80008000000 */
[----:B------:R-:W-:-:S06]  /*1180*/  UIADD3 UR4, UPT, UPT, UR5, UR4, URZ ;  /* 0x0000000405047290 */ /* 0x000fcc000fffe0ff */
[----:B------:R-:W-:-:S07]  /*1190*/  IMAD.U32 R0, RZ, RZ, UR4 ;  /* 0x00000004ff007e24 */ /* 0x000fce000f8e00ff */
.L_x_17:
[----:B------:R-:W1:Y:S01]  /*11a0*/  S2UR UR52, SR_CTAID.Z ;  /* 0x00000000003479c3 */ /* 0x000e620000002700 */
[----:B------:R-:W-:-:S09]  /*11b0*/  UISETP.GE.AND UP0, UPT, UR19, 0x1, UPT ;  /* 0x000000011300788c */ /* 0x000fd2000bf06270 */
[----:B------:R-:W-:Y:S05]  /*11c0*/  BRA.U !UP0, `(.L_x_18) ;  /* 0x0000000108d47547 */ /* 0x000fea000b800000 */
[----:B------:R-:W2:Y:S01]  /*11d0*/  LDCU.128 UR12, c[0x0][0xf10] ;  /* 0x0001e200ff0c77ac */ /* 0x000ea20008000c00 */
[----:B------:R-:W3:Y:S01]  /*11e0*/  LDCU UR21, c[0x0][0xf0c] ;  /* 0x0001e180ff1577ac */ /* 0x000ee20008000800 */
[----:B------:R-:W4:Y:S01]  /*11f0*/  LDCU UR6, c[0x0][0x370] ;  /* 0x00006e00ff0677ac */ /* 0x000f220008000800 */
[----:B------:R-:W1:Y:S01]  /*1200*/  LDCU UR7, c[0x0][0x374] ;  /* 0x00006e80ff0777ac */ /* 0x000e620008000800 */
[----:B------:R-:W1:Y:S01]  /*1210*/  LDCU UR22, c[0x0][0xf20] ;  /* 0x0001e400ff1677ac */ /* 0x000e620008000800 */
[----:B--2---:R-:W-:Y:S02]  /*1220*/  UIMAD.WIDE.U32 UR4, UR20, UR12, URZ ;  /* 0x0000000c140472a5 */ /* 0x004fe4000f8e00ff */
[----:B---3--:R-:W-:Y:S01]  /*1230*/  UISETP.NE.AND UP0, UPT, UR21, 0x1, UPT ;  /* 0x000000011500788c */ /* 0x008fe2000bf05270 */
[----:B------:R-:W2:Y:S01]  /*1240*/  LDCU.64 UR8, c[0x0][0xf28] ;  /* 0x0001e500ff0877ac */ /* 0x000ea20008000a00 */
[----:B----4-:R-:W-:-:S03]  /*1250*/  UIMAD.WIDE.U32 UR10, UR6, UR12, URZ ;  /* 0x0000000c060a72a5 */ /* 0x010fc6000f8e00ff */
[----:B------:R-:W-:Y:S01]  /*1260*/  UMOV UR4, UR5 ;  /* 0x0000000500047c82 */ /* 0x000fe20008000000 */
[----:B------:R-:W-:Y:S02]  /*1270*/  UISETP.NE.AND UP1, UPT, UR19, 0x1, UPT ;  /* 0x000000011300788c */ /* 0x000fe4000bf25270 */
[----:B------:R-:W-:Y:S01]  /*1280*/  USHF.R.U32.HI UR4, URZ, UR13, UR4 ;  /* 0x0000000dff047299 */ /* 0x000fe20008011604 */
[----:B------:R-:W-:Y:S01]  /*1290*/  UMOV UR10, UR11 ;  /* 0x0000000b000a7c82 */ /* 0x000fe20008000000 */
[----:B------:R-:W-:Y:S02]  /*12a0*/  UIMAD.WIDE.U32 UR16, UR25, UR15, URZ ;  /* 0x0000000f191072a5 */ /* 0x000fe4000f8e00ff */
[----:B------:R-:W-:Y:S02]  /*12b0*/  USEL UR5, UR20, UR4, !UP0 ;  /* 0x0000000414057287 */ /* 0x000fe4000c000000 */
[----:B------:R-:W-:Y:S02]  /*12c0*/  @UP0 USHF.R.U32.HI UR6, URZ, UR13, UR10 ;  /* 0x0000000dff060299 */ /* 0x000fe4000801160a */
[----:B------:R-:W-:-:S02]  /*12d0*/  UISETP.NE.AND UP0, UPT, UR14, 0x1, UPT ;  /* 0x000000010e00788c */ /* 0x000fc4000bf05270 */
[----:B-1----:R-:W-:Y:S02]  /*12e0*/  UIMAD.WIDE.U32 UR10, UR7, UR15, URZ ;  /* 0x0000000f070a72a5 */ /* 0x002fe4000f8e00ff */
[----:B--2---:R-:W-:Y:S01]  /*12f0*/  UIMAD.WIDE.U32 UR12, UR6, UR8, URZ ;  /* 0x00000008060c72a5 */ /* 0x004fe2000f8e00ff */
[----:B------:R-:W-:Y:S02]  /*1300*/  UMOV UR4, UR17 ;  /* 0x0000001100047c82 */ /* 0x000fe40008000000 */
[----:B------:R-:W-:Y:S02]  /*1310*/  USHF.R.U32.HI UR4, URZ, UR22, UR4 ;  /* 0x00000016ff047299 */ /* 0x000fe40008011604 */
[----:B------:R-:W-:Y:S02]  /*1320*/  UMOV UR10, UR11 ;  /* 0x0000000b000a7c82 */ /* 0x000fe40008000000 */
[----:B------:R-:W-:Y:S01]  /*1330*/  UMOV UR12, UR13 ;  /* 0x0000000d000c7c82 */ /* 0x000fe20008000000 */
[----:B------:R-:W-:-:S02]  /*1340*/  @UP0 USHF.R.U32.HI UR7, URZ, UR22, UR10 ;  /* 0x00000016ff070299 */ /* 0x000fc4000801160a */
[----:B------:R-:W-:Y:S02]  /*1350*/  USEL UR4, UR25, UR4, !UP0 ;  /* 0x0000000419047287 */ /* 0x000fe4000c000000 */
[----:B------:R-:W-:Y:S02]  /*1360*/  UIMAD.WIDE.U32 UR10, UR7, UR8, URZ ;  /* 0x00000008070a72a5 */ /* 0x000fe4000f8e00ff */
[----:B------:R-:W-:Y:S02]  /*1370*/  @UP1 USHF.R.U32.HI UR6, URZ, UR9, UR12 ;  /* 0x00000009ff061299 */ /* 0x000fe4000801160c */
[----:B------:R-:W-:-:S03]  /*1380*/  UIMAD.WIDE.U32 UR12, UR4, UR8, URZ ;  /* 0x00000008040c72a5 */ /* 0x000fc6000f8e00ff */
[----:B------:R-:W-:Y:S02]  /*1390*/  UMOV UR10, UR11 ;  /* 0x0000000b000a7c82 */ /* 0x000fe40008000000 */
[----:B------:R-:W-:Y:S02]  /*13a0*/  @UP1 USHF.R.U32.HI UR7, URZ, UR9, UR10 ;  /* 0x00000009ff071299 */ /* 0x000fe4000801160a */
[----:B------:R-:W-:Y:S02]  /*13b0*/  UIMAD UR10, UR6, UR19, URZ ;  /* 0x00000013060a72a4 */ /* 0x000fe4000f8e02ff */
[----:B------:R-:W-:-:S04]  /*13c0*/  UIMAD UR7, UR7, UR19, URZ ;  /* 0x00000013070772a4 */ /* 0x000fc8000f8e02ff */
[----:B------:R-:W-:-:S03]  /*13d0*/  UISETP.GE.AND UP0, UPT, UR4, UR7, UPT ;  /* 0x000000070400728c */ /* 0x000fc6000bf06270 */
[----:B------:R-:W-:Y:S01]  /*13e0*/  UMOV UR7, UR13 ;  /* 0x0000000d00077c82 */ /* 0x000fe20008000000 */
[----:B------:R-:W-:Y:S02]  /*13f0*/  UISETP.GE.OR UP0, UPT, UR5, UR10, UP0 ;  /* 0x0000000a0500728c */ /* 0x000fe40008706670 */
[----:B------:R-:W-:Y:S02]  /*1400*/  UIMAD.WIDE.U32 UR10, UR5, UR8, URZ ;  /* 0x00000008050a72a5 */ /* 0x000fe4000f8e00ff */
[----:B------:R-:W-:Y:S02]  /*1410*/  USHF.R.U32.HI UR7, URZ, UR9, UR7 ;  /* 0x00000009ff077299 */ /* 0x000fe40008011607 */
[----:B------:R-:W-:Y:S02]  /*1420*/  UIADD3 UR10, UPT, UPT, -UR4, URZ, URZ ;  /* 0x000000ff040a7290 */ /* 0x000fe4000fffe1ff */
[----:B------:R-:W-:Y:S02]  /*1430*/  USEL UR7, UR4, UR7, !UP1 ;  /* 0x0000000704077287 */ /* 0x000fe4000c800000 */
[----:B------:R-:W-:Y:S01]  /*1440*/  UIMAD UR10, UR14, UR10, UR25 ;  /* 0x0000000a0e0a72a4 */ /* 0x000fe2000f8e0219 */
[----:B------:R-:W-:Y:S01]  /*1450*/  @!UP0 UMOV UR8, UR11 ;  /* 0x0000000b00088c82 */ /* 0x000fe20008000000 */
[----:B------:R-:W-:-:S02]  /*1460*/  UIADD3 UR11, UPT, UPT, -UR5, URZ, URZ ;  /* 0x000000ff050b7290 */ /* 0x000fc4000fffe1ff */
[----:B------:R-:W-:Y:S02]  /*1470*/  @!UP0 USHF.R.U32.HI UR8, URZ, UR9, UR8 ;  /* 0x00000009ff088299 */ /* 0x000fe40008011608 */
[----:B------:R-:W-:Y:S02]  /*1480*/  UIADD3 UR9, UPT, UPT, -UR7, URZ, URZ ;  /* 0x000000ff07097290 */ /* 0x000fe4000fffe1ff */
[----:B------:R-:W-:Y:S02]  /*1490*/  @!UP0 USEL UR8, UR5, UR8, !UP1 ;  /* 0x0000000805088287 */ /* 0x000fe4000c800000 */
[----:B------:R-:W-:Y:S02]  /*14a0*/  UIMAD UR9, UR19, UR9, UR4 ;  /* 0x00000009130972a4 */ /* 0x000fe4000f8e0204 */
[----:B------:R-:W-:Y:S02]  /*14b0*/  @!UP0 UIADD3 UR7, UPT, UPT, UR7, -UR8, URZ ;  /* 0x8000000807078290 */ /* 0x000fe4000fffe0ff */
[----:B------:R-:W-:-:S02]  /*14c0*/  @!UP0 UIMAD UR6, UR9, UR6, UR8 ;  /* 0x00000006090682a4 */ /* 0x000fc4000f8e0208 */
[----:B------:R-:W-:Y:S02]  /*14d0*/  @!UP0 UIMAD UR4, UR7, UR19, UR5 ;  /* 0x00000013070482a4 */ /* 0x000fe4000f8e0205 */
[----:B------:R-:W-:Y:S02]  /*14e0*/  UIMAD UR20, UR21, UR11, UR20 ;  /* 0x0000000b151472a4 */ /* 0x000fe4000f8e0214 */
[----:B------:R-:W-:Y:S01]  /*14f0*/  UIMAD UR25, UR4, UR14, UR10 ;  /* 0x0000000e041972a4 */ /* 0x000fe2000f8e020a */
[----:B------:R-:W-:Y:S02]  /*1500*/  @!UP0 UMOV UR5, UR6 ;  /* 0x0000000600058c82 */ /* 0x000fe40008000000 */
[----:B------:R-:W-:-:S12]  /*1510*/  UIMAD UR20, UR5, UR21, UR20 ;  /* 0x00000015051472a4 */ /* 0x000fd8000f8e0214 */
.L_x_18:
[----:B------:R-:W-:-:S09]  /*1520*/  UISETP.NE.AND UP0, UPT, UR23, 0x1, UPT ;  /* 0x000000011700788c */ /* 0x000fd2000bf05270 */
[----:B------:R-:W-:Y:S05]  /*1530*/  BRA.U UP0, `(.L_x_19) ;  /* 0x0000000100407547 */ /* 0x000fea000b800000 */
[----:B------:R-:W2:Y:S01]  /*1540*/  LDCU.128 UR8, c[0x0][0xf10] ;  /* 0x0001e200ff0877ac */ /* 0x000ea20008000c00 */
[----:B------:R-:W3:Y:S01]  /*1550*/  LDCU UR12, c[0x0][0xf0c] ;  /* 0x0001e180ff0c77ac */ /* 0x000ee20008000800 */
[----:B------:R-:W4:Y:S01]  /*1560*/  LDCU UR13, c[0x0][0xf20] ;  /* 0x0001e400ff0d77ac */ /* 0x000f220008000800 */
[----:B--2---:R-:W-:Y:S02]  /*1570*/  UIMAD.WIDE.U32 UR4, UR20, UR8, URZ ;  /* 0x00000008140472a5 */ /* 0x004fe4000f8e00ff */
[----:B------:R-:W-:Y:S02]  /*1580*/  UIMAD.WIDE.U32 UR6, UR25, UR11, URZ ;  /* 0x0000000b190672a5 */ /* 0x000fe4000f8e00ff */
[----:B---3--:R-:W-:Y:S02]  /*1590*/  UISETP.NE.AND UP0, UPT, UR12, 0x1, UPT ;  /* 0x000000010c00788c */ /* 0x008fe4000bf05270 */
[----:B------:R-:W-:-:S03]  /*15a0*/  USHF.R.U32.HI UR5, URZ, UR9, UR5 ;  /* 0x00000009ff057299 */ /* 0x000fc60008011605 */
[----:B------:R-:W-:Y:S01]  /*15b0*/  UMOV UR4, UR7 ;  /* 0x0000000700047c82 */ /* 0x000fe20008000000 */
[----:B------:R-:W-:Y:S02]  /*15c0*/  USEL UR5, UR20, UR5, !UP0 ;  /* 0x0000000514057287 */ /* 0x000fe4000c000000 */
[----:B------:R-:W-:Y:S02]  /*15d0*/  UISETP.NE.AND UP0, UPT, UR10, 0x1, UPT ;  /* 0x000000010a00788c */ /* 0x000fe4000bf05270 */
[----:B----4-:R-:W-:-:S04]  /*15e0*/  USHF.R.U32.HI UR4, URZ, UR13, UR4 ;  /* 0x0000000dff047299 */ /* 0x010fc80008011604 */
[----:B------:R-:W-:-:S04]  /*15f0*/  USEL UR4, UR25, UR4, !UP0 ;  /* 0x0000000419047287 */ /* 0x000fc8000c000000 */
[----:B------:R-:W-:Y:S02]  /*1600*/  UIADD3 UR6, UPT, UPT, UR5, -UR4, URZ ;  /* 0x8000000405067290 */ /* 0x000fe4000fffe0ff */
[----:B------:R-:W-:Y:S02]  /*1610*/  UIADD3 UR4, UPT, UPT, -UR5, UR4, URZ ;  /* 0x0000000405047290 */ /* 0x000fe4000fffe1ff */
[----:B------:R-:W-:Y:S02]  /*1620*/  UIMAD UR25, UR6, UR10, UR25 ;  /* 0x0000000a061972a4 */ /* 0x000fe4000f8e0219 */
[----:B------:R-:W-:-:S12]  /*1630*/  UIMAD UR20, UR4, UR12, UR20 ;  /* 0x0000000c041472a4 */ /* 0x000fd8000f8e0214 */
.L_x_19:
[----:B------:R-:W-:Y:S01]  /*1640*/  UISETP.NE.AND UP0, UPT, UR18, 0x2, UPT ;  /* 0x000000021200788c */ /* 0x000fe2000bf05270 */
[----:B------:R-:W-:Y:S09]  /*1650*/  BRA.U !UP6, `(.L_x_20) ;  /* 0x000000010e0c7547 */ /* 0x000ff2000b800000 */
[----:B------:R-:W-:Y:S01]  /*1660*/  UCGABAR_WAIT ;  /* 0x0000000000007dc7 */ /* 0x000fe20008000000 */
[----:B------:R-:W-:Y:S01]  /*1670*/  CCTL.IVALL ;  /* 0x00000000ff00798f */ /* 0x000fe20002000000 */
[----:B------:R-:W-:Y:S05]  /*1680*/  BRA `(.L_x_21) ;  /* 0x0000000000047947 */ /* 0x000fea0003800000 */
.L_x_20:
[----:B------:R-:W-:Y:S06]  /*1690*/  BAR.SYNC.DEFER_BLOCKING 0x0 ;  /* 0x0000000000007b1d */ /* 0x000fec0000010000 */
.L_x_21:
[----:B------:R-:W-:Y:S05]  /*16a0*/  BRA.U UP0, `(.L_x_22) ;  /* 0x0000001100e07547 */ /* 0x000fea000b800000 */
[----:B------:R-:W2:Y:S01]  /*16b0*/  LDCU UR67, c[0x0][0x38c] ;  /* 0x00007180ff4377ac */ /* 0x000ea20008000800 */
[----:B------:R-:W3:Y:S01]  /*16c0*/  S2UR UR7, SR_CgaCtaId ;  /* 0x00000000000779c3 */ /* 0x000ee20000008800 */
[----:B------:R-:W-:Y:S01]  /*16d0*/  PLOP3.LUT P1, PT, PT, PT, UP3, 0x80, 0x8 ;  /* 0x000000000008781c */ /* 0x000fe20003f2f038 */
[----:B------:R-:W-:Y:S01]  /*16e0*/  IMAD.MOV.U32 R12, RZ, RZ, 0x1 ;  /* 0x00000001ff0c7424 */ /* 0x000fe200078e00ff */
[----:B------:R-:W-:Y:S01]  /*16f0*/  UISETP.NE.AND UP0, UPT, UR18, URZ, UPT ;  /* 0x000000ff1200728c */ /* 0x000fe2000bf05270 */
[----:B------:R-:W-:Y:S01]  /*1700*/  ISETP.EQ.OR P2, PT, R2, RZ, P3 ;  /* 0x000000ff0200720c */ /* 0x000fe20001f42670 */
[----:B------:R-:W-:Y:S01]  /*1710*/  USEL UR37, URZ, 0x1, UP5 ;  /* 0x00000001ff257887 */ /* 0x000fe2000a800000 */
[----:B------:R-:W-:Y:S01]  /*1720*/  PLOP3.LUT P1, PT, P1, PT, PT, 0x8, 0x80 ;  /* 0x000000000080781c */ /* 0x000fe20000f2e170 */
[----:B------:R-:W-:Y:S01]  /*1730*/  UMOV UR49, 0x400 ;  /* 0x0000040000317882 */ /* 0x000fe20000000000 */
[----:B------:R-:W-:Y:S01]  /*1740*/  CS2R R10, SRZ ;  /* 0x00000000000a7805 */ /* 0x000fe2000001ff00 */
[----:B------:R-:W-:Y:S01]  /*1750*/  USEL UR37, UR37, 0x2, UP0 ;  /* 0x0000000225257887 */ /* 0x000fe20008000000 */
[----:B------:R-:W-:Y:S01]  /*1760*/  IMAD.MOV.U32 R9, RZ, RZ, RZ ;  /* 0x000000ffff097224 */ /* 0x000fe200078e00ff */
[----:B------:R-:W4:Y:S01]  /*1770*/  LDCU UR62, c[0x0][0x370] ;  /* 0x00006e00ff3e77ac */ /* 0x000f220008000800 */
[----:B------:R-:W-:Y:S01]  /*1780*/  IMAD.MOV.U32 R8, RZ, RZ, 0x1 ;  /* 0x00000001ff087424 */ /* 0x000fe200078e00ff */
[----:B------:R-:W1:Y:S01]  /*1790*/  LDCU.64 UR46, c[0x0][0x348] ;  /* 0x00006900ff2e77ac */ /* 0x000e620008000a00 */
[----:B--2---:R-:W-:-:S02]  /*17a0*/  UIADD3 UR6, UPT, UPT, UR67, 0xff, URZ ;  /* 0x000000ff43067890 */ /* 0x004fc4000fffe0ff */
[----:B------:R-:W-:Y:S02]  /*17b0*/  UIADD3 UR67, UPT, UPT, UR67, -0x1, URZ ;  /* 0xffffffff43437890 */ /* 0x000fe4000fffe0ff */
[----:B------:R-:W-:Y:S02]  /*17c0*/  USHF.R.S32.HI UR5, URZ, 0x1f, UR6 ;  /* 0x0000001fff057899 */ /* 0x000fe40008011406 */
[----:B------:R-:W-:Y:S02]  /*17d0*/  UISETP.GE.U32.AND UP0, UPT, UR67, -0x1ff, UPT ;  /* 0xfffffe014300788c */ /* 0x000fe4000bf06070 */
[----:B------:R-:W-:Y:S02]  /*17e0*/  ULEA.HI UR5, UR5, UR6, URZ, 0x8 ;  /* 0x0000000605057291 */ /* 0x000fe4000f8f40ff */
[----:B---3--:R-:W-:Y:S02]  /*17f0*/  USHF.L.U32 UR4, UR7, 0xe, URZ ;  /* 0x0000000e07047899 */ /* 0x008fe400080006ff */
[----:B------:R-:W-:-:S02]  /*1800*/  USHF.R.S32.HI UR63, URZ, 0x8, UR5 ;  /* 0x00000008ff3f7899 */ /* 0x000fc40008011405 */
[----:B------:R-:W-:Y:S02]  /*1810*/  ULOP3.LUT UR4, UR4, 0x4000, URZ, 0xc0, !UPT ;  /* 0x0000400004047892 */ /* 0x000fe4000f8ec0ff */
[----:B------:R-:W-:Y:S02]  /*1820*/  ULEA UR49, UR7, UR49, 0x18 ;  /* 0x0000003107317291 */ /* 0x000fe4000f8ec0ff */
[----:B------:R-:W-:Y:S01]  /*1830*/  UIADD3 UR64, UPT, UPT, UR63, -0x1, URZ ;  /* 0xffffffff3f407890 */ /* 0x000fe2000fffe0ff */
[----:B------:R-:W2:Y:S01]  /*1840*/  LDCU UR61, c[0x0][0x374] ;  /* 0x00006e80ff3d77ac */ /* 0x000ea20008000800 */
[----:B------:R-:W-:Y:S02]  /*1850*/  UIADD3 UR38, UPT, UPT, UR49, UR38, URZ ;  /* 0x0000002631267290 */ /* 0x000fe4000fffe0ff */
[----:B------:R-:W-:Y:S02]  /*1860*/  UIADD3 UR15, UPT, UPT, UR49, UR4, URZ ;  /* 0x00000004310f7290 */ /* 0x000fe4000fffe0ff */
[----:B------:R-:W-:-:S02]  /*1870*/  USHF.R.U32.HI UR65, URZ, 0x7, UR4 ;  /* 0x00000007ff417899 */ /* 0x000fc40008011604 */
[----:B------:R-:W-:Y:S02]  /*1880*/  USEL UR66, URZ, 0x1, UP0 ;  /* 0x00000001ff427887 */ /* 0x000fe40008000000 */
[----:B-1--4-:R-:W-:-:S12]  /*1890*/  @UP0 UIADD3 UR64, UPT, UPT, UR63, URZ, URZ ;  /* 0x000000ff3f400290 */ /* 0x012fd8000fffe0ff */
.L_x_44:
[----:B-1----:R-:W1:Y:S01]  /*18a0*/  S2UR UR4, SR_CgaCtaId ;  /* 0x00000000000479c3 */ /* 0x002e620000008800 */
[----:B------:R-:W-:Y:S01]  /*18b0*/  SHF.L.U32 R3, R12, 0x1f, RZ ;  /* 0x0000001f0c037819 */ /* 0x000fe200000006ff */
[----:B-1----:R-:W-:-:S09]  /*18c0*/  UISETP.NE.AND UP0, UPT, UR4, URZ, UPT ;  /* 0x000000ff0400728c */ /* 0x002fd2000bf05270 */
[----:B------:R-:W-:Y:S05]  /*18d0*/  BRA.U UP0, `(.L_x_23) ;  /* 0x0000000100287547 */ /* 0x000fea000b800000 */
[----:B------:R-:W-:Y:S02]  /*18e0*/  LEA R0, R9, UR49, 0x3 ;  /* 0x0000003109007c11 */ /* 0x000fe4000f8e18ff */
[----:B------:R-:W-:-:S04]  /*18f0*/  SHF.L.U32 R5, R8, 0x1f, RZ ;  /* 0x0000001f08057819 */ /* 0x000fc800000006ff */
[----:B------:R-:W1:Y:S02]  /*1900*/  SYNCS.PHASECHK.TRANS64.TRYWAIT P0, [R0+URZ+0xa0], R5 ;  /* 0x0000a005000075a7 */ /* 0x000e6400080011ff */
[----:B-1----:R-:W-:Y:S05]  /*1910*/  @!P0 BRA `(.L_x_24) ;  /* 0x00000118001c8947 */ /* 0x002fea0003800000 */
.L_x_189:
[----:B------:R3:W-:Y:S01]  /*1920*/  SYNCS.ARRIVE.TRANS64.A1T0 RZ, [R0+URZ+0x90], RZ ;  /* 0x000090ff00ff79a7 */ /* 0x0007e200081000ff */
[----:B------:R-:W-:-:S05]  /*1930*/  VIADD R9, R9, 0x1 ;  /* 0x0000000109097836 */ /* 0x000fca0000000000 */
[----:B------:R-:W-:-:S04]  /*1940*/  ISETP.NE.AND P0, PT, R9, 0x2, PT ;  /* 0x000000020900780c */ /* 0x000fc80003f05270 */
[----:B-1----:R-:W-:Y:S02]  /*1950*/  SEL R5, RZ, 0x1, P0 ;  /* 0x00000001ff057807 */ /* 0x002fe40000000000 */
[----:B------:R-:W-:Y:S02]  /*1960*/  SEL R9, R9, RZ, P0 ;  /* 0x000000ff09097207 */ /* 0x000fe40000000000 */
[----:B------:R-:W-:-:S07]  /*1970*/  LOP3.LUT R8, R8, R5, RZ, 0x3c, !PT ;  /* 0x0000000508087212 */ /* 0x000fce00078e3cff */
.L_x_23:
[----:B------:R1:W4:Y:S01]  /*1980*/  SYNCS.PHASECHK.TRANS64.TRYWAIT P0, [UR49+0x8], R3 ;  /* 0x00000803ff0075a7 */ /* 0x0003220008001131 */
[----:B------:R-:W-:Y:S02]  /*1990*/  UISETP.GT.U32.AND UP0, UPT, UR67, -0x200, UPT ;  /* 0xfffffe004300788c */ /* 0x000fe4000bf04070 */
[----:B------:R-:W-:Y:S02]  /*19a0*/  USHF.L.U32 UR51, UR20, 0x7, URZ ;  /* 0x0000000714337899 */ /* 0x000fe400080006ff */
[----:B------:R-:W-:Y:S02]  /*19b0*/  USHF.L.U32 UR27, UR25, 0x1, URZ ;  /* 0x00000001191b7899 */ /* 0x000fe400080006ff */
[----:B------:R-:W-:Y:S01]  /*19c0*/  ULEA UR35, UR25, UR65, 0x8 ;  /* 0x0000004119237291 */ /* 0x000fe2000f8e40ff */
[----:B------:R-:W-:Y:S02]  /*19d0*/  UMOV UR14, URZ ;  /* 0x000000ff000e7c82 */ /* 0x000fe40008000000 */
[----:B------:R-:W-:Y:S09]  /*19e0*/  BRA.U UP0, `(.L_x_25) ;  /* 0x0000000500007547 */ /* 0x000ff2000b800000 */
[----:B------:R-:W-:Y:S01]  /*19f0*/  @!P3 MOV R2, 0x18c00 ;  /* 0x00018c000002b802 */ /* 0x000fe20000000f00 */
[----:B----4-:R-:W-:Y:S06]  /*1a00*/  @P0 BRA `(.L_x_26) ;  /* 0x0000000000080947 */ /* 0x010fec0003800000 */
[----:B------:R-:W4:Y:S02]  /*1a10*/  SYNCS.PHASECHK.TRANS64.TRYWAIT P0, [UR49+0x8], R3 ;  /* 0x00000803ff0075a7 */ /* 0x000f240008001131 */
[----:B----4-:R-:W-:Y:S05]  /*1a20*/  @!P0 BRA `(.L_x_27) ;  /* 0x0000011400ec8947 */ /* 0x010fea0003800000 */
.L_x_26:
[----:B------:R4:W-:Y:S01]  /*1a30*/  @!P3 SYNCS.ARRIVE.TRANS64 RZ, [UR49], R2 ;  /* 0x00000002ffffb9a7 */ /* 0x0009e20008000031 */
[----:B------:R-:W-:Y:S01]  /*1a40*/  ULOP3.LUT UR4, UR37, 0x2, URZ, 0xfc, !UPT ;  /* 0x0000000225047892 */ /* 0x000fe2000f8efcff */
[----:B------:R-:W-:-:S03]  /*1a50*/  LOP3.LUT R12, R12, 0x1, RZ, 0x3c, !PT ;  /* 0x000000010c0c7812 */ /* 0x000fc600078e3cff */
[----:B------:R-:W-:-:S09]  /*1a60*/  UISETP.NE.AND UP0, UPT, UR4, 0x2, UPT ;  /* 0x000000020400788c */ /* 0x000fd2000bf05270 */
[----:B------:R-:W-:Y:S05]  /*1a70*/  BRA.U UP0, `(.L_x_28) ;  /* 0x0000000100047547 */ /* 0x000fea000b800000 */
[----:B--2---:R-:W-:Y:S05]  /*1a80*/  BPT.TRAP 0x1 ;  /* 0x000000040000795c */ /* 0x004fea0000300000 */
.L_x_28:
[----:B------:R-:W-:Y:S04]  /*1a90*/  BSSY.RECONVERGENT B0, `(.L_x_29) ;  /* 0x0000003000007945 */ /* 0x000fe80003800200 */
[----:B------:R-:W-:Y:S05]  /*1aa0*/  @P2 BRA `(.L_x_30) ;  /* 0x0000000000042947 */ /* 0x000fea0003800000 */
[----:B--2---:R-:W-:Y:S05]  /*1ab0*/  BPT.TRAP 0x1 ;  /* 0x000000040000795c */ /* 0x004fea0000300000 */
.L_x_30:
[----:B--2---:R-:W-:Y:S05]  /*1ac0*/  BSYNC.RECONVERGENT B0 ;  /* 0x0000000000007941 */ /* 0x004fea0003800200 */
.L_x_29:
[----:B------:R-:W-:Y:S02]  /*1ad0*/  ELECT P0, URZ, PT ;  /* 0x0000000000ff782f */ /* 0x000fe40003800000 */
[----:B---3--:R-:W-:Y:S01]  /*1ae0*/  SHF.L.U32 R0, R12, 0x1f, RZ ;  /* 0x0000001f0c007819 */ /* 0x008fe200000006ff */
[----:B------:R-:W-:Y:S01]  /*1af0*/  UMOV UR14, 0x1 ;  /* 0x00000001000e7882 */ /* 0x000fe20000000000 */
[----:B------:R-:W-:Y:S02]  /*1b00*/  BSSY.RECONVERGENT B0, `(.L_x_25) ;  /* 0x000002e000007945 */ /* 0x000fe40003800200 */
[----:B------:R2:W-:Y:S07]  /*1b10*/  SYNCS.PHASECHK.TRANS64.TRYWAIT PT, [UR49+0x8], R0 ;  /* 0x00000800ff0075a7 */ /* 0x0005ee00080e1131 */
[----:B------:R-:W-:Y:S05]  /*1b20*/  @!P0 BRA `(.L_x_31) ;  /* 0x0000000000ac8947 */ /* 0x000fea0003800000 */
[----:B------:R-:W-:Y:S02]  /*1b30*/  UIADD3 UR4, UP3, UPT, UR46, 0x80, URZ ;  /* 0x000000802e047890 */ /* 0x000fe4000ff7e0ff */
[----:B------:R-:W-:Y:S02]  /*1b40*/  UIADD3 UR6, UP2, UPT, UR46, 0x180, URZ ;  /* 0x000001802e067890 */ /* 0x000fe4000ff5e0ff */
[----:B------:R-:W-:Y:S02]  /*1b50*/  UIADD3 UR30, UP1, UPT, UR46, 0x280, URZ ;  /* 0x000002802e1e7890 */ /* 0x000fe4000ff3e0ff */
[----:B------:R-:W-:Y:S02]  /*1b60*/  UIADD3 UR48, UPT, UPT, UR49, 0x8400, URZ ;  /* 0x0000840031307890 */ /* 0x000fe4000fffe0ff */
[----:B------:R-:W-:Y:S02]  /*1b70*/  UIADD3.X UR5, UPT, UPT, URZ, UR47, URZ, UP3, !UPT ;  /* 0x0000002fff057290 */ /* 0x000fe40009ffe4ff */
[----:B------:R-:W-:-:S02]  /*1b80*/  UIADD3 UR22, UP0, UPT, UR46, 0x380, URZ ;  /* 0x000003802e167890 */ /* 0x000fc4000ff1e0ff */
[----:B------:R-:W-:Y:S02]  /*1b90*/  UIADD3 UR40, UPT, UPT, UR49, 0xc400, URZ ;  /* 0x0000c40031287890 */ /* 0x000fe4000fffe0ff */
[----:B------:R-:W-:Y:S02]  /*1ba0*/  UIADD3 UR32, UPT, UPT, UR15, 0x10400, URZ ;  /* 0x000104000f207890 */ /* 0x000fe4000fffe0ff */
[----:B------:R-:W-:Y:S02]  /*1bb0*/  UIADD3.X UR7, UPT, UPT, URZ, UR47, URZ, UP2, !UPT ;  /* 0x0000002fff077290 */ /* 0x000fe400097fe4ff */
[----:B------:R-:W-:Y:S02]  /*1bc0*/  UIADD3 UR8, UPT, UPT, UR15, 0x18400, URZ ;  /* 0x000184000f087890 */ /* 0x000fe4000fffe0ff */
[----:B------:R-:W-:Y:S02]  /*1bd0*/  UIADD3 UR16, UPT, UPT, UR49, 0x20400, URZ ;  /* 0x0002040031107890 */ /* 0x000fe4000fffe0ff */
[----:B------:R-:W-:-:S02]  /*1be0*/  UIADD3.X UR31, UPT, UPT, URZ, UR47, URZ, UP1, !UPT ;  /* 0x0000002fff1f7290 */ /* 0x000fc40008ffe4ff */
[----:B------:R-:W-:Y:S02]  /*1bf0*/  UIADD3 UR24, UPT, UPT, UR38, 0x20800, URZ ;  /* 0x0002080026187890 */ /* 0x000fe4000fffe0ff */
[----:B------:R-:W-:Y:S01]  /*1c00*/  UIADD3.X UR23, UPT, UPT, URZ, UR47, URZ, UP0, !UPT ;  /* 0x0000002fff177290 */ /* 0x000fe200087fe4ff */
[----:B------:R-:W-:Y:S01]  /*1c10*/  UMOV UR54, 0x0 ;  /* 0x0000000000367882 */ /* 0x000fe20000000000 */
[----:B------:R-:W-:Y:S01]  /*1c20*/  UMOV UR55, 0x10000000 ;  /* 0x1000000000377882 */ /* 0x000fe20000000000 */
[----:B------:R-:W-:Y:S01]  /*1c30*/  UMOV UR50, URZ ;  /* 0x000000ff00327c82 */ /* 0x000fe20008000000 */
[----:B------:R-:W-:Y:S01]  /*1c40*/  UMOV UR42, 0x80 ;  /* 0x00000080002a7882 */ /* 0x000fe20000000000 */
[----:B------:R-:W-:Y:S01]  /*1c50*/  UMOV UR41, UR49 ;  /* 0x0000003100297c82 */ /* 0x000fe20008000000 */
[----:B------:R-:W-:Y:S01]  /*1c60*/  UMOV UR43, UR51 ;  /* 0x00000033002b7c82 */ /* 0x000fe20008000000 */
[----:B------:R-:W-:Y:S01]  /*1c70*/  UMOV UR44, UR52 ;  /* 0x00000034002c7c82 */ /* 0x000fe20008000000 */
[----:B------:R-:W-:Y:S01]  /*1c80*/  UMOV UR13, 0x30000 ;  /* 0x00030000000d7882 */ /* 0x000fe20000000000 */
[----:B------:R-:W-:Y:S01]  /*1c90*/  UMOV UR33, UR49 ;  /* 0x0000003100217c82 */ /* 0x000fe20008000000 */
[----:B------:R-:W-:Y:S01]  /*1ca0*/  UMOV UR36, UR52 ;  /* 0x0000003400247c82 */ /* 0x000fe20008000000 */
[----:B------:R3:W-:Y:S01]  /*1cb0*/  UTMALDG.3D [UR48], [UR4], desc[UR54] ;  /* 0x00003630040075b4 */ /* 0x0007e20008011000 */
[----:B------:R-:W-:Y:S01]  /*1cc0*/  UMOV UR34, UR50 ;  /* 0x0000003200227c82 */ /* 0x000fe20008000000 */
[----:B------:R-:W-:Y:S01]  /*1cd0*/  UMOV UR9, UR49 ;  /* 0x0000003100097c82 */ /* 0x000fe20008000000 */
[----:B------:R-:W-:Y:S01]  /*1ce0*/  UMOV UR10, 0x80 ;  /* 0x00000080000a7882 */ /* 0x000fe20000000000 */
[----:B------:R-:W-:Y:S01]  /*1cf0*/  UMOV UR11, UR35 ;  /* 0x00000023000b7c82 */ /* 0x000fe20008000000 */
[----:B------:R-:W-:Y:S01]  /*1d00*/  UMOV UR12, UR52 ;  /* 0x00000034000c7c82 */ /* 0x000fe20008000000 */
[----:B------:R-:W-:Y:S01]  /*1d10*/  UMOV UR18, URZ ;  /* 0x000000ff00127c82 */ /* 0x000fe20008000000 */
[----:B------:R-:W-:Y:S01]  /*1d20*/  UMOV UR19, URZ ;  /* 0x000000ff00137c82 */ /* 0x000fe20008000000 */
[----:B------:R3:W-:Y:S01]  /*1d30*/  UTMALDG.3D [UR40], [UR4], desc[UR54] ;  /* 0x00003628040075b4 */ /* 0x0007e20008011000 */
[----:B------:R-:W-:Y:S01]  /*1d40*/  UMOV UR17, UR49 ;  /* 0x0000003100117c82 */ /* 0x000fe20008000000 */
[----:B------:R-:W-:Y:S01]  /*1d50*/  UMOV UR21, UR52 ;  /* 0x0000003400157c82 */ /* 0x000fe20008000000 */
[----:B------:R-:W-:Y:S01]  /*1d60*/  UMOV UR25, UR49 ;  /* 0x0000003100197c82 */ /* 0x000fe20008000000 */
[----:B------:R-:W-:Y:S01]  /*1d70*/  UMOV UR29, UR52 ;  /* 0x00000034001d7c82 */ /* 0x000fe20008000000 */
[----:B------:R-:W-:Y:S01]  /*1d80*/  UMOV UR26, UR18 ;  /* 0x00000012001a7c82 */ /* 0x000fe20008000000 */
[----:B------:R3:W-:Y:S01]  /*1d90*/  UTMALDG.3D.MULTICAST [UR32], [UR6], UR13, desc[UR54] ;  /* 0x00003620060073b4 */ /* 0x0007e2000801180d */
[----:B------:R3:W-:Y:S01]  /*1da0*/  UTMALDG.3D.MULTICAST [UR8], [UR6], UR13, desc[UR54] ;  /* 0x00003608060073b4 */ /* 0x0007e2000801180d */
[----:B------:R3:W-:Y:S01]  /*1db0*/  UTMALDG.4D [UR16], [UR30], desc[UR54] ;  /* 0x000036101e0075b4 */ /* 0x0007e20008019000 */
[----:B------:R3:W-:Y:S02]  /*1dc0*/  UTMALDG.4D.MULTICAST [UR24], [UR22], UR13, desc[UR54] ;  /* 0x00003618160073b4 */ /* 0x0007e4000801980d */
[----:B---3--:R-:W-:Y:S01]  /*1dd0*/  NOP ;  /* 0x0000000000007918 */ /* 0x008fe20000000000 */
.L_x_31:
[----:B------:R-:W-:Y:S05]  /*1de0*/  BSYNC.RECONVERGENT B0 ;  /* 0x0000000000007941 */ /* 0x000fea0003800200 */
.L_x_25:
[----:B--23--:R-:W-:Y:S01]  /*1df0*/  SHF.L.U32 R0, R12, 0x1f, RZ ;  /* 0x0000001f0c007819 */ /* 0x00cfe200000006ff */
[----:B------:R-:W-:Y:S01]  /*1e00*/  @!P1 SYNCS.ARRIVE.TRANS64.A1T0 RZ, [UR49+0x58], RZ ;  /* 0x000058ffffff99a7 */ /* 0x000fe20008100031 */
[----:B------:R-:W-:Y:S02]  /*1e10*/  UISETP.GT.AND UP0, UPT, UR63, UR66, UPT ;  /* 0x000000423f00728c */ /* 0x000fe4000bf04270 */
[----:B------:R2:W3:Y:S07]  /*1e20*/  SYNCS.PHASECHK.TRANS64.TRYWAIT P1, [UR49+0x8], R0 ;  /* 0x00000800ff0075a7 */ /* 0x0004ee0008021131 */
[----:B------:R-:W-:Y:S05]  /*1e30*/  BRA.U !UP0, `(.L_x_32) ;  /* 0x0000000508187547 */ /* 0x000fea000b800000 */
[----:B------:R-:W-:-:S12]  /*1e40*/  UIADD3 UR26, UPT, UPT, UR64, UR14, URZ ;  /* 0x0000000e401a7290 */ /* 0x000fd8000fffe0ff */
.L_x_40:
[----:B---34-:R-:W-:Y:S01]  /*1e50*/  @!P3 MOV R2, 0x18c00 ;  /* 0x00018c000002b802 */ /* 0x018fe20000000f00 */
[----:B-123--:R-:W-:Y:S06]  /*1e60*/  @P1 BRA `(.L_x_33) ;  /* 0x00000000000c1947 */ /* 0x00efec0003800000 */
[----:B-1----:R-:W-:-:S04]  /*1e70*/  SHF.L.U32 R3, R12, 0x1f, RZ ;  /* 0x0000001f0c037819 */ /* 0x002fc800000006ff */
[----:B------:R-:W1:Y:S02]  /*1e80*/  SYNCS.PHASECHK.TRANS64.TRYWAIT P0, [UR49+0x8], R3 ;  /* 0x00000803ff0075a7 */ /* 0x000e640008001131 */
[----:B-1----:R-:W-:Y:S05]  /*1e90*/  @!P0 BRA `(.L_x_34) ;  /* 0x0000011000e88947 */ /* 0x002fea0003800000 */
.L_x_33:
[----:B------:R3:W-:Y:S01]  /*1ea0*/  @!P3 SYNCS.ARRIVE.TRANS64 RZ, [UR49], R2 ;  /* 0x00000002ffffb9a7 */ /* 0x0007e20008000031 */
[----:B------:R-:W-:-:S04]  /*1eb0*/  ULOP3.LUT UR4, UR37, 0x2, URZ, 0xfc, !UPT ;  /* 0x0000000225047892 */ /* 0x000fc8000f8efcff */
[----:B------:R-:W-:-:S09]  /*1ec0*/  UISETP.NE.AND UP0, UPT, UR4, 0x2, UPT ;  /* 0x000000020400788c */ /* 0x000fd2000bf05270 */
[----:B------:R-:W-:Y:S05]  /*1ed0*/  BRA.U UP0, `(.L_x_35) ;  /* 0x0000000100047547 */ /* 0x000fea000b800000 */
[----:B------:R-:W-:Y:S05]  /*1ee0*/  BPT.TRAP 0x1 ;  /* 0x000000040000795c */ /* 0x000fea0000300000 */
.L_x_35:
[----:B------:R-:W-:Y:S04]  /*1ef0*/  BSSY.RECONVERGENT B0, `(.L_x_36) ;  /* 0x0000003000007945 */ /* 0x000fe80003800200 */
[----:B------:R-:W-:Y:S05]  /*1f00*/  @P2 BRA `(.L_x_37) ;  /* 0x0000000000042947 */ /* 0x000fea0003800000 */
[----:B------:R-:W-:Y:S05]  /*1f10*/  BPT.TRAP 0x1 ;  /* 0x000000040000795c */ /* 0x000fea0000300000 */
.L_x_37:
[----:B------:R-:W-:Y:S05]  /*1f20*/  BSYNC.RECONVERGENT B0 ;  /* 0x0000000000007941 */ /* 0x000fea0003800200 */
.L_x_36:
[----:B------:R-:W-:Y:S02]  /*1f30*/  ELECT P0, URZ, PT ;  /* 0x0000000000ff782f */ /* 0x000fe40003800000 */
[----:B------:R-:W-:Y:S01]  /*1f40*/  LOP3.LUT R12, R12, 0x1, RZ, 0x3c, !PT ;  /* 0x000000010c0c7812 */ /* 0x000fe200078e3cff */
[----:B------:R-:W-:Y:S03]  /*1f50*/  BSSY.RECONVERGENT B0, `(.L_x_38) ;  /* 0x0000031000007945 */ /* 0x000fe60003800200 */
[----:B-12---:R-:W-:-:S04]  /*1f60*/  SHF.L.U32 R0, R12, 0x1f, RZ ;  /* 0x0000001f0c007819 */ /* 0x006fc800000006ff */
[----:B------:R1:W2:Y:S03]  /*1f70*/  SYNCS.PHASECHK.TRANS64.TRYWAIT P1, [UR49+0x8], R0 ;  /* 0x00000800ff0075a7 */ /* 0x0002a60008021131 */
[----:B------:R-:W-:Y:S05]  /*1f80*/  @!P0 BRA `(.L_x_39) ;  /* 0x0000000000b48947 */ /* 0x000fea0003800000 */
[----:B------:R-:W-:Y:S02]  /*1f90*/  UIADD3 UR4, UP3, UPT, UR46, 0x80, URZ ;  /* 0x000000802e047890 */ /* 0x000fe4000ff7e0ff */
[----:B------:R-:W-:Y:S02]  /*1fa0*/  USHF.L.U32 UR58, UR14, 0x8, URZ ;  /* 0x000000080e3a7899 */ /* 0x000fe400080006ff */
[----:B------:R-:W-:Y:S02]  /*1fb0*/  UIADD3 UR6, UP2, UPT, UR46, 0x180, URZ ;  /* 0x000001802e067890 */ /* 0x000fe4000ff5e0ff */
[----:B------:R-:W-:Y:S02]  /*1fc0*/  UIADD3 UR22, UP1, UPT, UR46, 0x280, URZ ;  /* 0x000002802e167890 */ /* 0x000fe4000ff3e0ff */
[----:B------:R-:W-:Y:S02]  /*1fd0*/  UIADD3 UR56, UPT, UPT, UR49, 0x8400, URZ ;  /* 0x0000840031387890 */ /* 0x000fe4000fffe0ff */
[----:B------:R-:W-:-:S02]  /*1fe0*/  UIADD3.X UR5, UPT, UPT, URZ, UR47, URZ, UP3, !UPT ;  /* 0x0000002fff057290 */ /* 0x000fc40009ffe4ff */
[----:B------:R-:W-:Y:S02]  /*1ff0*/  UIADD3 UR24, UP0, UPT, UR46, 0x380, URZ ;  /* 0x000003802e187890 */ /* 0x000fe4000ff1e0ff */
[----:B------:R-:W-:Y:S02]  /*2000*/  UIADD3 UR48, UPT, UPT, UR49, 0xc400, URZ ;  /* 0x0000c40031307890 */ /* 0x000fe4000fffe0ff */
[----:B------:R-:W-:Y:S02]  /*2010*/  USHF.L.U32 UR19, UR14, 0x1, URZ ;  /* 0x000000010e137899 */ /* 0x000fe400080006ff */
[----:B------:R-:W-:Y:S02]  /*2020*/  UIADD3 UR50, UPT, UPT, UR58, 0x80, URZ ;  /* 0x000000803a327890 */ /* 0x000fe4000fffe0ff */
[----:B------:R-:W-:Y:S02]  /*2030*/  UIADD3 UR40, UPT, UPT, UR15, 0x10400, URZ ;  /* 0x000104000f287890 */ /* 0x000fe4000fffe0ff */
[----:B------:R-:W-:-:S02]  /*2040*/  UIADD3.X UR7, UPT, UPT, URZ, UR47, URZ, UP2, !UPT ;  /* 0x0000002fff077290 */ /* 0x000fc400097fe4ff */
[----:B------:R-:W-:Y:S02]  /*2050*/  UIADD3 UR32, UPT, UPT, UR15, 0x18400, URZ ;  /* 0x000184000f207890 */ /* 0x000fe4000fffe0ff */
[----:B------:R-:W-:Y:S02]  /*2060*/  UIADD3 UR16, UPT, UPT, UR49, 0x20400, URZ ;  /* 0x0002040031107890 */ /* 0x000fe4000fffe0ff */
[----:B------:R-:W-:Y:S02]  /*2070*/  UIADD3.X UR23, UPT, UPT, URZ, UR47, URZ, UP1, !UPT ;  /* 0x0000002fff177290 */ /* 0x000fe40008ffe4ff */
[----:B------:R-:W-:Y:S02]  /*2080*/  UIADD3 UR8, UPT, UPT, UR38, 0x20800, URZ ;  /* 0x0002080026087890 */ /* 0x000fe4000fffe0ff */
[----:B------:R-:W-:Y:S02]  /*2090*/  UIADD3 UR12, UPT, UPT, UR28, UR19, URZ ;  /* 0x000000131c0c7290 */ /* 0x000fe4000fffe0ff */
[----:B------:R-:W-:Y:S01]  /*20a0*/  UIADD3.X UR25, UPT, UPT, URZ, UR47, URZ, UP0, !UPT ;  /* 0x0000002fff197290 */ /* 0x000fe200087fe4ff */
[----:B------:R-:W-:Y:S01]  /*20b0*/  UMOV UR30, 0x0 ;  /* 0x00000000001e7882 */ /* 0x000fe20000000000 */
[----:B------:R-:W-:Y:S01]  /*20c0*/  UMOV UR31, 0x10000000 ;  /* 0x10000000001f7882 */ /* 0x000fe20000000000 */
[----:B------:R-:W-:Y:S01]  /*20d0*/  UMOV UR57, UR49 ;  /* 0x0000003100397c82 */ /* 0x000fe20008000000 */
[----:B------:R-:W-:Y:S01]  /*20e0*/  UMOV UR59, UR51 ;  /* 0x00000033003b7c82 */ /* 0x000fe20008000000 */
[----:B------:R-:W-:Y:S01]  /*20f0*/  UMOV UR60, UR52 ;  /* 0x00000034003c7c82 */ /* 0x000fe20008000000 */
[----:B------:R-:W-:Y:S01]  /*2100*/  UMOV UR29, 0x30000 ;  /* 0x00030000001d7882 */ /* 0x000fe20000000000 */
[----:B------:R-:W-:Y:S01]  /*2110*/  UMOV UR41, UR49 ;  /* 0x0000003100297c82 */ /* 0x000fe20008000000 */
[----:B------:R-:W-:Y:S01]  /*2120*/  UMOV UR43, UR35 ;  /* 0x00000023002b7c82 */ /* 0x000fe20008000000 */
[----:B------:R-:W-:Y:S01]  /*2130*/  UMOV UR44, UR52 ;  /* 0x00000034002c7c82 */ /* 0x000fe20008000000 */
[----:B------:R-:W-:Y:S01]  /*2140*/  UMOV UR42, UR58 ;  /* 0x0000003a002a7c82 */ /* 0x000fe20008000000 */
[----:B------:R4:W-:Y:S01]  /*2150*/  UTMALDG.3D [UR56], [UR4], desc[UR30] ;  /* 0x00001e38040075b4 */ /* 0x0009e20008011000 */
[----:B------:R-:W-:Y:S01]  /*2160*/  UMOV UR33, UR49 ;  /* 0x0000003100217c82 */ /* 0x000fe20008000000 */
[----:B------:R-:W-:Y:S01]  /*2170*/  UMOV UR36, UR52 ;  /* 0x0000003400247c82 */ /* 0x000fe20008000000 */
[----:B------:R-:W-:Y:S01]  /*2180*/  UMOV UR18, URZ ;  /* 0x000000ff00127c82 */ /* 0x000fe20008000000 */
[----:B------:R-:W-:Y:S01]  /*2190*/  UMOV UR34, UR50 ;  /* 0x0000003200227c82 */ /* 0x000fe20008000000 */
[----:B------:R-:W-:Y:S01]  /*21a0*/  UMOV UR17, UR49 ;  /* 0x0000003100117c82 */ /* 0x000fe20008000000 */
[----:B------:R-:W-:Y:S01]  /*21b0*/  UMOV UR21, UR52 ;  /* 0x0000003400157c82 */ /* 0x000fe20008000000 */
[----:B------:R-:W-:Y:S01]  /*21c0*/  UMOV UR9, UR49 ;  /* 0x0000003100097c82 */ /* 0x000fe20008000000 */
[----:B------:R4:W-:Y:S01]  /*21d0*/  UTMALDG.3D [UR48], [UR4], desc[UR30] ;  /* 0x00001e30040075b4 */ /* 0x0009e20008011000 */
[----:B------:R-:W-:Y:S01]  /*21e0*/  UMOV UR11, UR27 ;  /* 0x0000001b000b7c82 */ /* 0x000fe20008000000 */
[----:B------:R-:W-:Y:S01]  /*21f0*/  UMOV UR13, UR52 ;  /* 0x00000034000d7c82 */ /* 0x000fe20008000000 */
[----:B------:R-:W-:Y:S01]  /*2200*/  UMOV UR10, UR18 ;  /* 0x00000012000a7c82 */ /* 0x000fe20008000000 */
[----:B------:R4:W-:Y:S01]  /*2210*/  UTMALDG.3D.MULTICAST [UR40], [UR6], UR29, desc[UR30] ;  /* 0x00001e28060073b4 */ /* 0x0009e2000801181d */
[----:B------:R4:W-:Y:S01]  /*2220*/  UTMALDG.3D.MULTICAST [UR32], [UR6], UR29, desc[UR30] ;  /* 0x00001e20060073b4 */ /* 0x0009e2000801181d */
[----:B------:R4:W-:Y:S01]  /*2230*/  UTMALDG.4D [UR16], [UR22], desc[UR30] ;  /* 0x00001e10160075b4 */ /* 0x0009e20008019000 */
[----:B------:R4:W-:Y:S02]  /*2240*/  UTMALDG.4D.MULTICAST [UR8], [UR24], UR29, desc[UR30] ;  /* 0x00001e08180073b4 */ /* 0x0009e4000801981d */
[----:B----4-:R-:W-:Y:S01]  /*2250*/  NOP ;  /* 0x0000000000007918 */ /* 0x010fe20000000000 */
.L_x_39:
[----:B------:R-:W-:Y:S05]  /*2260*/  BSYNC.RECONVERGENT B0 ;  /* 0x0000000000007941 */ /* 0x000fea0003800200 */
.L_x_38:
[----:B------:R-:W-:-:S04]  /*2270*/  UIADD3 UR14, UPT, UPT, UR14, 0x1, URZ ;  /* 0x000000010e0e7890 */ /* 0x000fc8000fffe0ff */
[----:B------:R-:W-:-:S09]  /*2280*/  UISETP.NE.AND UP0, UPT, UR14, UR26, UPT ;  /* 0x0000001a0e00728c */ /* 0x000fd2000bf05270 */
[----:B------:R-:W-:Y:S05]  /*2290*/  BRA.U UP0, `(.L_x_40) ;  /* 0xfffffff900ec7547 */ /* 0x000fea000b83ffff */
.L_x_32:
[C---:B-1----:R-:W-:Y:S01]  /*22a0*/  LEA R3, R11.reuse, UR49, 0x3 ;  /* 0x000000310b037c11 */ /* 0x042fe2000f8e18ff */
[----:B------:R-:W-:Y:S01]  /*22b0*/  NOP ;  /* 0x0000000000007918 */ /* 0x000fe20000000000 */
[----:B--2---:R-:W-:Y:S02]  /*22c0*/  SHF.L.U32 R0, R10, 0x1f, RZ ;  /* 0x0000001f0a007819 */ /* 0x004fe400000006ff */
[----:B------:R-:W-:Y:S02]  /*22d0*/  LEA R5, R11, UR49, 0x4 ;  /* 0x000000310b057c11 */ /* 0x000fe4000f8e20ff */
[----:B----4-:R-:W1:Y:S02]  /*22e0*/  SYNCS.PHASECHK.TRANS64.TRYWAIT P0, [R3+URZ+0x60], R0 ;  /* 0x00006000030075a7 */ /* 0x010e6400080011ff */
[----:B-1----:R-:W-:Y:S05]  /*22f0*/  @!P0 BRA `(.L_x_41) ;  /* 0x0000010c00e88947 */ /* 0x002fea0003800000 */
.L_x_192:
[----:B------:R-:W2:Y:S01]  /*2300*/  LDS.128 R4, [R5+0xc0] ;  /* 0x0000c00005047984 */ /* 0x000ea20000000c00 */
[----:B------:R-:W-:Y:S01]  /*2310*/  UISETP.GE.AND UP0, UPT, UR39, 0x1, UPT ;  /* 0x000000012700788c */ /* 0x000fe2000bf06270 */
[----:B------:R-:W-:Y:S01]  /*2320*/  @!PT LDS RZ, [RZ] ;  /* 0x00000000fffff984 */ /* 0x000fe20000000800 */
[----:B------:R-:W-:Y:S01]  /*2330*/  @!PT LDS RZ, [RZ] ;  /* 0x00000000fffff984 */ /* 0x000fe20000000800 */
[----:B------:R-:W-:Y:S01]  /*2340*/  @!PT LDS RZ, [RZ] ;  /* 0x00000000fffff984 */ /* 0x000fe20000000800 */
[----:B------:R-:W-:Y:S01]  /*2350*/  @!PT LDS RZ, [RZ] ;  /* 0x00000000fffff984 */ /* 0x000fe20000000800 */
[----:B------:R4:W-:Y:S06]  /*2360*/  MEMBAR.ALL.CTA ;  /* 0x0000000000007992 */ /* 0x0009ec0000008000 */
[----:B----4-:R-:W4:Y:S01]  /*2370*/  FENCE.VIEW.ASYNC.S ;  /* 0x00000000000073c6 */ /* 0x010f220000000000 */
[----:B--2---:R-:W-:-:S13]  /*2380*/  LOP3.LUT P0, RZ, R6, 0x1, RZ, 0xc0, !PT ;  /* 0x0000000106ff7812 */ /* 0x004fda000780c0ff */
[----:B----4-:R-:W-:Y:S01]  /*2390*/  VOTEU.ANY UP1, P0 ;  /* 0x0000000000ff7886 */ /* 0x010fe20000020100 */
[----:B------:R-:W-:-:S13]  /*23a0*/  PLOP3.LUT P0, PT, PT, PT, UP1, 0x80, 0x8 ;  /* 0x000000000008781c */ /* 0x000fda0003f0f018 */
[----:B-1----:R-:W-:Y:S02]  /*23b0*/  @P0 LOP3.LUT R0, R5, 0xffff, RZ, 0xc0, !PT ;  /* 0x0000ffff05000812 */ /* 0x002fe400078ec0ff */
[----:B---3--:R-:W-:Y:S02]  /*23c0*/  @P0 MOV R2, R4 ;  /* 0x0000000400020202 */ /* 0x008fe40000000f00 */
[----:B------:R-:W-:Y:S01]  /*23d0*/  @P0 R2UR UR5, R0 ;  /* 0x00000000000502ca */ /* 0x000fe200000e0000 */
[----:B------:R-:W-:Y:S01]  /*23e0*/  VIADD R0, R3, 0x70 ;  /* 0x0000007003007836 */ /* 0x000fe20000000000 */
[----:B------:R-:W-:Y:S02]  /*23f0*/  @P0 SHF.R.U32.HI R4, RZ, 0x10, R5 ;  /* 0x00000010ff040819 */ /* 0x000fe40000011605 */
[----:B------:R-:W-:Y:S02]  /*2400*/  @P0 R2UR UR6, R2 ;  /* 0x00000000020602ca */ /* 0x000fe400000e0000 */
[----:B------:R-:W-:-:S02]  /*2410*/  PRMT R0, RZ, 0x654, R0 ;  /* 0x00000654ff007816 */ /* 0x000fc40000000000 */
[----:B------:R-:W-:Y:S02]  /*2420*/  @P0 R2UR UR4, R4 ;  /* 0x00000000040402ca */ /* 0x000fe400000e0000 */
[----:B------:R1:W-:Y:S03]  /*2430*/  SYNCS.ARRIVE.TRANS64.RED.A1T0 RZ, [R0+URZ], RZ ;  /* 0x000000ff00ff79a7 */ /* 0x0003e600081004ff */
[----:B------:R-:W-:-:S04]  /*2440*/  @UP1 UMOV UR45, UR5 ;  /* 0x00000005002d1c82 */ /* 0x000fc80008000000 */
[----:B------:R-:W-:-:S04]  /*2450*/  @UP1 UMOV UR53, UR6 ;  /* 0x0000000600351c82 */ /* 0x000fc80008000000 */
[----:B------:R-:W-:Y:S01]  /*2460*/  @UP1 UMOV UR52, UR4 ;  /* 0x0000000400341c82 */ /* 0x000fe20008000000 */
[----:B------:R-:W-:Y:S05]  /*2470*/  BRA.U !UP0, `(.L_x_42) ;  /* 0x0000000108d47547 */ /* 0x000fea000b800000 */
[----:B------:R-:W2:Y:S01]  /*2480*/  LDCU.128 UR16, c[0x0][0xf10] ;  /* 0x0001e200ff1077ac */ /* 0x000ea20008000c00 */
[----:B------:R-:W3:Y:S01]  /*2490*/  LDCU UR22, c[0x0][0xf20] ;  /* 0x0001e400ff1677ac */ /* 0x000ee20008000800 */
[----:B------:R-:W4:Y:S01]  /*24a0*/  LDCU UR14, c[0x0][0xf0c] ;  /* 0x0001e180ff0e77ac */ /* 0x000f220008000800 */
[----:B------:R-:W1:Y:S01]  /*24b0*/  LDCU.64 UR8, c[0x0][0xf28] ;  /* 0x0001e500ff0877ac */ /* 0x000e620008000a00 */
[----:B------:R-:W-:Y:S02]  /*24c0*/  UISETP.NE.AND UP3, UPT, UR39, 0x1, UPT ;  /* 0x000000012700788c */ /* 0x000fe4000bf65270 */
[----:B--2---:R-:W-:Y:S02]  /*24d0*/  UIMAD.WIDE.U32 UR4, UR61, UR19, URZ ;  /* 0x000000133d0472a5 */ /* 0x004fe4000f8e00ff */
[----:B------:R-:W-:Y:S02]  /*24e0*/  UIMAD.WIDE.U32 UR6, UR62, UR16, URZ ;  /* 0x000000103e0672a5 */ /* 0x000fe4000f8e00ff */
[----:B------:R-:W-:-:S02]  /*24f0*/  UISETP.NE.AND UP0, UPT, UR18, 0x1, UPT ;  /* 0x000000011200788c */ /* 0x000fc4000bf05270 */
[----:B------:R-:W-:Y:S01]  /*2500*/  UIMAD.WIDE.U32 UR20, UR45, UR19, URZ ;  /* 0x000000132d1472a5 */ /* 0x000fe2000f8e00ff */
[----:B------:R-:W-:Y:S02]  /*2510*/  UMOV UR4, UR5 ;  /* 0x0000000500047c82 */ /* 0x000fe40008000000 */
[----:B------:R-:W-:Y:S01]  /*2520*/  UMOV UR6, UR7 ;  /* 0x0000000700067c82 */ /* 0x000fe20008000000 */
[----:B---3--:R-:W-:Y:S02]  /*2530*/  USHF.R.U32.HI UR4, URZ, UR22, UR4 ;  /* 0x00000016ff047299 */ /* 0x008fe40008011604 */
[----:B----4-:R-:W-:Y:S02]  /*2540*/  UISETP.NE.AND UP2, UPT, UR14, 0x1, UPT ;  /* 0x000000010e00788c */ /* 0x010fe4000bf45270 */
[----:B------:R-:W-:Y:S02]  /*2550*/  USHF.R.U32.HI UR6, URZ, UR17, UR6 ;  /* 0x00000011ff067299 */ /* 0x000fe40008011606 */
[----:B------:R-:W-:-:S02]  /*2560*/  USEL UR5, UR61, UR4, !UP0 ;  /* 0x000000043d057287 */ /* 0x000fc4000c000000 */
[----:B------:R-:W-:Y:S02]  /*2570*/  USEL UR6, UR62, UR6, !UP2 ;  /* 0x000000063e067287 */ /* 0x000fe4000d000000 */
[----:B-1----:R-:W-:Y:S01]  /*2580*/  UIMAD.WIDE.U32 UR10, UR5, UR8, URZ ;  /* 0x00000008050a72a5 */ /* 0x002fe2000f8e00ff */
[----:B------:R-:W-:Y:S01]  /*2590*/  UMOV UR4, UR21 ;  /* 0x0000001500047c82 */ /* 0x000fe20008000000 */
[----:B------:R-:W-:Y:S02]  /*25a0*/  UIMAD.WIDE.U32 UR12, UR53, UR16, URZ ;  /* 0x00000010350c72a5 */ /* 0x000fe4000f8e00ff */
[----:B------:R-:W-:-:S03]  /*25b0*/  UIMAD.WIDE.U32 UR20, UR6, UR8, URZ ;  /* 0x00000008061472a5 */ /* 0x000fc6000f8e00ff */
[----:B------:R-:W-:Y:S01]  /*25c0*/  UMOV UR10, UR11 ;  /* 0x0000000b000a7c82 */ /* 0x000fe20008000000 */
[----:B------:R-:W-:Y:S02]  /*25d0*/  USHF.R.U32.HI UR4, URZ, UR22, UR4 ;  /* 0x00000016ff047299 */ /* 0x000fe40008011604 */
[----:B------:R-:W-:Y:S01]  /*25e0*/  @UP3 USHF.R.U32.HI UR5, URZ, UR9, UR10 ;  /* 0x00000009ff053299 */ /* 0x000fe2000801160a */
[----:B------:R-:W-:Y:S01]  /*25f0*/  UMOV UR12, UR13 ;  /* 0x0000000d000c7c82 */ /* 0x000fe20008000000 */
[----:B------:R-:W-:Y:S01]  /*2600*/  UMOV UR20, UR21 ;  /* 0x0000001500147c82 */ /* 0x000fe20008000000 */
[----:B------:R-:W-:Y:S02]  /*2610*/  USHF.R.U32.HI UR17, URZ, UR17, UR12 ;  /* 0x00000011ff117299 */ /* 0x000fe4000801160c */
[----:B------:R-:W-:Y:S02]  /*2620*/  USEL UR4, UR45, UR4, !UP0 ;  /* 0x000000042d047287 */ /* 0x000fe4000c000000 */
[----:B------:R-:W-:-:S02]  /*2630*/  @UP3 USHF.R.U32.HI UR6, URZ, UR9, UR20 ;  /* 0x00000009ff063299 */ /* 0x000fc40008011614 */
[----:B------:R-:W-:Y:S02]  /*2640*/  UIMAD UR7, UR39, UR5, URZ ;  /* 0x00000005270772a4 */ /* 0x000fe4000f8e02ff */
[----:B------:R-:W-:Y:S02]  /*2650*/  USEL UR5, UR53, UR17, !UP2 ;  /* 0x0000001135057287 */ /* 0x000fe4000d000000 */
[----:B------:R-:W-:Y:S02]  /*2660*/  UIMAD UR10, UR39, UR6, URZ ;  /* 0x00000006270a72a4 */ /* 0x000fe4000f8e02ff */
[----:B------:R-:W-:Y:S02]  /*2670*/  UISETP.GE.AND UP0, UPT, UR4, UR7, UPT ;  /* 0x000000070400728c */ /* 0x000fe4000bf06270 */
[----:B------:R-:W-:Y:S02]  /*2680*/  UIMAD.WIDE.U32 UR12, UR4, UR8, URZ ;  /* 0x00000008040c72a5 */ /* 0x000fe4000f8e00ff */
[----:B------:R-:W-:-:S02]  /*2690*/  UISETP.GE.OR UP0, UPT, UR5, UR10, UP0 ;  /* 0x0000000a0500728c */ /* 0x000fc40008706670 */
[----:B------:R-:W-:Y:S02]  /*26a0*/  UIMAD.WIDE.U32 UR10, UR5, UR8, URZ ;  /* 0x00000008050a72a5 */ /* 0x000fe4000f8e00ff */
[----:B------:R-:W-:Y:S01]  /*26b0*/  UIADD3 UR12, UPT, UPT, -UR4, URZ, URZ ;  /* 0x000000ff040c7290 */ /* 0x000fe2000fffe1ff */
[----:B------:R-:W-:Y:S01]  /*26c0*/  UMOV UR8, UR13 ;  /* 0x0000000d00087c82 */ /* 0x000fe20008000000 */
[----:B------:R-:W-:Y:S02]  /*26d0*/  UIADD3 UR10, UPT, UPT, -UR5, URZ, URZ ;  /* 0x000000ff050a7290 */ /* 0x000fe4000fffe1ff */
[----:B------:R-:W-:-:S03]  /*26e0*/  USHF.R.U32.HI UR8, URZ, UR9, UR8 ;  /* 0x00000009ff087299 */ /* 0x000fc60008011608 */
[----:B------:R-:W-:Y:S01]  /*26f0*/  @!UP0 UMOV UR7, UR11 ;  /* 0x0000000b00078c82 */ /* 0x000fe20008000000 */
[----:B------:R-:W-:Y:S02]  /*2700*/  UIMAD UR12, UR18, UR12, UR45 ;  /* 0x0000000c120c72a4 */ /* 0x000fe4000f8e022d */
[----:B------:R-:W-:Y:S02]  /*2710*/  USEL UR8, UR4, UR8, !UP3 ;  /* 0x0000000804087287 */ /* 0x000fe4000d800000 */
[----:B------:R-:W-:Y:S02]  /*2720*/  @!UP0 USHF.R.U32.HI UR7, URZ, UR9, UR7 ;  /* 0x00000009ff078299 */ /* 0x000fe40008011607 */
[----:B------:R-:W-:Y:S02]  /*2730*/  UIADD3 UR9, UPT, UPT, -UR8, URZ, URZ ;  /* 0x000000ff08097290 */ /* 0x000fe4000fffe1ff */
[----:B------:R-:W-:Y:S02]  /*2740*/  @!UP0 USEL UR7, UR5, UR7, !UP3 ;  /* 0x0000000705078287 */ /* 0x000fe4000d800000 */
[----:B------:R-:W-:-:S02]  /*2750*/  UIMAD UR9, UR39, UR9, UR4 ;  /* 0x00000009270972a4 */ /* 0x000fc4000f8e0204 */
[----:B------:R-:W-:Y:S02]  /*2760*/  @!UP0 UIADD3 UR8, UPT, UPT, UR8, -UR7, URZ ;  /* 0x8000000708088290 */ /* 0x000fe4000fffe0ff */
[----:B------:R-:W-:Y:S02]  /*2770*/  @!UP0 UIMAD UR7, UR9, UR6, UR7 ;  /* 0x00000006090782a4 */ /* 0x000fe4000f8e0207 */
[----:B------:R-:W-:Y:S02]  /*2780*/  @!UP0 UIMAD UR4, UR39, UR8, UR5 ;  /* 0x00000008270482a4 */ /* 0x000fe4000f8e0205 */
[----:B------:R-:W-:Y:S02]  /*2790*/  UIMAD UR6, UR14, UR10, UR53 ;  /* 0x0000000a0e0672a4 */ /* 0x000fe4000f8e0235 */
[----:B------:R-:W-:Y:S01]  /*27a0*/  UIMAD UR45, UR4, UR18, UR12 ;  /* 0x00000012042d72a4 */ /* 0x000fe2000f8e020c */
[----:B------:R-:W-:Y:S02]  /*27b0*/  @!UP0 UMOV UR5, UR7 ;  /* 0x0000000700058c82 */ /* 0x000fe40008000000 */
[----:B------:R-:W-:-:S12]  /*27c0*/  UIMAD UR53, UR5, UR14, UR6 ;  /* 0x0000000e053572a4 */ /* 0x000fd8000f8e0206 */
.L_x_42:
[----:B------:R-:W2:Y:S02]  /*27d0*/  LDCU UR4, c[0x0][0xf30] ;  /* 0x0001e600ff0477ac */ /* 0x000ea40008000800 */
[----:B--2---:R-:W-:-:S09]  /*27e0*/  UISETP.NE.AND UP0, UPT, UR4, 0x1, UPT ;  /* 0x000000010400788c */ /* 0x004fd2000bf05270 */
[----:B------:R-:W-:Y:S05]  /*27f0*/  BRA.U UP0, `(.L_x_43) ;  /* 0x0000000100447547 */ /* 0x000fea000b800000 */
[----:B------:R-:W2:Y:S01]  /*2800*/  LDCU.128 UR8, c[0x0][0xf10] ;  /* 0x0001e200ff0877ac */ /* 0x000ea20008000c00 */
[----:B------:R-:W3:Y:S01]  /*2810*/  LDCU UR12, c[0x0][0xf0c] ;  /* 0x0001e180ff0c77ac */ /* 0x000ee20008000800 */
[----:B------:R-:W4:Y:S01]  /*2820*/  LDCU UR13, c[0x0][0xf20] ;  /* 0x0001e400ff0d77ac */ /* 0x000f220008000800 */
[----:B--2---:R-:W-:Y:S02]  /*2830*/  UIMAD.WIDE.U32 UR6, UR53, UR8, URZ ;  /* 0x00000008350672a5 */ /* 0x004fe4000f8e00ff */
[----:B------:R-:W-:Y:S02]  /*2840*/  UIMAD.WIDE.U32 UR4, UR45, UR11, URZ ;  /* 0x0000000b2d0472a5 */ /* 0x000fe4000f8e00ff */
[----:B---3--:R-:W-:Y:S02]  /*2850*/  UISETP.NE.AND UP2, UPT, UR12, 0x1, UPT ;  /* 0x000000010c00788c */ /* 0x008fe4000bf45270 */
[----:B------:R-:W-:Y:S01]  /*2860*/  UISETP.NE.AND UP0, UPT, UR10, 0x1, UPT ;  /* 0x000000010a00788c */ /* 0x000fe2000bf05270 */
[----:B------:R-:W-:-:S02]  /*2870*/  UMOV UR6, UR7 ;  /* 0x0000000700067c82 */ /* 0x000fc40008000000 */
[----:B------:R-:W-:Y:S01]  /*2880*/  UMOV UR4, UR5 ;  /* 0x0000000500047c82 */ /* 0x000fe20008000000 */
[----:B------:R-:W-:Y:S02]  /*2890*/  USHF.R.U32.HI UR6, URZ, UR9, UR6 ;  /* 0x00000009ff067299 */ /* 0x000fe40008011606 */
[----:B----4-:R-:W-:Y:S02]  /*28a0*/  USHF.R.U32.HI UR4, URZ, UR13, UR4 ;  /* 0x0000000dff047299 */ /* 0x010fe40008011604 */
[----:B------:R-:W-:Y:S02]  /*28b0*/  USEL UR5, UR53, UR6, !UP2 ;  /* 0x0000000635057287 */ /* 0x000fe4000d000000 */
[----:B------:R-:W-:-:S04]  /*28c0*/  USEL UR4, UR45, UR4, !UP0 ;  /* 0x000000042d047287 */ /* 0x000fc8000c000000 */
[----:B------:R-:W-:Y:S02]  /*28d0*/  UIADD3 UR6, UPT, UPT, UR5, -UR4, URZ ;  /* 0x8000000405067290 */ /* 0x000fe4000fffe0ff */
[----:B------:R-:W-:Y:S02]  /*28e0*/  UIADD3 UR4, UPT, UPT, -UR5, UR4, URZ ;  /* 0x0000000405047290 */ /* 0x000fe4000fffe1ff */
[----:B------:R-:W-:Y:S02]  /*28f0*/  UIMAD UR45, UR6, UR10, UR45 ;  /* 0x0000000a062d72a4 */ /* 0x000fe4000f8e022d */
[----:B------:R-:W-:-:S12]  /*2900*/  UIMAD UR53, UR4, UR12, UR53 ;  /* 0x0000000c043572a4 */ /* 0x000fd8000f8e0235 */
.L_x_43:
[----:B------:R-:W-:Y:S01]  /*2910*/  VIADD R11, R11, 0x1 ;  /* 0x000000010b0b7836 */ /* 0x000fe20000000000 */
[----:B------:R-:W-:Y:S02]  /*2920*/  R2UR UR5, R178 ;  /* 0x00000000b20572ca */ /* 0x000fe400000e0000 */
[----:B------:R-:W-:Y:S02]  /*2930*/  R2UR UR4, R179 ;  /* 0x00000000b30472ca */ /* 0x000fe400000e0000 */
[C---:B------:R-:W-:Y:S02]  /*2940*/  ISETP.NE.AND P0, PT, R11.reuse, 0x2, PT ;  /* 0x000000020b00780c */ /* 0x040fe40003f05270 */
[----:B------:R-:W-:Y:S02]  /*2950*/  PLOP3.LUT P1, PT, PT, PT, PT, 0x80, 0x8 ;  /* 0x000000000008781c */ /* 0x000fe40003f2f070 */
[----:B------:R-:W-:Y:S02]  /*2960*/  SEL R3, RZ, 0x1, P0 ;  /* 0x00000001ff037807 */ /* 0x000fe40000000000 */
[----:B------:R-:W-:-:S02]  /*2970*/  SEL R11, R11, RZ, P0 ;  /* 0x000000ff0b0b7207 */ /* 0x000fc40000000000 */
[----:B------:R-:W-:Y:S01]  /*2980*/  LOP3.LUT R10, R10, R3, RZ, 0x3c, !PT ;  /* 0x000000030a0a7212 */ /* 0x000fe200078e3cff */
[----:B------:R-:W-:Y:S02]  /*2990*/  UIADD3 UR25, UPT, UPT, UR45, UR5, URZ ;  /* 0x000000052d197290 */ /* 0x000fe4000fffe0ff */
[----:B------:R-:W-:Y:S01]  /*29a0*/  UIADD3 UR20, UPT, UPT, UR53, UR4, URZ ;  /* 0x0000000435147290 */ /* 0x000fe2000fffe0ff */
[----:B------:R-:W-:Y:S11]  /*29b0*/  BRA.U UP1, `(.L_x_44) ;  /* 0xffffffed01b87547 */ /* 0x000ff6000b83ffff */
[----:B-1----:R-:W-:-:S07]  /*29c0*/  MOV R0, UR49 ;  /* 0x0000003100007c02 */ /* 0x002fce0008000f00 */
.L_x_45:
[----:B-1----:R-:W-:-:S04]  /*29d0*/  SHF.L.U32 R3, R12, 0x1f, RZ ;  /* 0x0000001f0c037819 */ /* 0x002fc800000006ff */
[----:B------:R1:W2:Y:S03]  /*29e0*/  SYNCS.PHASECHK.TRANS64.TRYWAIT P0, [R0+URZ+0x8], R3 ;  /* 0x00000803000075a7 */ /* 0x0002a600080011ff */
[----:B--2---:R-:W-:Y:S05]  /*29f0*/  @!P0 NANOSLEEP.SYNCS 0x989680 ;  /* 0x009896800000895d */ /* 0x004fea0003900000 */
[----:B------:R-:W2:Y:S02]  /*2a00*/  @!P0 SYNCS.PHASECHK.TRANS64 P0, [R0+URZ+0x8], R3 ;  /* 0x00000803000085a7 */ /* 0x000ea400080010ff */
[----:B--2---:R-:W-:Y:S05]  /*2a10*/  @P0 EXIT ;  /* 0x000000000000094d */ /* 0x004fea0003800000 */
[----:B------:R-:W-:Y:S05]  /*2a20*/  BRA `(.L_x_45) ;  /* 0xfffffffc00e87947 */ /* 0x000fea000383ffff */
.L_x_22:
[----:B------:R-:W2:Y:S02]  /*2a30*/  S2UR UR4, SR_CgaCtaId ;  /* 0x00000000000479c3 */ /* 0x000ea40000008800 */
[----:B--2---:R-:W-:-:S04]  /*2a40*/  UISETP.NE.AND UP0, UPT, UR4, URZ, UPT ;  /* 0x000000ff0400728c */ /* 0x004fc8000bf05270 */
[----:B------:R-:W-:-:S09]  /*2a50*/  UISETP.NE.OR UP0, UPT, UR18, 0x1, UP0 ;  /* 0x000000011200788c */ /* 0x000fd20008705670 */
[----:B------:R-:W-:Y:S05]  /*2a60*/  BRA.U UP0, `(.L_x_46) ;  /* 0x00000005004c7547 */ /* 0x000fea000b800000 */
[----:B------:R-:W2:Y:S01]  /*2a70*/  S2UR UR5, SR_CgaCtaId ;  /* 0x00000000000579c3 */ /* 0x000ea20000008800 */
[----:B------:R-:W-:Y:S01]  /*2a80*/  UMOV UR4, 0x400 ;  /* 0x0000040000047882 */ /* 0x000fe20000000000 */
[----:B------:R-:W-:Y:S01]  /*2a90*/  ISETP.GE.U32.AND P2, PT, R2, 0x2, PT ;  /* 0x000000020200780c */ /* 0x000fe20003f46070 */
[----:B------:R-:W-:Y:S01]  /*2aa0*/  IMAD.MOV.U32 R12, RZ, RZ, 0x1 ;  /* 0x00000001ff0c7424 */ /* 0x000fe200078e00ff */
[----:B------:R-:W-:Y:S02]  /*2ab0*/  CS2R R10, SRZ ;  /* 0x00000000000a7805 */ /* 0x000fe4000001ff00 */
[----:B------:R-:W-:Y:S01]  /*2ac0*/  CS2R R8, SRZ ;  /* 0x0000000000087805 */ /* 0x000fe2000001ff00 */
[----:B--2---:R-:W-:-:S03]  /*2ad0*/  ULEA UR6, UR5, UR4, 0x18 ;  /* 0x0000000405067291 */ /* 0x004fc6000f8ec0ff */
[----:B------:R-:W-:-:S09]  /*2ae0*/  UMOV UR5, URZ ;  /* 0x000000ff00057c82 */ /* 0x000fd20008000000 */
.L_x_50:
[----:B------:R-:W-:Y:S02]  /*2af0*/  LEA R0, R8, UR6, 0x3 ;  /* 0x0000000608007c11 */ /* 0x000fe4000f8e18ff */
[----:B------:R-:W-:-:S03]  /*2b00*/  SHF.L.U32 R5, R9, 0x1f, RZ ;  /* 0x0000001f09057819 */ /* 0x000fc600000006ff */
[----:B------:R-:W-:Y:S01]  /*2b10*/  VIADD R4, R0, 0xa0 ;  /* 0x000000a000047836 */ /* 0x000fe20000000000 */
[----:B------:R-:W2:Y:S02]  /*2b20*/  SYNCS.PHASECHK.TRANS64.TRYWAIT P0, [R0+URZ+0x90], R5 ;  /* 0x00009005000075a7 */ /* 0x000ea400080011ff */
[----:B--2---:R-:W-:Y:S05]  /*2b30*/  @!P0 BRA `(.L_x_47) ;  /* 0x0000010400ec8947 */ /* 0x004fea0003800000 */
.L_x_193:
[----:B------:R-:W-:Y:S01]  /*2b40*/  ULEA UR4, UR5, UR6, 0x3 ;  /* 0x0000000605047291 */ /* 0x000fe2000f8e18ff */
[----:B------:R-:W-:Y:S02]  /*2b50*/  PRMT R4, RZ, 0x654, R4 ;  /* 0x00000654ff047816 */ /* 0x000fe40000000004 */
[----:B--2---:R-:W-:Y:S01]  /*2b60*/  SHF.L.U32 R5, R12, 0x1f, RZ ;  /* 0x0000001f0c057819 */ /* 0x004fe200000006ff */
[----:B------:R-:W-:Y:S01]  /*2b70*/  UIADD3 UR7, UPT, UPT, UR4, 0x60, URZ ;  /* 0x0000006004077890 */ /* 0x000fe2000fffe0ff */
[----:B------:R2:W-:Y:S05]  /*2b80*/  SYNCS.ARRIVE.TRANS64.RED.A1T0 RZ, [R4+URZ], RZ ;  /* 0x000000ff04ff79a7 */ /* 0x0005ea00081004ff */
[----:B------:R-:W-:Y:S01]  /*2b90*/  IMAD.U32 R7, RZ, RZ, UR7 ;  /* 0x00000007ff077e24 */ /* 0x000fe2000f8e00ff */
[----:B------:R-:W3:Y:S04]  /*2ba0*/  SYNCS.PHASECHK.TRANS64.TRYWAIT P0, [UR4+0x70], R5 ;  /* 0x00007005ff0075a7 */ /* 0x000ee80008001104 */
[----:B------:R-:W-:Y:S01]  /*2bb0*/  PRMT R6, R2, 0x654, R7 ;  /* 0x0000065402067816 */ /* 0x000fe20000000007 */
[----:B--2---:R-:W-:Y:S01]  /*2bc0*/  @!P2 IMAD.MOV.U32 R4, RZ, RZ, 0x10 ;  /* 0x00000010ff04a424 */ /* 0x004fe200078e00ff */
[----:B---3--:R-:W-:Y:S06]  /*2bd0*/  @!P0 BRA `(.L_x_48) ;  /* 0x0000010400d88947 */ /* 0x008fec0003800000 */
.L_x_195:
[----:B------:R-:W-:Y:S01]  /*2be0*/  ULEA UR8, UR5, UR6, 0x4 ;  /* 0x0000000605087291 */ /* 0x000fe2000f8e20ff */
[----:B------:R-:W-:Y:S01]  /*2bf0*/  SEL R3, R6, R3, !P2 ;  /* 0x0000000306037207 */ /* 0x000fe20005000000 */
[----:B------:R-:W-:Y:S01]  /*2c00*/  UIADD3 UR9, UPT, UPT, UR4, 0x60, URZ ;  /* 0x0000006004097890 */ /* 0x000fe2000fffe0ff */
[----:B--2---:R-:W-:Y:S01]  /*2c10*/  LEA R0, R11, UR6, 0x3 ;  /* 0x000000060b007c11 */ /* 0x004fe2000f8e18ff */
[----:B------:R-:W-:Y:S01]  /*2c20*/  UIADD3 UR8, UPT, UPT, UR8, 0xc0, URZ ;  /* 0x000000c008087890 */ /* 0x000fe2000fffe0ff */
[----:B------:R-:W-:Y:S01]  /*2c30*/  SHF.L.U32 R5, R10, 0x1f, RZ ;  /* 0x0000001f0a057819 */ /* 0x000fe200000006ff */
[----:B------:R2:W-:Y:S01]  /*2c40*/  @!P2 SYNCS.ARRIVE.TRANS64.RED RZ, [R3+URZ], R4 ;  /* 0x0000000403ffa9a7 */ /* 0x0005e200080004ff */
[----:B------:R-:W-:Y:S01]  /*2c50*/  UIADD3 UR4, UPT, UPT, UR5, 0x1, URZ ;  /* 0x0000000105047890 */ /* 0x000fe2000fffe0ff */
[----:B------:R-:W-:-:S03]  /*2c60*/  VIADD R8, R8, 0x1 ;  /* 0x0000000108087836 */ /* 0x000fc60000000000 */
[----:B------:R-:W-:Y:S02]  /*2c70*/  UISETP.NE.AND UP0, UPT, UR4, 0x2, UPT ;  /* 0x000000020400788c */ /* 0x000fe4000bf05270 */
[----:B------:R-:W-:Y:S06]  /*2c80*/  UGETNEXTWORKID.BROADCAST [UR8], [UR9] ;  /* 0x00000000080073ca */ /* 0x000fec0008000100 */
[----:B------:R-:W-:Y:S01]  /*2c90*/  USEL UR7, URZ, 0x1, UP0 ;  /* 0x00000001ff077887 */ /* 0x000fe20008000000 */
[----:B------:R-:W-:Y:S01]  /*2ca0*/  ISETP.NE.AND P0, PT, R8, 0x2, PT ;  /* 0x000000020800780c */ /* 0x000fe20003f05270 */
[----:B------:R-:W-:Y:S01]  /*2cb0*/  USEL UR5, UR4, URZ, UP0 ;  /* 0x000000ff04057287 */ /* 0x000fe20008000000 */
[----:B------:R-:W3:Y:S03]  /*2cc0*/  SYNCS.PHASECHK.TRANS64.TRYWAIT P1, [R0+URZ+0x60], R5 ;  /* 0x00006005000075a7 */ /* 0x000ee600080211ff */
[----:B------:R-:W-:Y:S01]  /*2cd0*/  LOP3.LUT R12, R12, UR7, RZ, 0x3c, !PT ;  /* 0x000000070c0c7c12 */ /* 0x000fe2000f8e3cff */
[----:B--23--:R-:W-:Y:S07]  /*2ce0*/  @!P1 BRA `(.L_x_49) ;  /* 0x0000010400ac9947 */ /* 0x00cfee0003800000 */
.L_x_196:
[C---:B------:R-:W-:Y:S01]  /*2cf0*/  LEA R4, R11.reuse, UR6, 0x4 ;  /* 0x000000060b047c11 */ /* 0x040fe2000f8e20ff */
[----:B--2---:R-:W-:Y:S01]  /*2d00*/  VIADD R0, R0, 0x70 ;  /* 0x0000007000007836 */ /* 0x004fe20000000000 */
[----:B------:R-:W-:Y:S01]  /*2d10*/  SEL R8, R8, RZ, P0 ;  /* 0x000000ff08087207 */ /* 0x000fe20000000000 */
[----:B------:R-:W-:-:S03]  /*2d20*/  VIADD R11, R11, 0x1 ;  /* 0x000000010b0b7836 */ /* 0x000fc60000000000 */
[----:B------:R-:W2:Y:S01]  /*2d30*/  LDS.128 R4, [R4+0xc0] ;  /* 0x0000c00004047984 */ /* 0x000ea20000000c00 */
[----:B------:R-:W-:Y:S02]  /*2d40*/  PRMT R0, RZ, 0x654, R0 ;  /* 0x00000654ff007816 */ /* 0x000fe40000000000 */
[C---:B------:R-:W-:Y:S01]  /*2d50*/  ISETP.NE.AND P1, PT, R11.reuse, 0x2, PT ;  /* 0x000000020b00780c */ /* 0x040fe20003f25270 */
[----:B------:R-:W-:Y:S01]  /*2d60*/  @!PT LDS RZ, [RZ] ;  /* 0x00000000fffff984 */ /* 0x000fe20000000800 */
[----:B------:R-:W-:Y:S01]  /*2d70*/  @!PT LDS RZ, [RZ] ;  /* 0x00000000fffff984 */ /* 0x000fe20000000800 */
[----:B------:R-:W-:Y:S01]  /*2d80*/  @!PT LDS RZ, [RZ] ;  /* 0x00000000fffff984 */ /* 0x000fe20000000800 */
[----:B------:R-:W-:Y:S01]  /*2d90*/  @!PT LDS RZ, [RZ] ;  /* 0x00000000fffff984 */ /* 0x000fe20000000800 */
[----:B------:R3:W-:Y:S06]  /*2da0*/  MEMBAR.ALL.CTA ;  /* 0x0000000000007992 */ /* 0x0007ec0000008000 */
[----:B---3--:R-:W3:Y:S01]  /*2db0*/  FENCE.VIEW.ASYNC.S ;  /* 0x00000000000073c6 */ /* 0x008ee20000000000 */
[----:B------:R-:W-:Y:S01]  /*2dc0*/  SEL R11, R11, RZ, P1 ;  /* 0x000000ff0b0b7207 */ /* 0x000fe20000800000 */
[----:B---3--:R3:W-:Y:S01]  /*2dd0*/  SYNCS.ARRIVE.TRANS64.RED.A1T0 RZ, [R0+URZ], RZ ;  /* 0x000000ff00ff79a7 */ /* 0x0087e200081004ff */
[----:B--2---:R-:W-:-:S02]  /*2de0*/  LOP3.LUT P3, RZ, R6, 0x1, RZ, 0xc0, !PT ;  /* 0x0000000106ff7812 */ /* 0x004fc4000786c0ff */
[----:B------:R-:W-:-:S04]  /*2df0*/  SEL R5, RZ, 0x1, P1 ;  /* 0x00000001ff057807 */ /* 0x000fc80000800000 */
[----:B------:R-:W-:Y:S02]  /*2e00*/  LOP3.LUT R10, R10, R5, RZ, 0x3c, !PT ;  /* 0x000000050a0a7212 */ /* 0x000fe400078e3cff */
[----:B---3--:R-:W-:-:S04]  /*2e10*/  SEL R0, RZ, 0x1, P0 ;  /* 0x00000001ff007807 */ /* 0x008fc80000000000 */
[----:B------:R-:W-:Y:S01]  /*2e20*/  LOP3.LUT R9, R9, R0, RZ, 0x3c, !PT ;  /* 0x0000000009097212 */ /* 0x000fe200078e3cff */
[----:B------:R-:W-:Y:S06]  /*2e30*/  @P3 BRA `(.L_x_50) ;  /* 0xfffffffc002c3947 */ /* 0x000fec000383ffff */
[----:B------:R-:W-:Y:S01]  /*2e40*/  ULEA UR4, UR5, UR6, 0x3 ;  /* 0x0000000605047291 */ /* 0x000fe2000f8e18ff */
[----:B------:R-:W-:-:S08]  /*2e50*/  SHF.L.U32 R3, R12, 0x1f, RZ ;  /* 0x0000001f0c037819 */ /* 0x000fd000000006ff */
[----:B------:R-:W2:Y:S02]  /*2e60*/  SYNCS.PHASECHK.TRANS64 P0, [UR4+0x70], R3 ;  /* 0x00007003ff0075a7 */ /* 0x000ea40008001004 */
[----:B--2---:R-:W-:Y:S05]  /*2e70*/  @P0 BRA `(.L_x_51) ;  /* 0x0000000000080947 */ /* 0x004fea0003800000 */
[----:B------:R-:W2:Y:S02]  /*2e80*/  SYNCS.PHASECHK.TRANS64.TRYWAIT P0, [UR4+0x70], R3 ;  /* 0x00007003ff0075a7 */ /* 0x000ea40008001104 */
[----:B--2---:R-:W-:Y:S05]  /*2e90*/  @!P0 BRA `(.L_x_52) ;  /* 0x0000010400548947 */ /* 0x004fea0003800000 */
.L_x_51:
[----:B------:R-:W-:-:S04]  /*2ea0*/  UIADD3 UR7, UPT, UPT, UR5, 0x1, URZ ;  /* 0x0000000105077890 */ /* 0x000fc8000fffe0ff */
[----:B------:R-:W-:-:S04]  /*2eb0*/  UISETP.NE.AND UP0, UPT, UR7, 0x2, UPT ;  /* 0x000000020700788c */ /* 0x000fc8000bf05270 */
[----:B------:R-:W-:Y:S02]  /*2ec0*/  USEL UR8, URZ, 0x1, UP0 ;  /* 0x00000001ff087887 */ /* 0x000fe40008000000 */
[----:B------:R-:W-:-:S04]  /*2ed0*/  USEL UR7, UR7, URZ, UP0 ;  /* 0x000000ff07077287 */ /* 0x000fc80008000000 */
[----:B------:R-:W-:Y:S01]  /*2ee0*/  ULEA UR7, UR7, UR6, 0x3 ;  /* 0x0000000607077291 */ /* 0x000fe2000f8e18ff */
[----:B--2---:R-:W-:-:S04]  /*2ef0*/  LOP3.LUT R3, R12, UR8, RZ, 0x3c, !PT ;  /* 0x000000080c037c12 */ /* 0x004fc8000f8e3cff */
[----:B------:R-:W-:-:S04]  /*2f00*/  SHF.L.U32 R0, R3, 0x1f, RZ ;  /* 0x0000001f03007819 */ /* 0x000fc800000006ff */
[----:B------:R-:W2:Y:S02]  /*2f10*/  SYNCS.PHASECHK.TRANS64 P0, [UR7+0x70], R0 ;  /* 0x00007000ff0075a7 */ /* 0x000ea40008001007 */
[----:B-12---:R-:W-:Y:S05]  /*2f20*/  @P0 EXIT ;  /* 0x000000000000094d */ /* 0x006fea0003800000 */
[----:B------:R-:W-:Y:S02]  /*2f30*/  SHF.L.U32 R3, R3, 0x1f, RZ ;  /* 0x0000001f03037819 */ /* 0x000fe400000006ff */
[----:B------:R-:W-:-:S07]  /*2f40*/  MOV R0, UR7 ;  /* 0x0000000700007c02 */ /* 0x000fce0008000f00 */
.L_x_53:
[----:B-1----:R1:W2:Y:S02]  /*2f50*/  SYNCS.PHASECHK.TRANS64.TRYWAIT P0, [R0+URZ+0x70], R3 ;  /* 0x00007003000075a7 */ /* 0x0022a400080011ff */
[----:B--2---:R-:W-:Y:S05]  /*2f60*/  @!P0 NANOSLEEP.SYNCS 0x989680 ;  /* 0x009896800000895d */ /* 0x004fea0003900000 */
[----:B------:R-:W2:Y:S02]  /*2f70*/  @!P0 SYNCS.PHASECHK.TRANS64 P0, [R0+URZ+0x70], R3 ;  /* 0x00007003000085a7 */ /* 0x000ea400080010ff */
[----:B--2---:R-:W-:Y:S05]  /*2f80*/  @P0 EXIT ;  /* 0x000000000000094d */ /* 0x004fea0003800000 */
[----:B------:R-:W-:Y:S05]  /*2f90*/  BRA `(.L_x_53) ;  /* 0xfffffffc00ec7947 */ /* 0x000fea000383ffff */
.L_x_46:
[----:B------:R-:W-:Y:S05]  /*2fa0*/  BRA.U UP4, `(.L_x_54) ;  /* 0x0000001d04487547 */ /* 0x000fea000b800000 */
[----:B------:R-:W2:Y:S01]  /*2fb0*/  S2UR UR7, SR_CgaCtaId ;  /* 0x00000000000779c3 */ /* 0x000ea20000008800 */
[----:B------:R-:W-:Y:S01]  /*2fc0*/  UMOV UR4, 0x40 ;  /* 0x0000004000047882 */ /* 0x000fe20000000000 */
[----:B------:R-:W-:Y:S01]  /*2fd0*/  NOP ;  /* 0x0000000000007918 */ /* 0x000fe20000000000 */
[----:B------:R-:W-:Y:S01]  /*2fe0*/  UMOV UR6, 0x400 ;  /* 0x0000040000067882 */ /* 0x000fe20000000000 */
[----:B--2---:R-:W-:Y:S02]  /*2ff0*/  ULEA UR5, UR7, UR4, 0x18 ;  /* 0x0000000407057291 */ /* 0x004fe4000f8ec0ff */
[----:B------:R-:W-:-:S07]  /*3000*/  ULEA UR6, UR7, UR6, 0x18 ;  /* 0x0000000607067291 */ /* 0x000fce000f8ec0ff */
[----:B------:R-:W2:Y:S02]  /*3010*/  LDS.U8 R2, [UR5+0x1c] ;  /* 0x00001c05ff027984 */ /* 0x000ea40008000000 */
[----:B--2---:R-:W-:-:S13]  /*3020*/  ISETP.NE.AND P0, PT, R2, RZ, PT ;  /* 0x000000ff0200720c */ /* 0x004fda0003f05270 */
[----:B------:R-:W-:Y:S05]  /*3030*/  @P0 BRA `(.L_x_55) ;  /* 0x0000000000580947 */ /* 0x000fea0003800000 */
[----:B------:R-:W-:-:S13]  /*3040*/  ELECT P0, URZ, PT ;  /* 0x0000000000ff782f */ /* 0x000fda0003800000 */
[----:B------:R-:W-:Y:S05]  /*3050*/  @!P0 BRA `(.L_x_56) ;  /* 0x0000000000608947 */ /* 0x000fea0003800000 */
[----:B------:R-:W-:Y:S01]  /*3060*/  UMOV UR4, 0x10 ;  /* 0x0000001000047882 */ /* 0x000fe20000000000 */
[----:B------:R-:W-:Y:S01]  /*3070*/  HFMA2 R2, -RZ, RZ, 0, 5.9604644775390625e-08 ;  /* 0x00000001ff027431 */ /* 0x000fe200000001ff */
[----:B------:R-:W-:-:S03]  /*3080*/  MOV R3, 0xffff ;  /* 0x0000ffff00037802 */ /* 0x000fc60000000f00 */
[----:B------:R-:W-:Y:S04]  /*3090*/  DEPBAR.LE SB2, 0x36 ;  /* 0x0000ad800000791a */ /* 0x000fe80000000000 */
[----:B------:R-:W2:Y:S02]  /*30a0*/  UTCATOMSWS.FIND_AND_SET.ALIGN UP0, UR4, UR4 ;  /* 0x00000004000475e3 */ /* 0x000ea40008000800 */
[----:B--2---:R-:W-:Y:S01]  /*30b0*/  MOV R4, UR4 ;  /* 0x0000000400047c02 */ /* 0x004fe20008000f00 */
[----:B------:R-:W-:Y:S06]  /*30c0*/  BRA.U UP0, `(.L_x_57) ;  /* 0x0000000100187547 */ /* 0x000fec000b800000 */
.L_x_58:
[----:B------:R-:W-:Y:S05]  /*30d0*/  NANOSLEEP 0x64 ;  /* 0x000000640000795d */ /* 0x000fea0003800000 */
[----:B------:R-:W-:-:S05]  /*30e0*/  UMOV UR4, 0x10 ;  /* 0x0000001000047882 */ /* 0x000fca0000000000 */
[----:B------:R-:W-:Y:S04]  /*30f0*/  DEPBAR.LE SB2, 0x36 ;  /* 0x0000ad800000791a */ /* 0x000fe80000000000 */
[----:B------:R-:W2:Y:S02]  /*3100*/  UTCATOMSWS.FIND_AND_SET.ALIGN UP0, UR4, UR4 ;  /* 0x00000004000475e3 */ /* 0x000ea40008000800 */
[----:B--2---:R-:W-:Y:S01]  /*3110*/  MOV R4, UR4 ;  /* 0x0000000400047c02 */ /* 0x004fe20008000f00 */
[----:B------:R-:W-:Y:S05]  /*3120*/  BRA.U !UP0, `(.L_x_58) ;  /* 0xfffffffd08e87547 */ /* 0x000fea000b83ffff */
.L_x_57:
[-C--:B------:R-:W-:Y:S02]  /*3130*/  SHF.L.U32 R3, R3, R4.reuse, RZ ;  /* 0x0000000403037219 */ /* 0x080fe400000006ff */
[----:B------:R-:W-:Y:S01]  /*3140*/  SHF.L.U32 R2, R2, R4, RZ ;  /* 0x0000000402027219 */ /* 0x000fe200000006ff */
[----:B------:R-:W-:Y:S02]  /*3150*/  IMAD.SHL.U32 R4, R4, 0x20, RZ ;  /* 0x0000002004047824 */ /* 0x000fe400078e00ff */
[----:B------:R2:W-:Y:S04]  /*3160*/  ATOMS.OR RZ, [UR5+0x14], R3 ;  /* 0x00001403ffff798c */ /* 0x0005e8000b000005 */
[----:B------:R2:W-:Y:S04]  /*3170*/  ATOMS.OR RZ, [UR5+0x18], R2 ;  /* 0x00001802ffff798c */ /* 0x0005e8000b000005 */
[----:B------:R2:W-:Y:S01]  /*3180*/  STS [UR6+0xe0], R4 ;  /* 0x0000e004ff007988 */ /* 0x0005e20008000806 */
[----:B------:R-:W-:Y:S05]  /*3190*/  BRA `(.L_x_56) ;  /* 0x0000000000107947 */ /* 0x000fea0003800000 */
.L_x_55:
[----:B------:R-:W-:-:S05]  /*31a0*/  MOV R2, 0xffffffff ;  /* 0xffffffff00027802 */ /* 0x000fca0000000f00 */
[----:B------:R2:W-:Y:S02]  /*31b0*/  STS [UR6+0xe0], R2 ;  /* 0x0000e002ff007988 */ /* 0x0005e40008000806 */
[----:B--2---:R-:W-:Y:S02]  /*31c0*/  MOV R2, 0x31e0 ;  /* 0x000031e000027802 */ /* 0x004fe40000000f00 */
[----:B-1---5:R-:W-:Y:S05]  /*31d0*/  CALL.REL.NOINC `($__internal_1_$__cuda_sm10x_tcgen05_guardrail_trap_phase_invalid_during_alloc) ;  /* 0x0000010c00207944 */ /* 0x022fea0003c00000 */
.L_x_56:
[----:B------:R-:W-:Y:S05]  /*31e0*/  WARPSYNC.ALL ;  /* 0x0000000000007948 */ /* 0x000fea0003800000 */
[----:B------:R-:W3:Y:S01]  /*31f0*/  S2UR UR4, SR_CgaCtaId ;  /* 0x00000000000479c3 */ /* 0x000ee20000008800 */
[----:B------:R-:W-:Y:S01]  /*3200*/  UMOV UR12, 0x400 ;  /* 0x00000400000c7882 */ /* 0x000fe20000000000 */
[----:B------:R-:W-:-:S06]  /*3210*/  NOP ;  /* 0x0000000000007918 */ /* 0x000fcc0000000000 */
[----:B------:R-:W-:Y:S06]  /*3220*/  BAR.ARV 0x6, 0xa0 ;  /* 0x0182800000007b1d */ /* 0x000fec0000002000 */
[----:B------:R-:W4:Y:S01]  /*3230*/  LDCU UR7, c[0x0][0x38c] ;  /* 0x00007180ff0777ac */ /* 0x000f220008000800 */
[----:B------:R-:W-:Y:S02]  /*3240*/  IMAD.MOV.U32 R28, RZ, RZ, RZ ;  /* 0x000000ffff1c7224 */ /* 0x000fe400078e00ff */
[----:B------:R-:W-:Y:S01]  /*3250*/  IMAD.MOV.U32 R26, RZ, RZ, 0x1 ;  /* 0x00000001ff1a7424 */ /* 0x000fe200078e00ff */
[----:B------:R-:W-:Y:S01]  /*3260*/  UMOV UR66, URZ ;  /* 0x000000ff00427c82 */ /* 0x000fe20008000000 */
[----:B------:R-:W-:Y:S01]  /*3270*/  UMOV UR64, URZ ;  /* 0x000000ff00407c82 */ /* 0x000fe20008000000 */
[----:B------:R-:W-:Y:S01]  /*3280*/  UMOV UR62, URZ ;  /* 0x000000ff003e7c82 */ /* 0x000fe20008000000 */
[----:B------:R-:W-:Y:S01]  /*3290*/  UMOV UR60, URZ ;  /* 0x000000ff003c7c82 */ /* 0x000fe20008000000 */
[----:B------:R-:W-:Y:S01]  /*32a0*/  UMOV UR58, URZ ;  /* 0x000000ff003a7c82 */ /* 0x000fe20008000000 */
[----:B------:R-:W-:Y:S01]  /*32b0*/  MOV R40, UR66 ;  /* 0x0000004200287c02 */ /* 0x000fe20008000f00 */
[----:B---3--:R-:W-:Y:S01]  /*32c0*/  ULEA UR12, UR4, UR12, 0x18 ;  /* 0x0000000c040c7291 */ /* 0x008fe2000f8ec0ff */
[----:B------:R-:W-:Y:S01]  /*32d0*/  IMAD.U32 R38, RZ, RZ, UR64 ;  /* 0x00000040ff267e24 */ /* 0x000fe2000f8e00ff */
[----:B------:R-:W-:Y:S01]  /*32e0*/  MOV R24, UR60 ;  /* 0x0000003c00187c02 */ /* 0x000fe20008000f00 */
[----:B------:R-:W-:Y:S01]  /*32f0*/  IMAD.U32 R36, RZ, RZ, UR62 ;  /* 0x0000003eff247e24 */ /* 0x000fe2000f8e00ff */
[----:B------:R-:W-:Y:S01]  /*3300*/  UIADD3 UR8, UPT, UPT, UR12, 0x8, URZ ;  /* 0x000000080c087890 */ /* 0x000fe2000fffe0ff */
[----:B------:R-:W-:Y:S01]  /*3310*/  IMAD.U32 R22, RZ, RZ, UR58 ;  /* 0x0000003aff167e24 */ /* 0x000fe2000f8e00ff */
[----:B------:R-:W-:-:S02]  /*3320*/  UIADD3 UR5, UPT, UPT, UR12, 0x8400, URZ ;  /* 0x000084000c057890 */ /* 0x000fc4000fffe0ff */
[----:B----4-:R-:W-:Y:S01]  /*3330*/  UIADD3 UR7, UPT, UPT, UR7, 0xff, URZ ;  /* 0x000000ff07077890 */ /* 0x010fe2000fffe0ff */
[----:B--2---:R-:W2:Y:S01]  /*3340*/  LDS R2, [UR12+0xe0] ;  /* 0x0000e00cff027984 */ /* 0x004ea20008000800 */
[----:B------:R-:W-:Y:S02]  /*3350*/  UIADD3 UR9, UPT, UPT, UR12, 0x20400, URZ ;  /* 0x000204000c097890 */ /* 0x000fe4000fffe0ff */
[----:B------:R-:W-:Y:S02]  /*3360*/  USHF.R.S32.HI UR4, URZ, 0x1f, UR7 ;  /* 0x0000001fff047899 */ /* 0x000fe40008011407 */
[----:B------:R-:W-:Y:S02]  /*3370*/  UIADD3 UR14, UPT, UPT, UR12, 0x8, URZ ;  /* 0x000000080c0e7890 */ /* 0x000fe4000fffe0ff */
[----:B------:R-:W-:Y:S02]  /*3380*/  UIADD3 UR13, UPT, UPT, UR12, 0x80, URZ ;  /* 0x000000800c0d7890 */ /* 0x000fe4000fffe0ff */
[----:B------:R-:W-:-:S02]  /*3390*/  UIADD3 UR10, UPT, UPT, UR12, 0x20800, URZ ;  /* 0x000208000c0a7890 */ /* 0x000fc4000fffe0ff */
[----:B------:R-:W-:Y:S01]  /*33a0*/  UIADD3 UR6, UPT, UPT, UR12, 0x10400, URZ ;  /* 0x000104000c067890 */ /* 0x000fe2000fffe0ff */
[----:B------:R-:W-:Y:S01]  /*33b0*/  UMOV UR17, 0x40004040 ;  /* 0x4000404000117882 */ /* 0x000fe20000000000 */
[----:B------:R-:W-:Y:S02]  /*33c0*/  UMOV UR15, 0x40004040 ;  /* 0x40004040000f7882 */ /* 0x000fe40000000000 */
[----:B------:R-:W-:Y:S01]  /*33d0*/  USHF.R.U32.HI UR6, URZ, 0x4, UR6 ;  /* 0x00000004ff067899 */ /* 0x000fe20008011606 */
[----:B------:R-:W-:Y:S01]  /*33e0*/  UMOV UR57, 0x40004040 ;  /* 0x4000404000397882 */ /* 0x000fe20000000000 */
[----:B------:R-:W-:Y:S02]  /*33f0*/  UMOV UR55, 0x40004040 ;  /* 0x4000404000377882 */ /* 0x000fe40000000000 */
[----:B------:R-:W-:Y:S01]  /*3400*/  ULOP3.LUT UR6, UR6, 0x3fff, URZ, 0xc0, !UPT ;  /* 0x00003fff06067892 */ /* 0x000fe2000f8ec0ff */
[----:B------:R-:W-:Y:S01]  /*3410*/  UMOV UR53, 0x40004040 ;  /* 0x4000404000357882 */ /* 0x000fe20000000000 */
        /* <DEDUP_REMOVED lines=11> */
[----:B--2---:R-:W-:Y:S01]  /*34d0*/  R2UR UR11, R2 ;  /* 0x00000000020b72ca */ /* 0x004fe200000e0000 */
[----:B------:R-:W-:Y:S01]  /*34e0*/  IMAD.U32 R2, RZ, RZ, UR8 ;  /* 0x00000008ff027e24 */ /* 0x000fe2000f8e00ff */
[----:B------:R-:W-:Y:S01]  /*34f0*/  ULEA.HI UR8, UR4, UR7, URZ, 0x8 ;  /* 0x0000000704087291 */ /* 0x000fe2000f8f40ff */
[----:B------:R-:W-:Y:S01]  /*3500*/  IMAD.U32 R2, RZ, RZ, UR14 ;  /* 0x0000000eff027e24 */ /* 0x000fe2000f8e00ff */
[----:B------:R-:W-:Y:S01]  /*3510*/  USHF.R.U32.HI UR7, URZ, 0x4, UR5 ;  /* 0x00000004ff077899 */ /* 0x000fe20008011605 */
[----:B------:R-:W-:Y:S01]  /*3520*/  IMAD.U32 R2, RZ, RZ, UR13 ;  /* 0x0000000dff027e24 */ /* 0x000fe2000f8e00ff */
[----:B------:R-:W-:-:S02]  /*3530*/  USHF.R.U32.HI UR5, URZ, 0x4, UR9 ;  /* 0x00000004ff057899 */ /* 0x000fc40008011609 */
[----:B------:R-:W-:Y:S02]  /*3540*/  USHF.R.S32.HI UR27, URZ, 0x8, UR8 ;  /* 0x00000008ff1b7899 */ /* 0x000fe40008011408 */
[----:B------:R-:W-:Y:S02]  /*3550*/  ULOP3.LUT UR5, UR5, 0x3fff, URZ, 0xc0, !UPT ;  /* 0x00003fff05057892 */ /* 0x000fe4000f8ec0ff */
[----:B------:R-:W-:Y:S02]  /*3560*/  USHF.R.U32.HI UR4, URZ, 0x4, UR10 ;  /* 0x00000004ff047899 */ /* 0x000fe4000801160a */
[----:B------:R-:W-:Y:S01]  /*3570*/  UIADD3 UR72, UPT, UPT, UR11, 0x400001c4, URZ ;  /* 0x400001c40b487890 */ /* 0x000fe2000fffe0ff */
[----:B------:R-:W-:Y:S01]  /*3580*/  IMAD.U32 R14, RZ, RZ, UR27 ;  /* 0x0000001bff0e7e24 */ /* 0x000fe2000f8e00ff */
[----:B------:R-:W-:Y:S02]  /*3590*/  UIADD3 UR73, UPT, UPT, UR11, 0x400001d0, URZ ;  /* 0x400001d00b497890 */ /* 0x000fe4000fffe0ff */
[----:B------:R-:W-:-:S02]  /*35a0*/  UIADD3 UR70, UPT, UPT, UR11, -0x7ffffe3c, URZ ;  /* 0x800001c40b467890 */ /* 0x000fc4000fffe0ff */
[----:B------:R-:W-:Y:S01]  /*35b0*/  IMAD.U32 R7, RZ, RZ, UR72 ;  /* 0x00000048ff077e24 */ /* 0x000fe2000f8e00ff */
[----:B------:R-:W-:Y:S01]  /*35c0*/  UIADD3 UR68, UPT, UPT, UR11, -0x3ffffe3c, URZ ;  /* 0xc00001c40b447890 */ /* 0x000fe2000fffe0ff */
[----:B------:R-:W-:Y:S01]  /*35d0*/  MOV R4, UR73 ;  /* 0x0000004900047c02 */ /* 0x000fe20008000f00 */
[----:B------:R-:W-:Y:S01]  /*35e0*/  UIADD3 UR71, UPT, UPT, UR11, -0x7ffffe30, URZ ;  /* 0x800001d00b477890 */ /* 0x000fe2000fffe0ff */
[----:B------:R-:W-:Y:S01]  /*35f0*/  IMAD.U32 R6, RZ, RZ, UR70 ;  /* 0x00000046ff067e24 */ /* 0x000fe2000f8e00ff */
[----:B------:R-:W-:Y:S01]  /*3600*/  SHF.R.U32.HI R7, RZ, 0x11, R7 ;  /* 0x00000011ff077819 */ /* 0x000fe20000011607 */
[----:B------:R-:W-:Y:S01]  /*3610*/  UIADD3 UR69, UPT, UPT, UR11, -0x3ffffe30, URZ ;  /* 0xc00001d00b457890 */ /* 0x000fe2000fffe0ff */
[----:B------:R-:W-:Y:S01]  /*3620*/  SHF.R.U32.HI R4, RZ, 0x1a, R4 ;  /* 0x0000001aff047819 */ /* 0x000fe20000011604 */
[----:B------:R-:W-:Y:S01]  /*3630*/  IMAD.U32 R5, RZ, RZ, UR68 ;  /* 0x00000044ff057e24 */ /* 0x000fe2000f8e00ff */
[----:B------:R-:W-:Y:S01]  /*3640*/  LOP3.LUT R7, R7, 0x6000, RZ, 0xc0, !PT ;  /* 0x0000600007077812 */ /* 0x000fe200078ec0ff */
[----:B------:R-:W-:Y:S01]  /*3650*/  IMAD.U32 R3, RZ, RZ, UR71 ;  /* 0x00000047ff037e24 */ /* 0x000fe2000f8e00ff */
[----:B------:R-:W-:Y:S01]  /*3660*/  LOP3.LUT R4, R4, 0x30, RZ, 0xc0, !PT ;  /* 0x0000003004047812 */ /* 0x000fe200078ec0ff */
[----:B------:R-:W-:Y:S01]  /*3670*/  ULOP3.LUT UR20, UR5, 0x10000, URZ, 0xfc, !UPT ;  /* 0x0001000005147892 */ /* 0x000fe2000f8efcff */
[----:B------:R-:W-:Y:S01]  /*3680*/  LOP3.LUT R7, R7, 0x8c0, RZ, 0xfc, !PT ;  /* 0x000008c007077812 */ /* 0x000fe200078efcff */
[----:B------:R-:W-:Y:S01]  /*3690*/  UIADD3 UR5, UPT, UPT, UR27, -0x1, URZ ;  /* 0xffffffff1b057890 */ /* 0x000fe2000fffe0ff */
[----:B------:R-:W-:Y:S01]  /*36a0*/  SHF.R.U32.HI R6, RZ, 0x11, R6 ;  /* 0x00000011ff067819 */ /* 0x000fe20000011606 */
[----:B------:R-:W-:Y:S01]  /*36b0*/  IMAD.U32 R2, RZ, RZ, UR69 ;  /* 0x00000045ff027e24 */ /* 0x000fe2000f8e00ff */
[----:B------:R-:W-:Y:S01]  /*36c0*/  PRMT R4, R4, 0x5410, R7 ;  /* 0x0000541004047816 */ /* 0x000fe20000000007 */
[----:B------:R-:W-:Y:S01]  /*36d0*/  ULOP3.LUT UR4, UR4, 0x3fff, URZ, 0xc0, !UPT ;  /* 0x00003fff04047892 */ /* 0x000fe2000f8ec0ff */
[----:B------:R-:W-:Y:S01]  /*36e0*/  SHF.R.U32.HI R5, RZ, 0x11, R5 ;  /* 0x00000011ff057819 */ /* 0x000fe20000011605 */
[----:B------:R-:W-:Y:S01]  /*36f0*/  UIADD3 UR26, UPT, UPT, UR11, 0x1c0, URZ ;  /* 0x000001c00b1a7890 */ /* 0x000fe2000fffe0ff */
[----:B------:R-:W-:Y:S01]  /*3700*/  R2UR UR27, R4 ;  /* 0x00000000041b72ca */ /* 0x000fe200000e0000 */
[----:B------:R-:W-:Y:S01]  /*3710*/  UIADD3 UR25, UPT, UPT, UR11, 0x1c8, URZ ;  /* 0x000001c80b197890 */ /* 0x000fe2000fffe0ff */
[----:B------:R-:W-:Y:S01]  /*3720*/  SHF.R.U32.HI R3, RZ, 0x1a, R3 ;  /* 0x0000001aff037819 */ /* 0x000fe20000011603 */
[----:B------:R-:W-:Y:S01]  /*3730*/  UIADD3 UR23, UPT, UPT, UR11, 0x400001c8, URZ ;  /* 0x400001c80b177890 */ /* 0x000fe2000fffe0ff */
[----:B------:R-:W-:Y:S01]  /*3740*/  LOP3.LUT R6, R6, 0x6000, RZ, 0xc0, !PT ;  /* 0x0000600006067812 */ /* 0x000fe200078ec0ff */
[----:B------:R-:W-:Y:S01]  /*3750*/  UIADD3 UR13, UPT, UPT, UR11, 0x1d0, URZ ;  /* 0x000001d00b0d7890 */ /* 0x000fe2000fffe0ff */
[----:B------:R-:W-:Y:S01]  /*3760*/  SHF.R.U32.HI R2, RZ, 0x1a, R2 ;  /* 0x0000001aff027819 */ /* 0x000fe20000011602 */
[----:B------:R-:W-:Y:S01]  /*3770*/  ULOP3.LUT UR18, UR4, 0x10000, URZ, 0xfc, !UPT ;  /* 0x0001000004127892 */ /* 0x000fe2000f8efcff */
[----:B------:R-:W-:Y:S01]  /*3780*/  LOP3.LUT R5, R5, 0x6000, RZ, 0xc0, !PT ;  /* 0x0000600005057812 */ /* 0x000fe200078ec0ff */
[----:B------:R-:W-:Y:S01]  /*3790*/  USHF.R.U32.HI UR4, URZ, 0x11, UR26 ;  /* 0x00000011ff047899 */ /* 0x000fe2000801161a */
[----:B------:R-:W-:Y:S01]  /*37a0*/  LOP3.LUT R3, R3, 0x30, RZ, 0xc0, !PT ;  /* 0x0000003003037812 */ /* 0x000fe200078ec0ff */
[----:B------:R-:W-:Y:S01]  /*37b0*/  IMAD.U32 R19, RZ, RZ, UR25 ;  /* 0x00000019ff137e24 */ /* 0x000fe2000f8e00ff */
[----:B------:R-:W-:Y:S01]  /*37c0*/  LOP3.LUT R6, R6, 0x8c0, RZ, 0xfc, !PT ;  /* 0x000008c006067812 */ /* 0x000fe200078efcff */
[----:B------:R-:W-:Y:S01]  /*37d0*/  ULOP3.LUT UR14, UR6, 0x10000, URZ, 0xfc, !UPT ;  /* 0x00010000060e7892 */ /* 0x000fe2000f8efcff */
[----:B------:R-:W-:Y:S01]  /*37e0*/  LOP3.LUT R2, R2, 0x30, RZ, 0xc0, !PT ;  /* 0x0000003002027812 */ /* 0x000fe200078ec0ff */
[----:B------:R-:W-:Y:S01]  /*37f0*/  USHF.R.U32.HI UR8, URZ, 0x1a, UR25 ;  /* 0x0000001aff087899 */ /* 0x000fe20008011619 */
[----:B------:R-:W-:Y:S01]  /*3800*/  LOP3.LUT R5, R5, 0x8c0, RZ, 0xfc, !PT ;  /* 0x000008c005057812 */ /* 0x000fe200078efcff */
[----:B------:R-:W-:Y:S01]  /*3810*/  IMAD.U32 R12, RZ, RZ, UR27 ;  /* 0x0000001bff0c7e24 */ /* 0x000fe2000f8e00ff */
[----:B------:R-:W-:Y:S01]  /*3820*/  PRMT R3, R3, 0x5410, R6 ;  /* 0x0000541003037816 */ /* 0x000fe20000000006 */
[----:B------:R-:W-:Y:S01]  /*3830*/  IMAD.U32 R15, RZ, RZ, UR23 ;  /* 0x00000017ff0f7e24 */ /* 0x000fe2000f8e00ff */
[----:B------:R-:W-:Y:S01]  /*3840*/  PRMT R2, R2, 0x5410, R5 ;  /* 0x0000541002027816 */ /* 0x000fe20000000005 */
[----:B------:R-:W-:Y:S01]  /*3850*/  IMAD.U32 R17, RZ, RZ, UR13 ;  /* 0x0000000dff117e24 */ /* 0x000fe2000f8e00ff */
[----:B------:R-:W-:Y:S01]  /*3860*/  USHF.R.U32.HI UR6, URZ, 0x1a, UR23 ;  /* 0x0000001aff067899 */ /* 0x000fe20008011617 */
[----:B------:R-:W-:Y:S01]  /*3870*/  R2UR UR27, R3 ;  /* 0x00000000031b72ca */ /* 0x000fe200000e0000 */
[----:B------:R-:W-:Y:S01]  /*3880*/  USHF.R.U32.HI UR25, URZ, 0x1a, UR13 ;  /* 0x0000001aff197899 */ /* 0x000fe2000801160d */
[----:B------:R-:W-:Y:S01]  /*3890*/  R2UR UR13, R4 ;  /* 0x00000000040d72ca */ /* 0x000fe200000e0000 */
[----:B------:R-:W-:Y:S01]  /*38a0*/  ULOP3.LUT UR23, UR4, 0x6000, URZ, 0xc0, !UPT ;  /* 0x0000600004177892 */ /* 0x000fe2000f8ec0ff */
[----:B------:R-:W-:Y:S01]  /*38b0*/  R2UR UR4, R2 ;  /* 0x00000000020472ca */ /* 0x000fe200000e0000 */
[----:B------:R-:W-:Y:S01]  /*38c0*/  ULOP3.LUT UR7, UR7, 0x3fff, URZ, 0xc0, !UPT ;  /* 0x00003fff07077892 */ /* 0x000fe2000f8ec0ff */
[----:B------:R-:W-:Y:S01]  /*38d0*/  IMAD.U32 R13, RZ, RZ, UR5 ;  /* 0x00000005ff0d7e24 */ /* 0x000fe2000f8e00ff */
[----:B------:R-:W-:Y:S01]  /*38e0*/  UIADD3 UR24, UPT, UPT, UR11, 0x400001c0, URZ ;  /* 0x400001c00b187890 */ /* 0x000fe2000fffe0ff */
[----:B------:R-:W-:Y:S01]  /*38f0*/  IMAD.U32 R20, RZ, RZ, UR26 ;  /* 0x0000001aff147e24 */ /* 0x000fe2000f8e00ff */
[----:B------:R-:W-:-:S02]  /*3900*/  UIADD3 UR76, UPT, UPT, UR11, -0x7ffffe40, URZ ;  /* 0x800001c00b4c7890 */ /* 0x000fc4000fffe0ff */
[----:B------:R-:W-:Y:S02]  /*3910*/  UIADD3 UR74, UPT, UPT, UR11, -0x3ffffe40, URZ ;  /* 0xc00001c00b4a7890 */ /* 0x000fe4000fffe0ff */
[----:B------:R-:W-:Y:S01]  /*3920*/  UIADD3 UR22, UPT, UPT, UR11, 0x1c4, URZ ;  /* 0x000001c40b167890 */ /* 0x000fe2000fffe0ff */
[----:B------:R-:W-:Y:S01]  /*3930*/  IMAD.U32 R11, RZ, RZ, UR27 ;  /* 0x0000001bff0b7e24 */ /* 0x000fe2000f8e00ff */
[----:B------:R-:W-:Y:S01]  /*3940*/  ULOP3.LUT UR16, UR7, 0x10000, URZ, 0xfc, !UPT ;  /* 0x0001000007107892 */ /* 0x000fe2000f8efcff */
[----:B------:R-:W-:Y:S01]  /*3950*/  MOV R9, UR13 ;  /* 0x0000000d00097c02 */ /* 0x000fe20008000f00 */
[----:B------:R-:W-:Y:S01]  /*3960*/  USHF.R.U32.HI UR7, URZ, 0x11, UR24 ;  /* 0x00000011ff077899 */ /* 0x000fe20008011618 */
[----:B------:R-:W-:Y:S01]  /*3970*/  R2UR UR13, R3 ;  /* 0x00000000030d72ca */ /* 0x000fe200000e0000 */
[----:B------:R-:W-:Y:S01]  /*3980*/  UIADD3 UR77, UPT, UPT, UR11, -0x7ffffe38, URZ ;  /* 0x800001c80b4d7890 */ /* 0x000fe2000fffe0ff */
[----:B------:R-:W-:Y:S01]  /*3990*/  IMAD.U32 R10, RZ, RZ, UR4 ;  /* 0x00000004ff0a7e24 */ /* 0x000fe2000f8e00ff */
[----:B------:R-:W-:Y:S01]  /*39a0*/  UIADD3 UR75, UPT, UPT, UR11, -0x3ffffe38, URZ ;  /* 0xc00001c80b4b7890 */ /* 0x000fe2000fffe0ff */
[----:B------:R-:W-:Y:S01]  /*39b0*/  MOV R16, UR24 ;  /* 0x0000001800107c02 */ /* 0x000fe20008000f00 */
[----:B------:R-:W-:Y:S01]  /*39c0*/  USHF.R.U32.HI UR5, URZ, 0x11, UR76 ;  /* 0x00000011ff057899 */ /* 0x000fe2000801164c */
[----:B------:R-:W-:Y:S01]  /*39d0*/  IMAD.U32 R18, RZ, RZ, UR22 ;  /* 0x00000016ff127e24 */ /* 0x000fe2000f8e00ff */
[----:B------:R-:W-:-:S02]  /*39e0*/  USHF.R.U32.HI UR9, URZ, 0x11, UR74 ;  /* 0x00000011ff097899 */ /* 0x000fc4000801164a */
[----:B------:R-:W-:Y:S02]  /*39f0*/  USHF.R.U32.HI UR19, URZ, 0x11, UR22 ;  /* 0x00000011ff137899 */ /* 0x000fe40008011616 */
[----:B------:R-:W-:Y:S02]  /*3a00*/  ULOP3.LUT UR27, UR8, 0x30, URZ, 0xc0, !UPT ;  /* 0x00000030081b7892 */ /* 0x000fe4000f8ec0ff */
[----:B------:R-:W-:Y:S01]  /*3a10*/  ULOP3.LUT UR8, UR7, 0x6000, URZ, 0xc0, !UPT ;  /* 0x0000600007087892 */ /* 0x000fe2000f8ec0ff */
[----:B------:R-:W-:Y:S01]  /*3a20*/  IMAD.U32 R8, RZ, RZ, UR13 ;  /* 0x0000000dff087e24 */ /* 0x000fe2000f8e00ff */
[----:B------:R-:W-:Y:S01]  /*3a30*/  USHF.R.U32.HI UR10, URZ, 0x1a, UR77 ;  /* 0x0000001aff0a7899 */ /* 0x000fe2000801164d */
[----:B------:R-:W-:Y:S01]  /*3a40*/  R2UR UR13, R2 ;  /* 0x00000000020d72ca */ /* 0x000fe200000e0000 */
[----:B------:R-:W-:Y:S01]  /*3a50*/  USHF.R.U32.HI UR21, URZ, 0x1a, UR75 ;  /* 0x0000001aff157899 */ /* 0x000fe2000801164b */
[----:B------:R-:W-:Y:S01]  /*3a60*/  CS2R R2, SRZ ;  /* 0x0000000000027805 */ /* 0x000fe2000001ff00 */
[----:B------:R-:W-:-:S02]  /*3a70*/  ULOP3.LUT UR5, UR5, 0x6000, URZ, 0xc0, !UPT ;  /* 0x0000600005057892 */ /* 0x000fc4000f8ec0ff */
[----:B------:R-:W-:Y:S02]  /*3a80*/  ULOP3.LUT UR4, UR9, 0x6000, URZ, 0xc0, !UPT ;  /* 0x0000600009047892 */ /* 0x000fe4000f8ec0ff */
[----:B------:R-:W-:Y:S02]  /*3a90*/  ULOP3.LUT UR7, UR19, 0x6000, URZ, 0xc0, !UPT ;  /* 0x0000600013077892 */ /* 0x000fe4000f8ec0ff */
[----:B------:R-:W-:Y:S02]  /*3aa0*/  ULOP3.LUT UR29, UR6, 0x30, URZ, 0xc0, !UPT ;  /* 0x00000030061d7892 */ /* 0x000fe4000f8ec0ff */
[----:B------:R-:W-:Y:S02]  /*3ab0*/  ULOP3.LUT UR10, UR10, 0x30, URZ, 0xc0, !UPT ;  /* 0x000000300a0a7892 */ /* 0x000fe4000f8ec0ff */
[----:B------:R-:W-:Y:S02]  /*3ac0*/  ULOP3.LUT UR9, UR21, 0x30, URZ, 0xc0, !UPT ;  /* 0x0000003015097892 */ /* 0x000fe4000f8ec0ff */
[----:B------:R-:W-:-:S02]  /*3ad0*/  ULOP3.LUT UR25, UR25, 0x30, URZ, 0xc0, !UPT ;  /* 0x0000003019197892 */ /* 0x000fc4000f8ec0ff */
[----:B------:R-:W-:Y:S02]  /*3ae0*/  ULOP3.LUT UR6, UR23, 0x8c0, URZ, 0xfc, !UPT ;  /* 0x000008c017067892 */ /* 0x000fe4000f8efcff */
[----:B------:R-:W-:Y:S02]  /*3af0*/  ULOP3.LUT UR8, UR8, 0x8c0, URZ, 0xfc, !UPT ;  /* 0x000008c008087892 */ /* 0x000fe4000f8efcff */
[----:B------:R-:W-:Y:S02]  /*3b00*/  ULOP3.LUT UR5, UR5, 0x8c0, URZ, 0xfc, !UPT ;  /* 0x000008c005057892 */ /* 0x000fe4000f8efcff */
[----:B------:R-:W-:Y:S02]  /*3b10*/  ULOP3.LUT UR4, UR4, 0x8c0, URZ, 0xfc, !UPT ;  /* 0x000008c004047892 */ /* 0x000fe4000f8efcff */
[----:B------:R-:W-:Y:S02]  /*3b20*/  ULOP3.LUT UR7, UR7, 0x8c0, URZ, 0xfc, !UPT ;  /* 0x000008c007077892 */ /* 0x000fe4000f8efcff */
[----:B------:R-:W-:-:S02]  /*3b30*/  UPRMT UR67, UR27, 0x5410, UR6 ;  /* 0x000054101b437896 */ /* 0x000fc40008000006 */
[----:B------:R-:W-:Y:S02]  /*3b40*/  UPRMT UR65, UR29, 0x5410, UR8 ;  /* 0x000054101d417896 */ /* 0x000fe40008000008 */
[----:B------:R-:W-:Y:S02]  /*3b50*/  UPRMT UR63, UR10, 0x5410, UR5 ;  /* 0x000054100a3f7896 */ /* 0x000fe40008000005 */
[----:B------:R-:W-:Y:S01]  /*3b60*/  UPRMT UR61, UR9, 0x5410, UR4 ;  /* 0x00005410093d7896 */ /* 0x000fe20008000004 */
[----:B------:R-:W-:Y:S01]  /*3b70*/  IMAD.U32 R41, RZ, RZ, UR67 ;  /* 0x00000043ff297e24 */ /* 0x000fe2000f8e00ff */
[----:B------:R-:W-:Y:S01]  /*3b80*/  UPRMT UR59, UR25, 0x5410, UR7 ;  /* 0x00005410193b7896 */ /* 0x000fe20008000007 */
[----:B------:R-:W-:Y:S01]  /*3b90*/  IMAD.U32 R39, RZ, RZ, UR65 ;  /* 0x00000041ff277e24 */ /* 0x000fe2000f8e00ff */
[----:B------:R-:W-:Y:S01]  /*3ba0*/  UIADD3 UR56, UPT, UPT, UR16, 0x2, URZ ;  /* 0x0000000210387890 */ /* 0x000fe2000fffe0ff */
[----:B------:R-:W-:Y:S01]  /*3bb0*/  IMAD.U32 R37, RZ, RZ, UR63 ;  /* 0x0000003fff257e24 */ /* 0x000fe2000f8e00ff */
[----:B------:R-:W-:Y:S01]  /*3bc0*/  UIADD3 UR54, UPT, UPT, UR16, 0x4, URZ ;  /* 0x0000000410367890 */ /* 0x000fe2000fffe0ff */
[----:B------:R-:W-:Y:S01]  /*3bd0*/  IMAD.U32 R25, RZ, RZ, UR61 ;  /* 0x0000003dff197e24 */ /* 0x000fe2000f8e00ff */
[----:B-1----:R-:W-:Y:S01]  /*3be0*/  UIADD3 UR52, UPT, UPT, UR16, 0x6, URZ ;  /* 0x0000000610347890 */ /* 0x002fe2000fffe0ff */
[----:B------:R-:W-:Y:S01]  /*3bf0*/  IMAD.U32 R23, RZ, RZ, UR59 ;  /* 0x0000003bff177e24 */ /* 0x000fe2000f8e00ff */
[----:B------:R-:W-:-:S02]  /*3c00*/  UIADD3 UR50, UPT, UPT, UR16, 0x400, URZ ;  /* 0x0000040010327890 */ /* 0x000fc4000fffe0ff */
[----:B------:R-:W-:Y:S02]  /*3c10*/  UIADD3 UR48, UPT, UPT, UR16, 0x402, URZ ;  /* 0x0000040210307890 */ /* 0x000fe4000fffe0ff */
[----:B------:R-:W-:Y:S02]  /*3c20*/  UIADD3 UR46, UPT, UPT, UR16, 0x404, URZ ;  /* 0x00000404102e7890 */ /* 0x000fe4000fffe0ff */
[----:B------:R-:W-:Y:S02]  /*3c30*/  UIADD3 UR44, UPT, UPT, UR16, 0x406, URZ ;  /* 0x00000406102c7890 */ /* 0x000fe4000fffe0ff */
[----:B------:R-:W-:Y:S02]  /*3c40*/  UIADD3 UR42, UPT, UPT, UR14, 0x2, URZ ;  /* 0x000000020e2a7890 */ /* 0x000fe4000fffe0ff */
[----:B------:R-:W-:Y:S02]  /*3c50*/  UIADD3 UR40, UPT, UPT, UR14, 0x4, URZ ;  /* 0x000000040e287890 */ /* 0x000fe4000fffe0ff */
        /* <DEDUP_REMOVED lines=8> */
[----:B------:R-:W-:Y:S01]  /*3ce0*/  UIADD3 UR22, UPT, UPT, UR18, 0x60, URZ ;  /* 0x0000006012167890 */ /* 0x000fe2000fffe0ff */
[----:B------:R-:W-:Y:S01]  /*3cf0*/  UMOV UR21, 0x4008 ;  /* 0x0000400800157882 */ /* 0x000fe20000000000 */
[----:B------:R-:W-:Y:S01]  /*3d00*/  UMOV UR19, 0x4008 ;  /* 0x0000400800137882 */ /* 0x000fe20000000000 */
[----:B------:R-:W-:Y:S01]  /*3d10*/  UMOV UR29, 0x4008 ;  /* 0x00004008001d7882 */ /* 0x000fe20000000000 */
[----:B------:R-:W-:Y:S01]  /*3d20*/  UMOV UR27, 0x4008 ;  /* 0x00004008001b7882 */ /* 0x000fe20000000000 */
[----:B------:R-:W-:Y:S01]  /*3d30*/  UMOV UR25, 0x4008 ;  /* 0x0000400800197882 */ /* 0x000fe20000000000 */
[----:B------:R-:W-:-:S06]  /*3d40*/  UMOV UR23, 0x4008 ;  /* 0x0000400800177882 */ /* 0x000fcc0000000000 */
.L_x_68:
[C---:B------:R-:W-:Y:S02]  /*3d50*/  LEA R27, R28.reuse, UR12, 0x3 ;  /* 0x0000000c1c1b7c11 */ /* 0x040fe4000f8e18ff */
[----:B------:R-:W-:Y:S02]  /*3d60*/  SHF.L.U32 R4, R3, 0x1f, RZ ;  /* 0x0000001f03047819 */ /* 0x000fe400000006ff */
[----:B------:R-:W-:Y:S02]  /*3d70*/  LEA R5, R28, UR12, 0x4 ;  /* 0x0000000c1c057c11 */ /* 0x000fe4000f8e20ff */
[----:B-1----:R-:W1:Y:S02]  /*3d80*/  SYNCS.PHASECHK.TRANS64.TRYWAIT P0, [R27+URZ+0x60], R4 ;  /* 0x000060041b0075a7 */ /* 0x002e6400080011ff */
[----:B-1----:R-:W-:Y:S05]  /*3d90*/  @!P0 BRA `(.L_x_59) ;  /* 0x000000f400ac8947 */ /* 0x002fea0003800000 */
.L_x_198:
[----:B-1----:R-:W1:Y:S01]  /*3da0*/  LDS.128 R4, [R5+0xc0] ;  /* 0x0000c00005047984 */ /* 0x002e620000000c00 */
[----:B------:R-:W2:Y:S01]  /*3db0*/  LDC R21, c[0x0][0x38c] ;  /* 0x0000e300ff157b82 */ /* 0x000ea20000000800 */
[----:B------:R-:W-:Y:S01]  /*3dc0*/  R2UR UR4, R14 ;  /* 0x000000000e0472ca */ /* 0x000fe200000e0000 */
[----:B------:R-:W-:Y:S01]  /*3dd0*/  VIADD R27, R27, 0x70 ;  /* 0x000000701b1b7836 */ /* 0x000fe20000000000 */
[----:B------:R-:W-:Y:S01]  /*3de0*/  @!PT LDS RZ, [RZ] ;  /* 0x00000000fffff984 */ /* 0x000fe20000000800 */
[----:B------:R-:W-:Y:S01]  /*3df0*/  @!PT LDS RZ, [RZ] ;  /* 0x00000000fffff984 */ /* 0x000fe20000000800 */
[----:B------:R-:W-:Y:S01]  /*3e00*/  @!PT LDS RZ, [RZ] ;  /* 0x00000000fffff984 */ /* 0x000fe20000000800 */
[----:B------:R-:W-:Y:S01]  /*3e10*/  @!PT LDS RZ, [RZ] ;  /* 0x00000000fffff984 */ /* 0x000fe20000000800 */
[----:B------:R3:W-:Y:S06]  /*3e20*/  MEMBAR.ALL.CTA ;  /* 0x0000000000007992 */ /* 0x0007ec0000008000 */
[----:B---3--:R-:W3:Y:S01]  /*3e30*/  FENCE.VIEW.ASYNC.S ;  /* 0x00000000000073c6 */ /* 0x008ee20000000000 */
[----:B------:R-:W-:-:S02]  /*3e40*/  PRMT R27, RZ, 0x654, R27 ;  /* 0x00000654ff1b7816 */ /* 0x000fc4000000001b */
[----:B--2---:R-:W-:Y:S02]  /*3e50*/  ISETP.GE.AND P0, PT, R21, 0x1, PT ;  /* 0x000000011500780c */ /* 0x004fe40003f06270 */
[----:B---3--:R2:W-:Y:S01]  /*3e60*/  SYNCS.ARRIVE.TRANS64.RED.A1T0 RZ, [R27+URZ], RZ ;  /* 0x000000ff1bff79a7 */ /* 0x0085e200081004ff */
[----:B-1----:R-:W-:Y:S01]  /*3e70*/  LOP3.LUT P1, RZ, R6, 0x1, RZ, 0xc0, !PT ;  /* 0x0000000106ff7812 */ /* 0x002fe2000782c0ff */
[----:B------:R-:W-:Y:S01]  /*3e80*/  IMAD.U32 R6, RZ, RZ, UR4 ;  /* 0x00000004ff067e24 */ /* 0x000fe2000f8e00ff */
[----:B------:R-:W-:Y:S01]  /*3e90*/  LOP3.LUT R4, R26, 0x1, RZ, 0x3c, !PT ;  /* 0x000000011a047812 */ /* 0x000fe200078e3cff */
[----:B------:R-:W-:Y:S02]  /*3ea0*/  VIADD R5, R28, 0x1 ;  /* 0x000000011c057836 */ /* 0x000fe40000000000 */
[----:B------:R-:W-:Y:S01]  /*3eb0*/  IMAD.MOV.U32 R7, RZ, RZ, 0x1 ;  /* 0x00000001ff077424 */ /* 0x000fe200078e00ff */
[----:B------:R-:W-:Y:S01]  /*3ec0*/  R2UR UR10, R4 ;  /* 0x00000000040a72ca */ /* 0x000fe200000e0000 */
[----:B--2---:R-:W-:-:S12]  /*3ed0*/  IMAD.MOV.U32 R27, RZ, RZ, RZ ;  /* 0x000000ffff1b7224 */ /* 0x004fd800078e00ff */
[----:B------:R-:W-:Y:S01]  /*3ee0*/  UIMAD UR10, UR10, 0xc0, UR11 ;  /* 0x000000c00a0a78a4 */ /* 0x000fe2000f8e020b */
[----:B------:R-:W-:Y:S11]  /*3ef0*/  @!P0 BRA `(.L_x_60) ;  /* 0x0000000400848947 */ /* 0x000ff60003800000 */
[C---:B------:R-:W-:Y:S02]  /*3f00*/  SHF.L.U32 R6, R2.reuse, 0x1f, RZ ;  /* 0x0000001f02067819 */ /* 0x040fe400000006ff */
[----:B------:R-:W-:Y:S02]  /*3f10*/  ISETP.GE.U32.AND P0, PT, R21, 0x101, PT ;  /* 0x000001011500780c */ /* 0x000fe40003f06070 */
[----:B------:R-:W1:Y:S01]  /*3f20*/  SYNCS.PHASECHK.TRANS64.TRYWAIT P2, [UR12], R6 ;  /* 0x00000006ff0075a7 */ /* 0x000e62000804110c */
[----:B------:R-:W-:Y:S02]  /*3f30*/  LOP3.LUT R2, R2, 0x1, RZ, 0x3c, !PT ;  /* 0x0000000102027812 */ /* 0x000fe400078e3cff */
[----:B------:R-:W-:-:S08]  /*3f40*/  SHF.L.U32 R26, R26, 0x1f, RZ ;  /* 0x0000001f1a1a7819 */ /* 0x000fd000000006ff */
[----:B------:R-:W-:Y:S01]  /*3f50*/  @P0 SHF.L.U32 R21, R2, 0x1f, RZ ;  /* 0x0000001f02150819 */ /* 0x000fe200000006ff */
[----:B-1----:R-:W-:Y:S06]  /*3f60*/  @P2 BRA `(.L_x_61) ;  /* 0x0000000000082947 */ /* 0x002fec0003800000 */
[----:B------:R-:W1:Y:S02]  /*3f70*/  SYNCS.PHASECHK.TRANS64.TRYWAIT P2, [UR12], R6 ;  /* 0x00000006ff0075a7 */ /* 0x000e64000804110c */
[----:B-1----:R-:W-:Y:S05]  /*3f80*/  @!P2 BRA `(.L_x_62) ;  /* 0x000000f40044a947 */ /* 0x002fea0003800000 */
.L_x_61:
[----:B------:R2:W3:Y:S01]  /*3f90*/  @P0 SYNCS.PHASECHK.TRANS64.TRYWAIT P3, [UR12], R21 ;  /* 0x00000015ff0005a7 */ /* 0x0004e2000806110c */
[----:B------:R2:W-:Y:S01]  /*3fa0*/  UTCCP.T.S.4x32dp128bit tmem[UR11+0x1c0], gdesc[UR20] ;  /* 0x0001c0140b0079e7 */ /* 0x0005e20009100000 */
[----:B------:R2:W-:Y:S01]  /*3fb0*/  UTCCP.T.S.4x32dp128bit tmem[UR11+0x1c4], gdesc[UR28] ;  /* 0x0001c41c0b0079e7 */ /* 0x0005e20009100000 */
[----:B------:R2:W-:Y:S01]  /*3fc0*/  UTCCP.T.S.4x32dp128bit tmem[UR11+0x1c8], gdesc[UR18] ;  /* 0x0001c8120b0079e7 */ /* 0x0005e20009100000 */
[----:B------:R2:W-:Y:S01]  /*3fd0*/  UTCCP.T.S.4x32dp128bit tmem[UR11+0x1cc], gdesc[UR26] ;  /* 0x0001cc1a0b0079e7 */ /* 0x0005e20009100000 */
[----:B------:R2:W-:Y:S01]  /*3fe0*/  UTCCP.T.S.4x32dp128bit tmem[UR11+0x1d0], gdesc[UR24] ;  /* 0x0001d0180b0079e7 */ /* 0x0005e20009100000 */
[----:B------:R2:W-:Y:S01]  /*3ff0*/  UTCCP.T.S.4x32dp128bit tmem[UR11+0x1d4], gdesc[UR22] ;  /* 0x0001d4160b0079e7 */ /* 0x0005e20009100000 */
[----:B------:R-:W4:Y:S02]  /*4000*/  SYNCS.PHASECHK.TRANS64.TRYWAIT P2, [UR12+0x88], R26 ;  /* 0x0000881aff0075a7 */ /* 0x000f24000804110c */
[----:B--234-:R-:W-:Y:S05]  /*4010*/  @!P2 BRA `(.L_x_63) ;  /* 0x000000f40038a947 */ /* 0x01cfea0003800000 */
.L_x_201:
[----:B------:R-:W-:Y:S02]  /*4020*/  MOV.SPILL R35, UR11 ;  /* 0x0000000b00237c02 */ /* 0x000fe40009000f00 */
[----:B------:R-:W-:Y:S02]  /*4030*/  ELECT P2, URZ, PT ;  /* 0x0000000000ff782f */ /* 0x000fe40003840000 */
[----:B------:R-:W-:Y:S02]  /*4040*/  MOV.SPILL R34, UR29 ;  /* 0x0000001d00227c02 */ /* 0x000fe40009000f00 */
[----:B------:R-:W-:Y:S02]  /*4050*/  MOV.SPILL R33, UR28 ;  /* 0x0000001c00217c02 */ /* 0x000fe40009000f00 */
[----:B------:R-:W-:Y:S02]  /*4060*/  MOV.SPILL R32, UR27 ;  /* 0x0000001b00207c02 */ /* 0x000fe40009000f00 */
[----:B------:R-:W-:-:S02]  /*4070*/  MOV.SPILL R31, UR26 ;  /* 0x0000001a001f7c02 */ /* 0x000fc40009000f00 */
[----:B------:R-:W-:Y:S02]  /*4080*/  R2UR UR11, R12 ;  /* 0x000000000c0b72ca */ /* 0x000fe400000e0000 */
[----:B------:R-:W-:Y:S02]  /*4090*/  R2UR UR28, R20 ;  /* 0x00000000141c72ca */ /* 0x000fe400000e0000 */
[----:B------:R-:W-:Y:S01]  /*40a0*/  R2UR UR29, R19 ;  /* 0x00000000131d72ca */ /* 0x000fe200000e0000 */
[----:B------:R-:W-:Y:S01]  /*40b0*/  @P2 IMAD.MOV.U32 R42, RZ, RZ, RZ ;  /* 0x000000ffff2a2224 */ /* 0x000fe200078e00ff */
[----:B------:R-:W-:Y:S02]  /*40c0*/  R2UR UR26, R40 ;  /* 0x00000000281a72ca */ /* 0x000fe400000e0000 */
[----:B------:R-:W-:Y:S02]  /*40d0*/  R2UR UR27, R41 ;  /* 0x00000000291b72ca */ /* 0x000fe400000e0000 */
[----:B------:R-:W-:-:S02]  /*40e0*/  MOV.SPILL R30, UR25 ;  /* 0x00000019001e7c02 */ /* 0x000fc40009000f00 */
[----:B------:R-:W-:Y:S01]  /*40f0*/  MOV.SPILL R29, UR24 ;  /* 0x00000018001d7c02 */ /* 0x000fe20009000f00 */
[----:B------:R-:W-:Y:S01]  /*4100*/  IMAD.U32 R43, RZ, RZ, UR11 ;  /* 0x0000000bff2b7e24 */ /* 0x000fe2000f8e00ff */
[----:B------:R-:W-:Y:S02]  /*4110*/  MOV.SPILL R28, UR23 ;  /* 0x00000017001c7c02 */ /* 0x000fe40009000f00 */
[----:B------:R-:W-:Y:S02]  /*4120*/  MOV.SPILL R27, UR22 ;  /* 0x00000016001b7c02 */ /* 0x000fe40009000f00 */
[----:B------:R-:W-:Y:S02]  /*4130*/  R2UR UR24, R16 ;  /* 0x00000000101872ca */ /* 0x000fe400000e0000 */
[----:B------:R-:W-:Y:S01]  /*4140*/  R2UR UR25, R15 ;  /* 0x000000000f1972ca */ /* 0x000fe200000e0000 */
[----:B------:R2:W-:Y:S01]  /*4150*/  UTCQMMA gdesc[UR16], gdesc[UR14], tmem[UR10], tmem[UR26], idesc[UR27], tmem[UR28], !UPT ;  /* 0x001c1a0e10007dea */ /* 0x0005e2000f80030a */
[----:B------:R-:W-:-:S02]  /*4160*/  R2UR UR22, R38 ;  /* 0x00000000261672ca */ /* 0x000fc400000e0000 */
[----:B------:R-:W-:Y:S02]  /*4170*/  R2UR UR23, R39 ;  /* 0x00000000271772ca */ /* 0x000fe400000e0000 */
[----:B-1----:R-:W-:Y:S02]  /*4180*/  MOV.SPILL R26, UR21 ;  /* 0x00000015001a7c02 */ /* 0x002fe40009000f00 */
[----:B------:R-:W-:Y:S02]  /*4190*/  MOV.SPILL R21, UR20 ;  /* 0x0000001400157c02 */ /* 0x000fe40009000f00 */
[----:B------:R-:W-:Y:S02]  /*41a0*/  R2UR UR20, R36 ;  /* 0x00000000241472ca */ /* 0x000fe400000e0000 */
[----:B------:R-:W-:Y:S02]  /*41b0*/  R2UR UR21, R37 ;  /* 0x00000000251572ca */ /* 0x000fe400000e0000 */
[----:B------:R-:W-:-:S02]  /*41c0*/  MOV.SPILL R7, UR19 ;  /* 0x0000001300077c02 */ /* 0x000fc40009000f00 */
[----:B------:R-:W-:Y:S01]  /*41d0*/  MOV.SPILL R6, UR18 ;  /* 0x0000001200067c02 */ /* 0x000fe20009000f00 */
[----:B------:R1:W-:Y:S01]  /*41e0*/  UTCQMMA gdesc[UR56], gdesc[UR42], tmem[UR10], tmem[UR22], idesc[UR23], tmem[UR24], UPT ;  /* 0x0018162a38007dea */ /* 0x0003e2000b80030a */
[----:B------:R-:W-:Y:S02]  /*41f0*/  R2UR UR18, R24 ;  /* 0x00000000181272ca */ /* 0x000fe400000e0000 */
[----:B------:R-:W-:Y:S02]  /*4200*/  R2UR UR19, R25 ;  /* 0x00000000191372ca */ /* 0x000fe400000e0000 */
[----:B------:R-:W-:Y:S02]  /*4210*/  R2UR UR8, R18 ;  /* 0x00000000120872ca */ /* 0x000fe400000e0000 */
[----:B------:R-:W-:Y:S01]  /*4220*/  R2UR UR9, R17 ;  /* 0x00000000110972ca */ /* 0x000fe200000e0000 */
[----:B------:R3:W-:Y:S01]  /*4230*/  UTCQMMA gdesc[UR54], gdesc[UR40], tmem[UR10], tmem[UR20], idesc[UR21], tmem[UR76], UPT ;  /* 0x004c142836007dea */ /* 0x0007e2000b80030a */
[----:B------:R-:W-:-:S02]  /*4240*/  R2UR UR6, R22 ;  /* 0x00000000160672ca */ /* 0x000fc400000e0000 */
[----:B------:R-:W-:Y:S02]  /*4250*/  R2UR UR7, R23 ;  /* 0x00000000170772ca */ /* 0x000fe400000e0000 */
[----:B------:R-:W-:Y:S02]  /*4260*/  R2UR UR5, R11 ;  /* 0x000000000b0572ca */ /* 0x000fe400000e0000 */
[----:B------:R-:W-:Y:S01]  /*4270*/  R2UR UR4, R10 ;  /* 0x000000000a0472ca */ /* 0x000fe200000e0000 */
[----:B------:R4:W-:Y:S01]  /*4280*/  UTCQMMA gdesc[UR52], gdesc[UR38], tmem[UR10], tmem[UR18], idesc[UR19], tmem[UR74], UPT ;  /* 0x004a122634007dea */ /* 0x0009e2000b80030a */
[----:B------:R-:W-:Y:S02]  /*4290*/  R2UR.FILL UR11, R35 ;  /* 0x00000000230b72ca */ /* 0x000fe400004e0000 */
[----:B--2---:R-:W-:Y:S02]  /*42a0*/  R2UR.FILL UR29, R34 ;  /* 0x00000000221d72ca */ /* 0x004fe400004e0000 */
[----:B------:R-:W-:-:S02]  /*42b0*/  R2UR.FILL UR28, R33 ;  /* 0x00000000211c72ca */ /* 0x000fc400004e0000 */
[----:B------:R-:W-:Y:S01]  /*42c0*/  R2UR.FILL UR27, R32 ;  /* 0x00000000201b72ca */ /* 0x000fe200004e0000 */
[----:B------:R2:W-:Y:S01]  /*42d0*/  UTCQMMA gdesc[UR50], gdesc[UR36], tmem[UR10], tmem[UR6], idesc[UR7], tmem[UR8], UPT ;  /* 0x0008062432007dea */ /* 0x0005e2000b80030a */
[----:B------:R-:W-:Y:S02]  /*42e0*/  R2UR.FILL UR26, R31 ;  /* 0x000000001f1a72ca */ /* 0x000fe400004e0000 */
[----:B-1----:R-:W-:Y:S02]  /*42f0*/  R2UR.FILL UR25, R30 ;  /* 0x000000001e1972ca */ /* 0x002fe400004e0000 */
[----:B------:R-:W-:Y:S02]  /*4300*/  R2UR.FILL UR24, R29 ;  /* 0x000000001d1872ca */ /* 0x000fe400004e0000 */
[----:B------:R-:W-:Y:S02]  /*4310*/  R2UR.FILL UR23, R28 ;  /* 0x000000001c1772ca */ /* 0x000fe400004e0000 */
[----:B------:R-:W-:Y:S01]  /*4320*/  R2UR.FILL UR22, R27 ;  /* 0x000000001b1672ca */ /* 0x000fe200004e0000 */
[----:B------:R-:W-:Y:S01]  /*4330*/  IMAD.MOV.U32 R27, RZ, RZ, 0x1 ;  /* 0x00000001ff1b7424 */ /* 0x000fe200078e00ff */
[----:B---3--:R-:W-:-:S02]  /*4340*/  R2UR.FILL UR21, R26 ;  /* 0x000000001a1572ca */ /* 0x008fc400004e0000 */
[----:B------:R-:W-:Y:S02]  /*4350*/  R2UR.FILL UR20, R21 ;  /* 0x00000000151472ca */ /* 0x000fe400004e0000 */
[----:B----4-:R-:W-:Y:S01]  /*4360*/  R2UR.FILL UR19, R7 ;  /* 0x00000000071372ca */ /* 0x010fe200004e0000 */
[----:B------:R-:W-:Y:S01]  /*4370*/  IMAD.U32 R7, RZ, RZ, UR5 ;  /* 0x00000005ff077e24 */ /* 0x000fe2000f8e00ff */
[----:B------:R-:W-:Y:S02]  /*4380*/  R2UR.FILL UR18, R6 ;  /* 0x00000000061272ca */ /* 0x000fe400004e0000 */
[----:B--2---:R-:W-:Y:S02]  /*4390*/  @P2 R2UR UR8, R42 ;  /* 0x000000002a0822ca */ /* 0x004fe400000e0000 */
[----:B------:R-:W-:Y:S02]  /*43a0*/  @P2 R2UR UR9, R43 ;  /* 0x000000002b0922ca */ /* 0x000fe400000e0000 */
[----:B------:R-:W-:-:S11]  /*43b0*/  ELECT P2, URZ, PT ;  /* 0x0000000000ff782f */ /* 0x000fd60003840000 */
[----:B------:R1:W-:Y:S02]  /*43c0*/  UTCQMMA gdesc[UR48], gdesc[UR34], tmem[UR10], tmem[UR8], idesc[UR9], tmem[UR72], UPT ;  /* 0x0048082230007dea */ /* 0x0003e4000b80030a */
[----:B------:R-:W-:Y:S01]  /*43d0*/  @P2 IMAD.MOV.U32 R6, RZ, RZ, RZ ;  /* 0x000000ffff062224 */ /* 0x000fe200078e00ff */
[----:B------:R-:W-:Y:S01]  /*43e0*/  @P2 R2UR UR7, R7 ;  /* 0x00000000070722ca */ /* 0x000fe200000e0000 */
[----:B------:R-:W-:-:S03]  /*43f0*/  IMAD.U32 R7, RZ, RZ, UR4 ;  /* 0x00000004ff077e24 */ /* 0x000fc6000f8e00ff */
[----:B------:R-:W-:Y:S02]  /*4400*/  @P2 R2UR UR6, R6 ;  /* 0x00000000060622ca */ /* 0x000fe400000e0000 */
[----:B------:R-:W-:-:S11]  /*4410*/  ELECT P2, URZ, PT ;  /* 0x0000000000ff782f */ /* 0x000fd60003840000 */
[----:B------:R2:W-:Y:S02]  /*4420*/  UTCQMMA gdesc[UR46], gdesc[UR32], tmem[UR10], tmem[UR6], idesc[UR7], tmem[UR70], UPT ;  /* 0x004606202e007dea */ /* 0x0005e4000b80030a */
[----:B------:R-:W-:Y:S01]  /*4430*/  @P2 IMAD.MOV.U32 R6, RZ, RZ, RZ ;  /* 0x000000ffff062224 */ /* 0x000fe200078e00ff */
[----:B------:R-:W-:Y:S01]  /*4440*/  @P2 R2UR UR5, R7 ;  /* 0x00000000070522ca */ /* 0x000fe200000e0000 */
[----:B------:R-:W-:Y:S01]  /*4450*/  IMAD.MOV.U32 R7, RZ, RZ, 0x1 ;  /* 0x00000001ff077424 */ /* 0x000fe200078e00ff */
[----:B------:R-:W-:Y:S02]  /*4460*/  @P0 SEL R7, RZ, 0x1, !P3 ;  /* 0x00000001ff070807 */ /* 0x000fe40005800000 */
[----:B------:R-:W-:Y:S02]  /*4470*/  @P2 R2UR UR4, R6 ;  /* 0x00000000060422ca */ /* 0x000fe400000e0000 */
[----:B------:R-:W-:Y:S02]  /*4480*/  ELECT P2, URZ, PT ;  /* 0x0000000000ff782f */ /* 0x000fe40003840000 */
[----:B-1----:R-:W-:-:S09]  /*4490*/  R2UR UR9, R13 ;  /* 0x000000000d0972ca */ /* 0x002fd200000e0000 */
[----:B------:R1:W-:Y:S02]  /*44a0*/  UTCQMMA gdesc[UR44], gdesc[UR30], tmem[UR10], tmem[UR4], idesc[UR5], tmem[UR68], UPT ;  /* 0x0044041e2c007dea */ /* 0x0003e4000b80030a */
[----:B------:R-:W-:-:S04]  /*44b0*/  @P2 LOP3.LUT R6, R0, 0xffff, RZ, 0xc0, !PT ;  /* 0x0000ffff00062812 */ /* 0x000fc800078ec0ff */
[----:B------:R-:W-:Y:S01]  /*44c0*/  @P2 R2UR UR8, R6 ;  /* 0x00000000060822ca */ /* 0x000fe200000e0000 */
[----:B------:R-:W-:Y:S01]  /*44d0*/  IMAD.U32 R6, RZ, RZ, UR9 ;  /* 0x00000009ff067e24 */ /* 0x000fe2000f8e00ff */
[----:B--2---:R-:W-:-:S11]  /*44e0*/  UIADD3 UR7, UPT, UPT, UR12, 0x8, URZ ;  /* 0x000000080c077890 */ /* 0x004fd6000fffe0ff */
[----:B------:R1:W-:Y:S01]  /*44f0*/  UTCBAR.MULTICAST [UR7], URZ, UR8 ;  /* 0x000000ff070073e9 */ /* 0x0003e20008000808 */
[----:B------:R-:W-:Y:S01]  /*4500*/  NOP ;  /* 0x0000000000007918 */ /* 0x000fe20000000000 */
.L_x_60:
[----:B------:R-:W-:-:S13]  /*4510*/  ISETP.GE.AND P0, PT, R6, 0x1, PT ;  /* 0x000000010600780c */ /* 0x000fda0003f06270 */
[----:B------:R-:W-:Y:S05]  /*4520*/  @!P0 BRA `(.L_x_64) ;  /* 0x00000004000c8947 */ /* 0x000fea0003800000 */
[----:B------:R-:W-:Y:S02]  /*4530*/  IADD3 R6, PT, PT, R6, -0x1, RZ ;  /* 0xffffffff06067810 */ /* 0x000fe40007ffe0ff */
.L_x_67:
[----:B------:R-:W-:Y:S11]  /*4540*/  ISETP.NE.AND P0, PT, R7, RZ, PT ;  /* 0x000000ff0700720c */ /* 0x000ff60003f05270 */
[----:B------:R-:W-:Y:S02]  /*4550*/  @!UPT UIADD3 URZ, UPT, UPT, URZ, URZ, URZ ;  /* 0x000000fffffff290 */ /* 0x000fe4000fffe0ff */
[----:B---3--:R-:W-:Y:S05]  /*4560*/  @P0 BRA `(.L_x_65) ;  /* 0x00000000000c0947 */ /* 0x008fea0003800000 */
[----:B------:R-:W-:Y:S04]  /*4570*/  SHF.L.U32 R26, R2, 0x1f, RZ ;  /* 0x0000001f021a7819 */ /* 0x000fe800000006ff */
[----:B------:R-:W2:Y:S02]  /*4580*/  SYNCS.PHASECHK.TRANS64.TRYWAIT P0, [UR12], R26 ;  /* 0x0000001aff0075a7 */ /* 0x000ea4000800110c */
[----:B--2---:R-:W-:Y:S05]  /*4590*/  @!P0 BRA `(.L_x_66) ;  /* 0x000000ec00f08947 */ /* 0x004fea0003800000 */
.L_x_65:
[----:B------:R-:W-:Y:S02]  /*45a0*/  ISETP.NE.AND P2, PT, R6, RZ, PT ;  /* 0x000000ff0600720c */ /* 0x000fe40003f45270 */
[----:B------:R-:W-:Y:S02]  /*45b0*/  ELECT P4, URZ, PT ;  /* 0x0000000000ff782f */ /* 0x000fe40003880000 */
[----:B------:R-:W-:Y:S02]  /*45c0*/  LOP3.LUT R2, R2, 0x1, RZ, 0x3c, !PT ;  /* 0x0000000102027812 */ /* 0x000fe400078e3cff */
[----:B------:R-:W-:Y:S02]  /*45d0*/  ELECT P3, URZ, PT ;  /* 0x0000000000ff782f */ /* 0x000fe40003860000 */
[----:B------:R-:W-:Y:S02]  /*45e0*/  MOV.SPILL R21, UR69 ;  /* 0x0000004500157c02 */ /* 0x000fe40009000f00 */
[----:B--2---:R-:W-:Y:S02]  /*45f0*/  MOV.SPILL R7, UR68 ;  /* 0x0000004400077c02 */ /* 0x004fe40009000f00 */
[----:B-1----:R-:W-:Y:S02]  /*4600*/  R2UR UR68, R20 ;  /* 0x00000000144472ca */ /* 0x002fe400000e0000 */
[----:B------:R-:W-:Y:S02]  /*4610*/  R2UR UR69, R19 ;  /* 0x00000000134572ca */ /* 0x000fe400000e0000 */
[----:B------:R-:W-:Y:S02]  /*4620*/  R2UR UR8, R16 ;  /* 0x00000000100872ca */ /* 0x000fe400000e0000 */
[----:B------:R-:W-:Y:S02]  /*4630*/  @P2 SHF.L.U32 R26, R2, 0x1f, RZ ;  /* 0x0000001f021a2819 */ /* 0x000fe400000006ff */
[----:B------:R-:W-:Y:S01]  /*4640*/  @P4 ISETP.NE.U32.AND P0, PT, R27, RZ, PT ;  /* 0x000000ff1b00420c */ /* 0x000fe20003f05070 */
[----:B------:R-:W-:Y:S01]  /*4650*/  @P3 IMAD.MOV.U32 R28, RZ, RZ, RZ ;  /* 0x000000ffff1c3224 */ /* 0x000fe200078e00ff */
[----:B------:R-:W-:Y:S01]  /*4660*/  R2UR UR9, R15 ;  /* 0x000000000f0972ca */ /* 0x000fe200000e0000 */
[----:B------:R-:W1:Y:S01]  /*4670*/  @P2 SYNCS.PHASECHK.TRANS64.TRYWAIT P5, [UR12], R26 ;  /* 0x0000001aff0025a7 */ /* 0x000e6200080a110c */
[----:B------:R-:W-:Y:S01]  /*4680*/  R2UR UR4, R18 ;  /* 0x00000000120472ca */ /* 0x000fe200000e0000 */
[----:B------:R-:W-:Y:S01]  /*4690*/  UTCCP.T.S.4x32dp128bit tmem[UR11+0x1c0], gdesc[UR20] ;  /* 0x0001c0140b0079e7 */ /* 0x000fe20009100000 */
[----:B------:R-:W-:Y:S01]  /*46a0*/  R2UR UR5, R17 ;  /* 0x00000000110572ca */ /* 0x000fe200000e0000 */
[----:B------:R-:W-:Y:S01]  /*46b0*/  UTCCP.T.S.4x32dp128bit tmem[UR11+0x1c4], gdesc[UR28] ;  /* 0x0001c41c0b0079e7 */ /* 0x000fe20009100000 */
[----:B------:R-:W-:Y:S01]  /*46c0*/  R2UR UR6, R9 ;  /* 0x00000000090672ca */ /* 0x000fe200000e0000 */
[----:B------:R-:W-:Y:S01]  /*46d0*/  UTCCP.T.S.4x32dp128bit tmem[UR11+0x1c8], gdesc[UR18] ;  /* 0x0001c8120b0079e7 */ /* 0x000fe20009100000 */
[----:B------:R-:W-:Y:S01]  /*46e0*/  UTCCP.T.S.4x32dp128bit tmem[UR11+0x1cc], gdesc[UR26] ;  /* 0x0001cc1a0b0079e7 */ /* 0x000fe20009100000 */
[----:B------:R-:W-:Y:S01]  /*46f0*/  UTCCP.T.S.4x32dp128bit tmem[UR11+0x1d0], gdesc[UR24] ;  /* 0x0001d0180b0079e7 */ /* 0x000fe20009100000 */
[----:B------:R-:W-:Y:S01]  /*4700*/  UTCCP.T.S.4x32dp128bit tmem[UR11+0x1d4], gdesc[UR22] ;  /* 0x0001d4160b0079e7 */ /* 0x000fe20009100000 */
[----:B------:R-:W-:Y:S01]  /*4710*/  @P4 VOTEU.ANY UP0, P0 ;  /* 0x0000000000ff4886 */ /* 0x000fe20000000100 */
[----:B------:R-:W-:Y:S01]  /*4720*/  ELECT P0, URZ, PT ;  /* 0x0000000000ff782f */ /* 0x000fe20003800000 */
[----:B------:R-:W-:Y:S03]  /*4730*/  IMAD.MOV.U32 R27, RZ, RZ, 0x1 ;  /* 0x00000001ff1b7424 */ /* 0x000fe600078e00ff */
[----:B------:R2:W-:Y:S01]  /*4740*/  UTCQMMA gdesc[UR16], gdesc[UR14], tmem[UR10], tmem[UR66], idesc[UR67], tmem[UR68], UP0 ;  /* 0x0044420e10007dea */ /* 0x0005e2000800030a */
[----:B------:R-:W-:Y:S01]  /*4750*/  UTCQMMA gdesc[UR56], gdesc[UR42], tmem[UR10], tmem[UR64], idesc[UR65], tmem[UR8], UPT ;  /* 0x0008402a38007dea */ /* 0x000fe2000b80030a */
[----:B------:R-:W-:Y:S01]  /*4760*/  UTCQMMA gdesc[UR54], gdesc[UR40], tmem[UR10], tmem[UR62], idesc[UR63], tmem[UR76], UPT ;  /* 0x004c3e2836007dea */ /* 0x000fe2000b80030a */
[----:B------:R-:W-:Y:S01]  /*4770*/  UTCQMMA gdesc[UR52], gdesc[UR38], tmem[UR10], tmem[UR60], idesc[UR61], tmem[UR74], UPT ;  /* 0x004a3c2634007dea */ /* 0x000fe2000b80030a */
[----:B------:R3:W-:Y:S01]  /*4780*/  UTCQMMA gdesc[UR50], gdesc[UR36], tmem[UR10], tmem[UR58], idesc[UR59], tmem[UR4], UPT ;  /* 0x00043a2432007dea */ /* 0x0007e2000b80030a */
[----:B------:R-:W-:Y:S01]  /*4790*/  IMAD.U32 R29, RZ, RZ, UR6 ;  /* 0x00000006ff1d7e24 */ /* 0x000fe2000f8e00ff */
[----:B------:R-:W-:Y:S02]  /*47a0*/  R2UR UR6, R8 ;  /* 0x00000000080672ca */ /* 0x000fe400000e0000 */
[----:B--2---:R-:W-:Y:S02]  /*47b0*/  R2UR.FILL UR68, R7 ;  /* 0x00000000074472ca */ /* 0x004fe400004e0000 */
[----:B------:R-:W-:Y:S02]  /*47c0*/  R2UR.FILL UR69, R21 ;  /* 0x00000000154572ca */ /* 0x000fe400004e0000 */
[----:B---3--:R-:W-:Y:S01]  /*47d0*/  @P3 R2UR UR4, R28 ;  /* 0x000000001c0432ca */ /* 0x008fe200000e0000 */
[----:B------:R-:W-:Y:S01]  /*47e0*/  @P0 IMAD.MOV.U32 R28, RZ, RZ, RZ ;  /* 0x000000ffff1c0224 */ /* 0x000fe200078e00ff */
[----:B------:R-:W-:Y:S05]  /*47f0*/  @P3 R2UR UR5, R29 ;  /* 0x000000001d0532ca */ /* 0x000fea00000e0000 */
[----:B------:R-:W-:Y:S01]  /*4800*/  IMAD.U32 R29, RZ, RZ, UR6 ;  /* 0x00000006ff1d7e24 */ /* 0x000fe2000f8e00ff */
[----:B------:R-:W-:Y:S04]  /*4810*/  @P0 R2UR UR8, R28 ;  /* 0x000000001c0802ca */ /* 0x000fe800000e0000 */
[----:B------:R-:W-:Y:S02]  /*4820*/  @P0 R2UR UR9, R29 ;  /* 0x000000001d0902ca */ /* 0x000fe400000e0000 */
[----:B------:R-:W-:Y:S01]  /*4830*/  ELECT P0, URZ, PT ;  /* 0x0000000000ff782f */ /* 0x000fe20003800000 */
[----:B------:R-:W-:Y:S01]  /*4840*/  IMAD.U32 R29, RZ, RZ, UR13 ;  /* 0x0000000dff1d7e24 */ /* 0x000fe2000f8e00ff */
[----:B------:R2:W-:Y:S09]  /*4850*/  UTCQMMA gdesc[UR48], gdesc[UR34], tmem[UR10], tmem[UR4], idesc[UR5], tmem[UR72], UPT ;  /* 0x0048042230007dea */ /* 0x0005f2000b80030a */
[----:B------:R3:W-:Y:S02]  /*4860*/  UTCQMMA gdesc[UR46], gdesc[UR32], tmem[UR10], tmem[UR8], idesc[UR9], tmem[UR70], UPT ;  /* 0x004608202e007dea */ /* 0x0007e4000b80030a */
[----:B------:R-:W-:Y:S01]  /*4870*/  @P0 R2UR UR7, R29 ;  /* 0x000000001d0702ca */ /* 0x000fe200000e0000 */
[----:B------:R-:W-:Y:S05]  /*4880*/  @P0 IMAD.MOV.U32 R28, RZ, RZ, RZ ;  /* 0x000000ffff1c0224 */ /* 0x000fea00078e00ff */
[----:B------:R-:W-:Y:S02]  /*4890*/  @P0 R2UR UR6, R28 ;  /* 0x000000001c0602ca */ /* 0x000fe400000e0000 */
[----:B------:R-:W-:Y:S11]  /*48a0*/  ELECT P0, URZ, PT ;  /* 0x0000000000ff782f */ /* 0x000ff60003800000 */
[----:B------:R3:W-:Y:S02]  /*48b0*/  UTCQMMA gdesc[UR44], gdesc[UR30], tmem[UR10], tmem[UR6], idesc[UR7], tmem[UR68], UPT ;  /* 0x0044061e2c007dea */ /* 0x0007e4000b80030a */
[----:B------:R-:W-:Y:S01]  /*48c0*/  @P0 LOP3.LUT R7, R0, 0xffff, RZ, 0xc0, !PT ;  /* 0x0000ffff00070812 */ /* 0x000fe200078ec0ff */
[----:B--2---:R-:W-:Y:S03]  /*48d0*/  UIADD3 UR5, UPT, UPT, UR12, 0x8, URZ ;  /* 0x000000080c057890 */ /* 0x004fe6000fffe0ff */
[----:B------:R-:W-:Y:S01]  /*48e0*/  @P0 R2UR UR4, R7 ;  /* 0x00000000070402ca */ /* 0x000fe200000e0000 */
[C---:B------:R-:W-:Y:S02]  /*48f0*/  VIADD R7, R6.reuse, 0x1 ;  /* 0x0000000106077836 */ /* 0x040fe40000000000 */
[----:B------:R-:W-:Y:S03]  /*4900*/  VIADD R6, R6, 0xffffffff ;  /* 0xffffffff06067836 */ /* 0x000fe60000000000 */
[----:B------:R-:W-:Y:S01]  /*4910*/  ISETP.GT.U32.AND P0, PT, R7, 0x1, PT ;  /* 0x000000010700780c */ /* 0x000fe20003f04070 */
[----:B------:R-:W-:Y:S01]  /*4920*/  IMAD.MOV.U32 R7, RZ, RZ, 0x1 ;  /* 0x00000001ff077424 */ /* 0x000fe200078e00ff */
[----:B-1----:R-:W-:Y:S05]  /*4930*/  @P2 SEL R7, RZ, 0x1, !P5 ;  /* 0x00000001ff072807 */ /* 0x002fea0006800000 */
[----:B------:R3:W-:Y:S06]  /*4940*/  UTCBAR.MULTICAST [UR5], URZ, UR4 ;  /* 0x000000ff050073e9 */ /* 0x0007ec0008000804 */
[----:B------:R-:W-:Y:S05]  /*4950*/  @P0 BRA `(.L_x_67) ;  /* 0xfffffff800f80947 */ /* 0x000fea000383ffff */
.L_x_64:
[----:B-1-3--:R-:W-:Y:S01]  /*4960*/  UIADD3 UR4, UPT, UPT, UR12, 0x80, URZ ;  /* 0x000000800c047890 */ /* 0x00afe2000fffe0ff */
[----:B------:R-:W-:Y:S01]  /*4970*/  ISETP.NE.AND P0, PT, R5, 0x2, PT ;  /* 0x000000020500780c */ /* 0x000fe20003f05270 */
[----:B------:R-:W-:-:S03]  /*4980*/  IMAD.MOV.U32 R26, RZ, RZ, R4 ;  /* 0x000000ffff1a7224 */ /* 0x000fc600078e0004 */
[----:B------:R-:W-:Y:S02]  /*4990*/  SEL R6, RZ, 0x1, P0 ;  /* 0x00000001ff067807 */ /* 0x000fe40000000000 */
[----:B------:R-:W-:Y:S02]  /*49a0*/  SEL R28, R5, RZ, P0 ;  /* 0x000000ff051c7207 */ /* 0x000fe40000000000 */
[----:B------:R1:W-:Y:S01]  /*49b0*/  UTCBAR [UR4], URZ ;  /* 0x000000ff040073e9 */ /* 0x0003e200080000ff */
[----:B------:R-:W-:Y:S01]  /*49c0*/  LOP3.LUT R3, R3, R6, RZ, 0x3c, !PT ;  /* 0x0000000603037212 */ /* 0x000fe200078e3cff */
[----:B------:R-:W-:Y:S06]  /*49d0*/  @P1 BRA `(.L_x_68) ;  /* 0xfffffff000dc1947 */ /* 0x000fec000383ffff */
[----:B------:R-:W2:Y:S01]  /*49e0*/  S2UR UR6, SR_CgaCtaId ;  /* 0x00000000000679c3 */ /* 0x000ea20000008800 */
[----:B------:R-:W-:Y:S01]  /*49f0*/  ELECT P0, URZ, PT ;  /* 0x0000000000ff782f */ /* 0x000fe20003800000 */
[----:B------:R-:W-:Y:S01]  /*4a00*/  IMAD.MOV.U32 R0, RZ, RZ, 0x1 ;  /* 0x00000001ff007424 */ /* 0x000fe200078e00ff */
[----:B-1----:R-:W-:Y:S01]  /*4a10*/  UMOV UR4, 0x40 ;  /* 0x0000004000047882 */ /* 0x002fe20000000000 */
[----:B------:R-:W-:-:S04]  /*4a20*/  SHF.L.U32 R3, RZ, 0x1f, RZ ;  /* 0x0000001fff037819 */ /* 0x000fc800000006ff */
[----:B------:R-:W-:Y:S01]  /*4a30*/  UVIRTCOUNT.DEALLOC.SMPOOL 0x80 ;  /* 0x000000800000784c */ /* 0x000fe20000000000 */
[----:B--2---:R-:W-:-:S09]  /*4a40*/  ULEA UR6, UR6, UR4, 0x18 ;  /* 0x0000000406067291 */ /* 0x004fd2000f8ec0ff */
[----:B------:R1:W-:Y:S01]  /*4a50*/  @P0 STS.U8 [UR6+0x1c], R0 ;  /* 0x00001c00ff000988 */ /* 0x0003e20008000006 */
[----:B------:R-:W2:Y:S02]  /*4a60*/  SYNCS.PHASECHK.TRANS64.TRYWAIT P0, [UR12+0xb0], R3 ;  /* 0x0000b003ff0075a7 */ /* 0x000ea4000800110c */
[----:B-12---:R-:W-:Y:S05]  /*4a70*/  @!P0 BRA `(.L_x_69) ;  /* 0x000000e800d08947 */ /* 0x006fea0003800000 */
.L_x_204:
[----:B------:R-:W-:Y:S01]  /*4a80*/  NOP ;  /* 0x0000000000007918 */ /* 0x000fe20000000000 */
[----:B-1----:R-:W1:Y:S01]  /*4a90*/  LDS R0, [UR6+0x14] ;  /* 0x00001406ff007984 */ /* 0x002e620008000800 */
[----:B------:R-:W-:Y:S01]  /*4aa0*/  ULOP3.LUT UR4, UR11, 0xffff, URZ, 0xc0, !UPT ;  /* 0x0000ffff0b047892 */ /* 0x000fe2000f8ec0ff */
[----:B------:R-:W-:Y:S01]  /*4ab0*/  UMOV UR5, 0xffff ;  /* 0x0000ffff00057882 */ /* 0x000fe20000000000 */
[----:B------:R-:W-:Y:S02]  /*4ac0*/  UMOV UR7, 0x1 ;  /* 0x0000000100077882 */ /* 0x000fe40000000000 */
[----:B------:R-:W-:-:S04]  /*4ad0*/  USHF.R.U32.HI UR4, URZ, 0x5, UR4 ;  /* 0x00000005ff047899 */ /* 0x000fc80008011604 */
[----:B------:R-:W-:Y:S02]  /*4ae0*/  USHF.L.U32 UR5, UR5, UR4, URZ ;  /* 0x0000000405057299 */ /* 0x000fe400080006ff */
[----:B------:R-:W-:-:S04]  /*4af0*/  USHF.L.U32 UR4, UR7, UR4, URZ ;  /* 0x0000000407047299 */ /* 0x000fc800080006ff */
[----:B-1----:R-:W-:-:S04]  /*4b00*/  LOP3.LUT R0, R0, UR5, RZ, 0xc0, !PT ;  /* 0x0000000500007c12 */ /* 0x002fc8000f8ec0ff */
[----:B------:R-:W-:-:S13]  /*4b10*/  ISETP.NE.AND P0, PT, R0, UR5, PT ;  /* 0x0000000500007c0c */ /* 0x000fda000bf05270 */
[----:B------:R-:W-:Y:S05]  /*4b20*/  @P0 BRA `(.L_x_70) ;  /* 0x0000000000580947 */ /* 0x000fea0003800000 */
[----:B------:R-:W1:Y:S02]  /*4b30*/  LDS R0, [UR6+0x18] ;  /* 0x00001806ff007984 */ /* 0x000e640008000800 */
[----:B-1----:R-:W-:-:S04]  /*4b40*/  LOP3.LUT R0, R0, UR4, RZ, 0xc0, !PT ;  /* 0x0000000400007c12 */ /* 0x002fc8000f8ec0ff */
[----:B------:R-:W-:-:S13]  /*4b50*/  ISETP.NE.AND P0, PT, R0, UR4, PT ;  /* 0x0000000400007c0c */ /* 0x000fda000bf05270 */
[----:B------:R-:W-:Y:S05]  /*4b60*/  @P0 BRA `(.L_x_71) ;  /* 0x00000000003c0947 */ /* 0x000fea0003800000 */
[----:B------:R-:W1:Y:S01]  /*4b70*/  S2R R2, SR_LANEID ;  /* 0x0000000000027919 */ /* 0x000e620000000000 */
[----:B------:R-:W-:Y:S01]  /*4b80*/  ULOP3.LUT UR5, URZ, UR5, URZ, 0x33, !UPT ;  /* 0x00000005ff057292 */ /* 0x000fe2000f8e33ff */
[----:B------:R-:W-:Y:S01]  /*4b90*/  LOP3.LUT R4, RZ, UR4, RZ, 0x33, !PT ;  /* 0x00000004ff047c12 */ /* 0x000fe2000f8e33ff */
[----:B------:R-:W-:Y:S02]  /*4ba0*/  VOTEU.ANY UR4, UPT, PT ;  /* 0x0000000000047886 */ /* 0x000fe400038e0100 */
[----:B------:R-:W-:Y:S01]  /*4bb0*/  UFLO.U32 UR4, UR4 ;  /* 0x00000004000472bd */ /* 0x000fe200080e0000 */
[----:B------:R-:W2:Y:S01]  /*4bc0*/  REDUX UR7, R4 ;  /* 0x00000000040773c4 */ /* 0x000ea20000000000 */
[----:B------:R-:W-:-:S06]  /*4bd0*/  IMAD.U32 R0, RZ, RZ, UR5 ;  /* 0x00000005ff007e24 */ /* 0x000fcc000f8e00ff */
[----:B------:R3:W-:Y:S01]  /*4be0*/  UTCATOMSWS.AND URZ, UR5 ;  /* 0x0000000500ff79e3 */ /* 0x0007e20008000000 */
[----:B------:R-:W4:Y:S01]  /*4bf0*/  REDUX UR8, R0 ;  /* 0x00000000000873c4 */ /* 0x000f220000000000 */
[----:B-1----:R-:W-:Y:S01]  /*4c00*/  ISETP.EQ.U32.AND P0, PT, R2, UR4, PT ;  /* 0x0000000402007c0c */ /* 0x002fe2000bf02070 */
[----:B--2---:R-:W-:Y:S01]  /*4c10*/  IMAD.U32 R2, RZ, RZ, UR7 ;  /* 0x00000007ff027e24 */ /* 0x004fe2000f8e00ff */
[----:B----4-:R-:W-:-:S11]  /*4c20*/  MOV R3, UR8 ;  /* 0x0000000800037c02 */ /* 0x010fd60008000f00 */
[----:B------:R3:W-:Y:S04]  /*4c30*/  @P0 ATOMS.AND RZ, [UR6+0x14], R3 ;  /* 0x00001403ffff098c */ /* 0x0007e8000a800006 */
[----:B------:R3:W-:Y:S01]  /*4c40*/  @P0 ATOMS.AND RZ, [UR6+0x18], R2 ;  /* 0x00001802ffff098c */ /* 0x0007e2000a800006 */
[----:B------:R-:W-:Y:S05]  /*4c50*/  BRA `(.L_x_72) ;  /* 0x0000000000147947 */ /* 0x000fea0003800000 */
.L_x_71:
[----:B------:R-:W-:Y:S02]  /*4c60*/  MOV R2, 0x4c80 ;  /* 0x00004c8000027802 */ /* 0x000fe40000000f00 */
[----:B-----5:R-:W-:Y:S05]  /*4c70*/  CALL.REL.NOINC `($__internal_0_$__cuda_sm10x_tcgen05_guardrail_trap_col_being_dealloced_not_returned_by_alloc) ;  /* 0x000000f0006c7944 */ /* 0x020fea0003c00000 */
[----:B------:R-:W-:Y:S05]  /*4c80*/  BRA `(.L_x_72) ;  /* 0x0000000000087947 */ /* 0x000fea0003800000 */
.L_x_70:
[----:B------:R-:W-:Y:S02]  /*4c90*/  MOV R2, 0x4cb0 ;  /* 0x00004cb000027802 */ /* 0x000fe40000000f00 */
[----:B-----5:R-:W-:Y:S05]  /*4ca0*/  CALL.REL.NOINC `($__internal_2_$__cuda_sm10x_tcgen05_guardrail_trap_unallocated_columns_being_dealloced) ;  /* 0x000000f000787944 */ /* 0x020fea0003c00000 */
.L_x_72:
[----:B------:R-:W-:Y:S01]  /*4cb0*/  NOP ;  /* 0x0000000000007918 */ /* 0x000fe20000000000 */
[----:B---3--:R-:W-:Y:S05]  /*4cc0*/  EXIT ;  /* 0x000000000000794d */ /* 0x008fea0003800000 */
.L_x_54:
[----:B------:R-:W-:-:S09]  /*4cd0*/  UISETP.NE.OR UP0, UPT, UR18, 0x3, !UP3 ;  /* 0x000000031200788c */ /* 0x000fd2000df05670 */
[----:B------:R-:W-:Y:S05]  /*4ce0*/  BRA.U UP0, `(.L_x_73) ;  /* 0x0000001900f87547 */ /* 0x000fea000b800000 */
[----:B------:R-:W2:Y:S01]  /*4cf0*/  LDCU.64 UR4, c[0x0][0xc88] ;  /* 0x00019100ff0477ac */ /* 0x000ea20008000a00 */
[----:B------:R-:W3:Y:S01]  /*4d00*/  S2UR UR10, SR_CgaCtaId ;  /* 0x00000000000a79c3 */ /* 0x000ee20000008800 */
[----:B------:R-:W-:Y:S01]  /*4d10*/  HFMA2 R10, -RZ, RZ, 0, 0 ;  /* 0x00000000ff0a7431 */ /* 0x000fe200000001ff */
[----:B------:R-:W-:Y:S01]  /*4d20*/  MOV R9, RZ ;  /* 0x000000ff00097202 */ /* 0x000fe20000000f00 */
[----:B------:R-:W4:Y:S01]  /*4d30*/  LDCU UR61, c[0x0][0x370] ;  /* 0x00006e00ff3d77ac */ /* 0x000f220008000800 */
[----:B------:R-:W-:Y:S01]  /*4d40*/  HFMA2 R3, -RZ, RZ, 0, 0.0078125 ;  /* 0x00002000ff037431 */ /* 0x000fe200000001ff */
[----:B------:R-:W4:Y:S03]  /*4d50*/  LDCU.128 UR64, c[0x0][0xf10] ;  /* 0x0001e200ff4077ac */ /* 0x000f260008000c00 */
[----:B------:R-:W1:Y:S01]  /*4d60*/  LDC.64 R12, c[0x0][0x348] ;  /* 0x0000d200ff0c7b82 */ /* 0x000e620000000a00 */
[----:B------:R-:W3:Y:S01]  /*4d70*/  LDCU UR53, c[0x0][0x374] ;  /* 0x00006e80ff3577ac */ /* 0x000ee20008000800 */
[----:B------:R-:W3:Y:S01]  /*4d80*/  LDCU.64 UR54, c[0x0][0xc90] ;  /* 0x00019200ff3677ac */ /* 0x000ee20008000a00 */
[----:B--2---:R-:W-:Y:S01]  /*4d90*/  UISETP.NE.U32.AND UP0, UPT, UR4, URZ, UPT ;  /* 0x000000ff0400728c */ /* 0x004fe2000bf05070 */
[----:B------:R-:W2:Y:S01]  /*4da0*/  LDCU UR15, c[0x0][0xf0c] ;  /* 0x0001e180ff0f77ac */ /* 0x000ea20008000800 */
[----:B------:R-:W2:Y:S01]  /*4db0*/  LDCU UR69, c[0x0][0xf20] ;  /* 0x0001e400ff4577ac */ /* 0x000ea20008000800 */
[----:B------:R-:W2:Y:S01]  /*4dc0*/  LDCU UR4, c[0x0][0xf30] ;  /* 0x0001e600ff0477ac */ /* 0x000ea20008000800 */
[----:B------:R-:W-:Y:S01]  /*4dd0*/  UMOV UR21, 0x400 ;  /* 0x0000040000157882 */ /* 0x000fe20000000000 */
[----:B----4-:R-:W-:-:S02]  /*4de0*/  UIMAD.WIDE.U32 UR6, UR61, UR64, URZ ;  /* 0x000000403d0672a5 */ /* 0x010fc4000f8e00ff */
[----:B---3--:R-:W-:Y:S02]  /*4df0*/  UIMAD.WIDE.U32 UR8, UR53, UR67, URZ ;  /* 0x00000043350872a5 */ /* 0x008fe4000f8e00ff */
[----:B------:R-:W-:Y:S02]  /*4e00*/  ULEA UR21, UR10, UR21, 0x18 ;  /* 0x000000150a157291 */ /* 0x000fe4000f8ec0ff */
[----:B------:R-:W-:Y:S02]  /*4e10*/  UISETP.NE.AND.EX UP6, UPT, UR5, URZ, UPT, UP0 ;  /* 0x000000ff0500728c */ /* 0x000fe4000bfc5300 */
[----:B------:R-:W-:Y:S02]  /*4e20*/  UISETP.NE.AND UP0, UPT, UR39, 0x1, UPT ;  /* 0x000000012700788c */ /* 0x000fe4000bf05270 */
[----:B------:R-:W-:Y:S02]  /*4e30*/  UISETP.NE.U32.AND UP0, UPT, UR54, URZ, UPT ;  /* 0x000000ff3600728c */ /* 0x000fe4000bf05070 */
[----:B------:R-:W-:-:S02]  /*4e40*/  UIADD3 UR57, UPT, UPT, UR21, 0x10, URZ ;  /* 0x0000001015397890 */ /* 0x000fc4000fffe0ff */
[----:B------:R-:W-:Y:S02]  /*4e50*/  UIADD3 UR49, UPT, UPT, UR21, 0x18, URZ ;  /* 0x0000001815317890 */ /* 0x000fe4000fffe0ff */
[----:B------:R-:W-:Y:S02]  /*4e60*/  UIADD3 UR41, UPT, UPT, UR21, 0x20, URZ ;  /* 0x0000002015297890 */ /* 0x000fe4000fffe0ff */
[----:B------:R-:W-:Y:S02]  /*4e70*/  UIADD3 UR33, UPT, UPT, UR21, 0x28, URZ ;  /* 0x0000002815217890 */ /* 0x000fe4000fffe0ff */
[----:B------:R-:W-:Y:S01]  /*4e80*/  USEL UR68, URZ, 0x1, UP5 ;  /* 0x00000001ff447887 */ /* 0x000fe2000a800000 */
[----:B------:R-:W-:Y:S01]  /*4e90*/  UMOV UR6, UR7 ;  /* 0x0000000700067c82 */ /* 0x000fe20008000000 */
[----:B------:R-:W-:Y:S01]  /*4ea0*/  UMOV UR62, UR9 ;  /* 0x00000009003e7c82 */ /* 0x000fe20008000000 */
[----:B------:R-:W-:Y:S02]  /*4eb0*/  UISETP.GE.AND UP3, UPT, UR39, 0x1, UPT ;  /* 0x000000012700788c */ /* 0x000fe4000bf66270 */
[----:B------:R-:W-:Y:S01]  /*4ec0*/  UISETP.NE.AND.EX UP5, UPT, UR55, URZ, UPT, UP0 ;  /* 0x000000ff3700728c */ /* 0x000fe2000bfa5300 */
[----:B------:R-:W-:Y:S01]  /*4ed0*/  UMOV UR29, URZ ;  /* 0x000000ff001d7c82 */ /* 0x000fe20008000000 */
[----:B------:R-:W-:Y:S01]  /*4ee0*/  UPLOP3.LUT UP1, UPT, UPT, UPT, UPT, 0x40, 0x4 ;  /* 0x000000000004789c */ /* 0x000fe20003f2e870 */
[----:B------:R-:W3:Y:S01]  /*4ef0*/  LDCU.64 UR22, c[0x0][0xf28] ;  /* 0x0001e500ff1677ac */ /* 0x000ee20008000a00 */
[----:B--2---:R-:W-:-:S02]  /*4f00*/  UISETP.NE.AND UP3, UPT, UR15, 0x1, UPT ;  /* 0x000000010f00788c */ /* 0x004fc4000bf65270 */
[----:B------:R-:W-:Y:S02]  /*4f10*/  UPRMT UR46, UR10, 0x654, UR57 ;  /* 0x000006540a2e7896 */ /* 0x000fe40008000039 */
[----:B------:R-:W-:Y:S02]  /*4f20*/  UPRMT UR45, UR10, 0x654, UR49 ;  /* 0x000006540a2d7896 */ /* 0x000fe40008000031 */
[----:B------:R-:W-:Y:S02]  /*4f30*/  UPRMT UR38, UR10, 0x654, UR41 ;  /* 0x000006540a267896 */ /* 0x000fe40008000029 */
[----:B------:R-:W-:Y:S02]  /*4f40*/  UPRMT UR37, UR10, 0x654, UR33 ;  /* 0x000006540a257896 */ /* 0x000fe40008000021 */
[----:B------:R-:W-:Y:S02]  /*4f50*/  USHF.R.U32.HI UR63, URZ, UR65, UR6 ;  /* 0x00000041ff3f7299 */ /* 0x000fe40008011606 */
[----:B------:R-:W-:-:S02]  /*4f60*/  USHF.R.U32.HI UR62, URZ, UR69, UR62 ;  /* 0x00000045ff3e7299 */ /* 0x000fc4000801163e */
[----:B------:R-:W-:Y:S02]  /*4f70*/  UISETP.NE.AND UP0, UPT, UR66, 0x1, UPT ;  /* 0x000000014200788c */ /* 0x000fe4000bf05270 */
[----:B-1----:R-:W-:-:S11]  /*4f80*/  UISETP.NE.AND UP4, UPT, UR4, 0x1, UPT ;  /* 0x000000010400788c */ /* 0x002fd6000bf85270 */
.L_x_88:
[C---:B------:R-:W-:Y:S02]  /*4f90*/  LEA R8, R10.reuse, UR21, 0x3 ;  /* 0x000000150a087c11 */ /* 0x040fe4000f8e18ff */
[----:B------:R-:W-:Y:S02]  /*4fa0*/  SHF.L.U32 R5, R9, 0x1f, RZ ;  /* 0x0000001f09057819 */ /* 0x000fe400000006ff */
[----:B------:R-:W-:Y:S02]  /*4fb0*/  LEA R6, R10, UR21, 0x4 ;  /* 0x000000150a067c11 */ /* 0x000fe4000f8e20ff */
[----:B------:R-:W1:Y:S02]  /*4fc0*/  SYNCS.PHASECHK.TRANS64.TRYWAIT P0, [R8+URZ+0x60], R5 ;  /* 0x00006005080075a7 */ /* 0x000e6400080011ff */
[----:B-12---:R-:W-:Y:S05]  /*4fd0*/  @!P0 BRA `(.L_x_74) ;  /* 0x000000e400908947 */ /* 0x006fea0003800000 */
.L_x_205:
[----:B-1----:R-:W1:Y:S01]  /*4fe0*/  LDS.128 R4, [R6+0xc0] ;  /* 0x0000c00006047984 */ /* 0x002e620000000c00 */
[----:B------:R-:W-:Y:S01]  /*4ff0*/  UISETP.GE.AND UP0, UPT, UR39, 0x1, UPT ;  /* 0x000000012700788c */ /* 0x000fe2000bf06270 */
[----:B------:R-:W-:Y:S01]  /*5000*/  @!PT LDS RZ, [RZ] ;  /* 0x00000000fffff984 */ /* 0x000fe20000000800 */
[----:B------:R-:W-:Y:S01]  /*5010*/  @!PT LDS RZ, [RZ] ;  /* 0x00000000fffff984 */ /* 0x000fe20000000800 */
[----:B------:R-:W-:Y:S01]  /*5020*/  @!PT LDS RZ, [RZ] ;  /* 0x00000000fffff984 */ /* 0x000fe20000000800 */
[----:B------:R-:W-:Y:S01]  /*5030*/  @!PT LDS RZ, [RZ] ;  /* 0x00000000fffff984 */ /* 0x000fe20000000800 */
[----:B------:R2:W-:Y:S06]  /*5040*/  MEMBAR.ALL.CTA ;  /* 0x0000000000007992 */ /* 0x0005ec0000008000 */
[----:B--2---:R-:W2:Y:S01]  /*5050*/  FENCE.VIEW.ASYNC.S ;  /* 0x00000000000073c6 */ /* 0x004ea20000000000 */
[----:B-1----:R-:W-:Y:S11]  /*5060*/  LOP3.LUT P0, RZ, R6, 0x1, RZ, 0xc0, !PT ;  /* 0x0000000106ff7812 */ /* 0x002ff6000780c0ff */
[----:B------:R-:W-:Y:S02]  /*5070*/  @!UPT UIADD3 URZ, UPT, UPT, URZ, URZ, URZ ;  /* 0x000000fffffff290 */ /* 0x000fe4000fffe0ff */
[----:B--2---:R-:W-:Y:S01]  /*5080*/  VOTEU.ANY UP3, P0 ;  /* 0x0000000000ff7886 */ /* 0x004fe20000060100 */
[----:B------:R-:W-:Y:S11]  /*5090*/  PLOP3.LUT P0, PT, PT, PT, UP3, 0x80, 0x8 ;  /* 0x000000000008781c */ /* 0x000ff60003f0f038 */
[----:B------:R-:W-:Y:S02]  /*50a0*/  @!UPT UIADD3 URZ, UPT, UPT, URZ, URZ, URZ ;  /* 0x000000fffffff290 */ /* 0x000fe4000fffe0ff */
[----:B------:R-:W-:Y:S02]  /*50b0*/  @P0 SHF.R.U32.HI R0, RZ, 0x10, R5 ;  /* 0x00000010ff000819 */ /* 0x000fe40000011605 */
[----:B------:R-:W-:Y:S02]  /*50c0*/  @P0 MOV R2, R4 ;  /* 0x0000000400020202 */ /* 0x000fe40000000f00 */
[----:B------:R-:W-:Y:S01]  /*50d0*/  @P0 R2UR UR4, R0 ;  /* 0x00000000000402ca */ /* 0x000fe200000e0000 */
[----:B------:R-:W-:Y:S01]  /*50e0*/  VIADD R0, R8, 0x70 ;  /* 0x0000007008007836 */ /* 0x000fe20000000000 */
[----:B------:R-:W-:Y:S02]  /*50f0*/  @P0 LOP3.LUT R4, R5, 0xffff, RZ, 0xc0, !PT ;  /* 0x0000ffff05040812 */ /* 0x000fe400078ec0ff */
[----:B------:R-:W-:Y:S02]  /*5100*/  @P0 R2UR UR6, R2 ;  /* 0x00000000020602ca */ /* 0x000fe400000e0000 */
[----:B------:R-:W-:Y:S02]  /*5110*/  PRMT R0, RZ, 0x654, R0 ;  /* 0x00000654ff007816 */ /* 0x000fe40000000000 */
[----:B------:R-:W-:Y:S02]  /*5120*/  @P0 R2UR UR5, R4 ;  /* 0x00000000040502ca */ /* 0x000fe400000e0000 */
[----:B------:R1:W-:Y:S03]  /*5130*/  SYNCS.ARRIVE.TRANS64.RED.A1T0 RZ, [R0+URZ], RZ ;  /* 0x000000ff00ff79a7 */ /* 0x0003e600081004ff */
[----:B------:R-:W-:Y:S04]  /*5140*/  @UP3 UMOV UR47, UR4 ;  /* 0x00000004002f3c82 */ /* 0x000fe80008000000 */
[----:B------:R-:W-:Y:S04]  /*5150*/  @UP3 UMOV UR14, UR6 ;  /* 0x00000006000e3c82 */ /* 0x000fe80008000000 */
[----:B------:R-:W-:Y:S01]  /*5160*/  @UP3 UMOV UR13, UR5 ;  /* 0x00000005000d3c82 */ /* 0x000fe20008000000 */
[----:B------:R-:W-:Y:S05]  /*5170*/  BRA.U !UP0, `(.L_x_75) ;  /* 0x0000000108c07547 */ /* 0x000fea000b800000 */
[----:B------:R-:W-:Y:S02]  /*5180*/  UIMAD.WIDE.U32 UR16, UR13, UR67, URZ ;  /* 0x000000430d1072a5 */ /* 0x000fe4000f8e00ff */
[----:B------:R-:W-:Y:S02]  /*5190*/  UP2UR UR24, UPR, URZ, 0x4 ;  /* 0x00000004ff187883 */ /* 0x000fe40008000000 */
[----:B------:R-:W-:Y:S02]  /*51a0*/  UISETP.NE.AND UP2, UPT, UR66, 0x1, UPT ;  /* 0x000000014200788c */ /* 0x000fe4000bf45270 */
[----:B------:R-:W-:Y:S02]  /*51b0*/  UIMAD.WIDE.U32 UR18, UR14, UR64, URZ ;  /* 0x000000400e1272a5 */ /* 0x000fe4000f8e00ff */
[----:B------:R-:W-:Y:S02]  /*51c0*/  USEL UR4, UR53, UR62, !UP2 ;  /* 0x0000003e35047287 */ /* 0x000fe4000d000000 */
[----:B------:R-:W-:Y:S02]  /*51d0*/  UISETP.NE.AND UP0, UPT, UR15, 0x1, UPT ;  /* 0x000000010f00788c */ /* 0x000fe4000bf05270 */
[----:B------:R-:W-:Y:S02]  /*51e0*/  UP2UR UR26, UPR, URZ, 0x2 ;  /* 0x00000002ff1a7883 */ /* 0x000fe40008000000 */
[----:B------:R-:W-:Y:S02]  /*51f0*/  UISETP.NE.AND UP1, UPT, UR39, 0x1, UPT ;  /* 0x000000012700788c */ /* 0x000fe4000bf25270 */
[----:B---3--:R-:W-:Y:S02]  /*5200*/  UIMAD.WIDE.U32 UR8, UR4, UR22, URZ ;  /* 0x00000016040872a5 */ /* 0x008fe4000f8e00ff */
[----:B------:R-:W-:Y:S01]  /*5210*/  USEL UR7, UR61, UR63, !UP0 ;  /* 0x0000003f3d077287 */ /* 0x000fe2000c000000 */
[----:B------:R-:W-:Y:S02]  /*5220*/  UMOV UR5, UR17 ;  /* 0x0000001100057c82 */ /* 0x000fe40008000000 */
[----:B------:R-:W-:Y:S02]  /*5230*/  USHF.R.U32.HI UR6, URZ, UR69, UR5 ;  /* 0x00000045ff067299 */ /* 0x000fe40008011605 */
[----:B------:R-:W-:Y:S02]  /*5240*/  UIMAD.WIDE.U32 UR10, UR7, UR22, URZ ;  /* 0x00000016070a72a5 */ /* 0x000fe4000f8e00ff */
[----:B------:R-:W-:Y:S02]  /*5250*/  USEL UR6, UR13, UR6, !UP2 ;  /* 0x000000060d067287 */ /* 0x000fe4000d000000 */
[----:B------:R-:W-:Y:S01]  /*5260*/  UISETP.NE.AND UP2, UPT, UR24, URZ, UPT ;  /* 0x000000ff1800728c */ /* 0x000fe2000bf45270 */
[----:B------:R-:W-:Y:S02]  /*5270*/  UMOV UR5, UR19 ;  /* 0x0000001300057c82 */ /* 0x000fe40008000000 */
[----:B------:R-:W-:Y:S03]  /*5280*/  USHF.R.U32.HI UR12, URZ, UR65, UR5 ;  /* 0x00000041ff0c7299 */ /* 0x000fe60008011605 */
[----:B------:R-:W-:Y:S02]  /*5290*/  UMOV UR5, UR9 ;  /* 0x0000000900057c82 */ /* 0x000fe40008000000 */
[----:B------:R-:W-:Y:S03]  /*52a0*/  @UP1 USHF.R.U32.HI UR4, URZ, UR23, UR5 ;  /* 0x00000017ff041299 */ /* 0x000fe60008011605 */
[----:B------:R-:W-:Y:S01]  /*52b0*/  UMOV UR5, UR11 ;  /* 0x0000000b00057c82 */ /* 0x000fe20008000000 */
[----:B------:R-:W-:Y:S02]  /*52c0*/  UIMAD UR4, UR39, UR4, URZ ;  /* 0x00000004270472a4 */ /* 0x000fe4000f8e02ff */
[----:B------:R-:W-:Y:S02]  /*52d0*/  @UP1 USHF.R.U32.HI UR7, URZ, UR23, UR5 ;  /* 0x00000017ff071299 */ /* 0x000fe40008011605 */
[----:B------:R-:W-:Y:S02]  /*52e0*/  USEL UR5, UR14, UR12, !UP0 ;  /* 0x0000000c0e057287 */ /* 0x000fe4000c000000 */
[----:B------:R-:W-:Y:S02]  /*52f0*/  UIMAD.WIDE.U32 UR10, UR6, UR22, URZ ;  /* 0x00000016060a72a5 */ /* 0x000fe4000f8e00ff */
[----:B------:R-:W-:Y:S02]  /*5300*/  UIMAD UR8, UR39, UR7, URZ ;  /* 0x00000007270872a4 */ /* 0x000fe4000f8e02ff */
[----:B------:R-:W-:Y:S03]  /*5310*/  UISETP.GE.AND UP0, UPT, UR6, UR4, UPT ;  /* 0x000000040600728c */ /* 0x000fe6000bf06270 */
[----:B------:R-:W-:Y:S01]  /*5320*/  UMOV UR4, UR11 ;  /* 0x0000000b00047c82 */ /* 0x000fe20008000000 */
[----:B------:R-:W-:Y:S02]  /*5330*/  UISETP.GE.OR UP0, UPT, UR5, UR8, UP0 ;  /* 0x000000080500728c */ /* 0x000fe40008706670 */
[----:B------:R-:W-:Y:S02]  /*5340*/  USHF.R.U32.HI UR4, URZ, UR23, UR4 ;  /* 0x00000017ff047299 */ /* 0x000fe40008011604 */
[----:B------:R-:W-:Y:S02]  /*5350*/  UIMAD.WIDE.U32 UR8, UR5, UR22, URZ ;  /* 0x00000016050872a5 */ /* 0x000fe4000f8e00ff */
[----:B------:R-:W-:Y:S04]  /*5360*/  USEL UR10, UR6, UR4, !UP1 ;  /* 0x00000004060a7287 */ /* 0x000fe8000c800000 */
[----:B------:R-:W-:Y:S01]  /*5370*/  UIADD3 UR11, UPT, UPT, -UR10, URZ, URZ ;  /* 0x000000ff0a0b7290 */ /* 0x000fe2000fffe1ff */
[----:B------:R-:W-:Y:S02]  /*5380*/  @!UP0 UMOV UR4, UR9 ;  /* 0x0000000900048c82 */ /* 0x000fe40008000000 */
[----:B------:R-:W-:Y:S02]  /*5390*/  @!UP0 USHF.R.U32.HI UR4, URZ, UR23, UR4 ;  /* 0x00000017ff048299 */ /* 0x000fe40008011604 */
[----:B------:R-:W-:Y:S02]  /*53a0*/  UIMAD UR8, UR39, UR11, UR6 ;  /* 0x0000000b270872a4 */ /* 0x000fe4000f8e0206 */
[----:B------:R-:W-:Y:S02]  /*53b0*/  @!UP0 USEL UR4, UR5, UR4, !UP1 ;  /* 0x0000000405048287 */ /* 0x000fe4000c800000 */
[----:B------:R-:W-:Y:S02]  /*53c0*/  UISETP.NE.AND UP1, UPT, UR26, URZ, UPT ;  /* 0x000000ff1a00728c */ /* 0x000fe4000bf25270 */
[----:B------:R-:W-:Y:S02]  /*53d0*/  @!UP0 UIMAD UR7, UR7, UR8, UR4 ;  /* 0x00000008070782a4 */ /* 0x000fe4000f8e0204 */
[----:B------:R-:W-:Y:S02]  /*53e0*/  @!UP0 UIADD3 UR9, UPT, UPT, UR10, -UR4, URZ ;  /* 0x800000040a098290 */ /* 0x000fe4000fffe0ff */
[----:B------:R-:W-:Y:S02]  /*53f0*/  UIADD3 UR8, UPT, UPT, -UR6, URZ, URZ ;  /* 0x000000ff06087290 */ /* 0x000fe4000fffe1ff */
[----:B------:R-:W-:Y:S02]  /*5400*/  UIADD3 UR4, UPT, UPT, -UR5, URZ, URZ ;  /* 0x000000ff05047290 */ /* 0x000fe4000fffe1ff */
[----:B------:R-:W-:Y:S03]  /*5410*/  @!UP0 UIMAD UR6, UR9, UR39, UR5 ;  /* 0x00000027090682a4 */ /* 0x000fe6000f8e0205 */
[----:B------:R-:W-:Y:S01]  /*5420*/  @!UP0 UMOV UR5, UR7 ;  /* 0x0000000700058c82 */ /* 0x000fe20008000000 */
[----:B------:R-:W-:Y:S02]  /*5430*/  UIMAD UR7, UR15, UR4, UR14 ;  /* 0x000000040f0772a4 */ /* 0x000fe4000f8e020e */
[----:B------:R-:W-:Y:S02]  /*5440*/  UIMAD UR4, UR66, UR8, UR13 ;  /* 0x00000008420472a4 */ /* 0x000fe4000f8e020d */
[----:B------:R-:W-:Y:S02]  /*5450*/  UIMAD UR14, UR5, UR15, UR7 ;  /* 0x0000000f050e72a4 */ /* 0x000fe4000f8e0207 */
[----:B------:R-:W-:Y:S11]  /*5460*/  UIMAD UR13, UR6, UR66, UR4 ;  /* 0x00000042060d72a4 */ /* 0x000ff6000f8e0204 */
[----:B------:R-:W-:Y:S01]  /*5470*/  @!UPT UIADD3 URZ, UPT, UPT, URZ, URZ, URZ ;  /* 0x000000fffffff290 */ /* 0x000fe2000fffe0ff */
.L_x_75:
[----:B------:R-:W2:Y:S01]  /*5480*/  @!UP4 LDCU.128 UR8, c[0x0][0xf10] ;  /* 0x0001e200ff08c7ac */ /* 0x000ea20008000c00 */
[----:B------:R-:W-:Y:S04]  /*5490*/  ISETP.NE.U32.AND P0, PT, RZ, UR54, PT ;  /* 0x00000036ff007c0c */ /* 0x000fe8000bf05070 */
[----:B------:R-:W-:Y:S01]  /*54a0*/  ISETP.NE.AND.EX P0, PT, RZ, UR55, PT, P0 ;  /* 0x00000037ff007c0c */ /* 0x000fe2000bf05300 */
[----:B------:R-:W4:Y:S01]  /*54b0*/  @!UP4 LDCU UR5, c[0x0][0xf0c] ;  /* 0x0001e180ff05c7ac */ /* 0x000f220008000800 */
[----:B------:R-:W3:Y:S01]  /*54c0*/  @!UP4 LDCU UR4, c[0x0][0xf20] ;  /* 0x0001e400ff04c7ac */ /* 0x000ee20008000800 */
[----:B------:R-:W-:Y:S02]  /*54d0*/  USHF.L.U32 UR17, UR25, 0x8, URZ ;  /* 0x0000000819117899 */ /* 0x000fe400080006ff */
[----:B--2---:R-:W-:Y:S02]  /*54e0*/  UIMAD.WIDE.U32 UR6, UR14, UR8, URZ ;  /* 0x000000080e0672a5 */ /* 0x004fe4000f8e00ff */
[----:B------:R-:W-:Y:S02]  /*54f0*/  UIADD3 UR18, UPT, UPT, UR17, 0x60, URZ ;  /* 0x0000006011127890 */ /* 0x000fe4000fffe0ff */
[----:B------:R-:W-:Y:S02]  /*5500*/  @!UP4 USHF.R.U32.HI UR7, URZ, UR9, UR7 ;  /* 0x00000009ff07c299 */ /* 0x000fe40008011607 */
[----:B------:R-:W-:Y:S02]  /*5510*/  UIMAD.WIDE.U32 UR8, UR13, UR11, URZ ;  /* 0x0000000b0d0872a5 */ /* 0x000fe4000f8e00ff */
[----:B----4-:R-:W-:Y:S02]  /*5520*/  @!UP4 UISETP.NE.AND UP0, UPT, UR5, 0x1, UPT ;  /* 0x000000010500c88c */ /* 0x010fe4000bf05270 */
[----:B------:R-:W-:Y:S02]  /*5530*/  USHF.L.U32 UR59, UR20, 0x7, URZ ;  /* 0x00000007143b7899 */ /* 0x000fe400080006ff */
[----:B------:R-:W-:Y:S02]  /*5540*/  @!UP4 USEL UR7, UR14, UR7, !UP0 ;  /* 0x000000070e07c287 */ /* 0x000fe4000c000000 */
[----:B------:R-:W-:Y:S01]  /*5550*/  @!UP4 UISETP.NE.AND UP0, UPT, UR10, 0x1, UPT ;  /* 0x000000010a00c88c */ /* 0x000fe2000bf05270 */
[----:B------:R-:W-:Y:S01]  /*5560*/  @!UP4 UMOV UR6, UR9 ;  /* 0x000000090006cc82 */ /* 0x000fe20008000000 */
[----:B------:R-:W-:Y:S01]  /*5570*/  UMOV UR58, UR18 ;  /* 0x00000012003a7c82 */ /* 0x000fe20008000000 */
[----:B---3--:R-:W-:Y:S04]  /*5580*/  @!UP4 USHF.R.U32.HI UR6, URZ, UR4, UR6 ;  /* 0x00000004ff06c299 */ /* 0x008fe80008011606 */
[----:B------:R-:W-:Y:S04]  /*5590*/  @!UP4 USEL UR6, UR13, UR6, !UP0 ;  /* 0x000000060d06c287 */ /* 0x000fe8000c000000 */
[----:B------:R-:W-:Y:S02]  /*55a0*/  @!UP4 UIADD3 UR4, UPT, UPT, -UR7, UR6, URZ ;  /* 0x000000060704c290 */ /* 0x000fe4000fffe1ff */
[----:B------:R-:W-:Y:S02]  /*55b0*/  @!UP4 UIADD3 UR6, UPT, UPT, UR7, -UR6, URZ ;  /* 0x800000060706c290 */ /* 0x000fe4000fffe0ff */
[----:B------:R-:W-:Y:S02]  /*55c0*/  @!UP4 UIMAD UR14, UR4, UR5, UR14 ;  /* 0x00000005040ec2a4 */ /* 0x000fe4000f8e020e */
[----:B------:R-:W-:Y:S01]  /*55d0*/  @!UP4 UIMAD UR13, UR6, UR10, UR13 ;  /* 0x0000000a060dc2a4 */ /* 0x000fe2000f8e020d */
[----:B------:R-:W-:Y:S11]  /*55e0*/  BRA.U UP1, `(.L_x_76) ;  /* 0x0000000101107547 */ /* 0x000ff6000b800000 */
[----:B-1----:R-:W-:Y:S04]  /*55f0*/  MOV R0, UR68 ;  /* 0x0000004400007c02 */ /* 0x002fe80008000f00 */
[----:B------:R-:W-:Y:S04]  /*5600*/  SHF.L.U32 R5, R0, 0x1f, RZ ;  /* 0x0000001f00057819 */ /* 0x000fe800000006ff */
[----:B------:R-:W1:Y:S02]  /*5610*/  SYNCS.PHASECHK.TRANS64.TRYWAIT P1, [UR21+0x58], R5 ;  /* 0x00005805ff0075a7 */ /* 0x000e640008021115 */
[----:B-1----:R-:W-:Y:S05]  /*5620*/  @!P1 BRA `(.L_x_77) ;  /* 0x000000e000109947 */ /* 0x002fea0003800000 */
.L_x_76:
[----:B------:R-:W-:Y:S05]  /*5630*/  BRA.U !UP5, `(.L_x_78) ;  /* 0x000000010d387547 */ /* 0x000fea000b800000 */
[----:B------:R-:W-:Y:S01]  /*5640*/  UPLOP3.LUT UP2, UPT, UPT, UPT, UP6, 0x80, 0x8 ;  /* 0x000000000008789c */ /* 0x000fe20003f4f060 */
[----:B-1----:R-:W-:Y:S01]  /*5650*/  HFMA2 R0, -RZ, RZ, 0, 5.9604644775390625e-08 ;  /* 0x00000001ff007431 */ /* 0x002fe200000001ff */
[----:B------:R-:W1:Y:S01]  /*5660*/  LDCU.64 UR8, c[0x0][0x358] ;  /* 0x00006b00ff0877ac */ /* 0x000e620008000a00 */
[----:B------:R-:W-:Y:S03]  /*5670*/  IMAD.MOV.U32 R176, RZ, RZ, 0x1 ;  /* 0x00000001ffb07424 */ /* 0x000fe600078e00ff */
[----:B------:R-:W-:Y:S05]  /*5680*/  PLOP3.LUT P1, PT, PT, PT, UP2, 0x80, 0x8 ;  /* 0x000000000008781c */ /* 0x000fea0003f2f028 */
[----:B------:R-:W2:Y:S01]  /*5690*/  @UP2 LDCU.64 UR4, c[0x0][0xc88] ;  /* 0x00019100ff0427ac */ /* 0x000ea20008000a00 */
[----:B------:R-:W-:Y:S07]  /*56a0*/  @UP2 UIMAD UR6, UR52, UR54, URZ ;  /* 0x00000036340622a4 */ /* 0x000fee000f8e02ff */
[----:B------:R-:W-:Y:S01]  /*56b0*/  @!P1 PRMT R176, R0, 0x7610, R176 ;  /* 0x0000761000b09816 */ /* 0x000fe200000000b0 */
[----:B--2---:R-:W-:Y:S06]  /*56c0*/  @UP2 UIMAD.WIDE UR4, UR6, 0x4, UR4 ;  /* 0x00000004060428a5 */ /* 0x004fec000f8e0204 */
[----:B------:R-:W-:Y:S01]  /*56d0*/  IMAD.U32 R4, RZ, RZ, UR4 ;  /* 0x00000004ff047e24 */ /* 0x000fe2000f8e00ff */
[----:B------:R-:W-:Y:S04]  /*56e0*/  MOV R5, UR5 ;  /* 0x0000000500057c02 */ /* 0x000fe80008000f00 */
[----:B------:R-:W2:Y:S01]  /*56f0*/  @!UP2 LDCU UR4, c[0x0][0xc80] ;  /* 0x00019000ff04a7ac */ /* 0x000ea20008000800 */
[----:B-1---5:R3:W5:Y:S02]  /*5700*/  @P1 LDG.E R133, desc[UR8][R4.64] ;  /* 0x0000000804851981 */ /* 0x022764000c1e1900 */
[----:B--23--:R-:W-:Y:S07]  /*5710*/  @!P1 IMAD.U32 R133, RZ, RZ, UR4 ;  /* 0x00000004ff859e24 */ /* 0x00cfee000f8e00ff */
.L_x_78:
[----:B-----5:R-:W-:Y:S01]  /*5720*/  @!P0 FSETP.EQ.AND P2, PT, R133, RZ, PT ;  /* 0x000000ff8500820b */ /* 0x020fe20003f42000 */
[----:B------:R-:W-:Y:S01]  /*5730*/  @!UPT UIADD3 URZ, UPT, UPT, URZ, URZ, URZ ;  /* 0x000000fffffff290 */ /* 0x000fe2000fffe0ff */
[----:B------:R-:W-:Y:S11]  /*5740*/  @!P0 BRA `(.L_x_79) ;  /* 0x0000000000148947 */ /* 0x000ff60003800000 */
[----:B------:R-:W-:Y:S02]  /*5750*/  LOP3.LUT P0, RZ, R176, 0xff, RZ, 0xc0, !PT ;  /* 0x000000ffb0ff7812 */ /* 0x000fe4000780c0ff */
[----:B------:R-:W-:Y:S04]  /*5760*/  PLOP3.LUT P2, PT, PT, PT, UP2, 0x80, 0x8 ;  /* 0x000000000008781c */ /* 0x000fe80003f4f028 */
[----:B------:R-:W-:Y:S07]  /*5770*/  PLOP3.LUT P2, PT, P2, PT, PT, 0x8, 0x80 ;  /* 0x000000000080781c */ /* 0x000fee000174e170 */
[----:B------:R-:W-:Y:S11]  /*5780*/  @P0 FSETP.EQ.AND P2, PT, R133, RZ, PT ;  /* 0x000000ff8500020b */ /* 0x000ff60003f42000 */
[----:B------:R-:W-:Y:S02]  /*5790*/  @!UPT UIADD3 URZ, UPT, UPT, URZ, URZ, URZ ;  /* 0x000000fffffff290 */ /* 0x000fe4000fffe0ff */
.L_x_79:
[----:B-1----:R-:W-:Y:S01]  /*57a0*/  IMAD.MOV.U32 R0, RZ, RZ, 0x1 ;  /* 0x00000001ff007424 */ /* 0x002fe200078e00ff */
[----:B------:R-:W-:Y:S01]  /*57b0*/  ULOP3.LUT UP0, UR19, UR29, 0x1, URZ, 0xc0, !UPT ;  /* 0x000000011d137892 */ /* 0x000fe2000f80c0ff */
[----:B------:R-:W-:Y:S03]  /*57c0*/  ELECT P1, URZ, PT ;  /* 0x0000000000ff782f */ /* 0x000fe60003820000 */
[----:B------:R-:W-:Y:S02]  /*57d0*/  SHF.L.U32 R5, R0, 0x1f, RZ ;  /* 0x0000001f00057819 */ /* 0x000fe400000006ff */
[----:B------:R-:W-:Y:S02]  /*57e0*/  PLOP3.LUT P1, PT, P2, P1, PT, 0xf2, 0x2f ;  /* 0x00000000002f781c */ /* 0x000fe40001723e72 */
[----:B------:R-:W1:Y:S03]  /*57f0*/  SYNCS.PHASECHK.TRANS64.TRYWAIT P0, [UR21+0x30], R5 ;  /* 0x00003005ff0075a7 */ /* 0x000e660008001115 */
[----:B------:R-:W-:Y:S01]  /*5800*/  @UP0 UIADD3 UR58, UPT, UPT, UR17, URZ, URZ ;  /* 0x000000ff113a0290 */ /* 0x000fe2000fffe0ff */
[----:B-1----:R-:W-:Y:S11]  /*5810*/  @!P0 BRA `(.L_x_80) ;  /* 0x000000dc00ac8947 */ /* 0x002ff60003800000 */
.L_x_208:
[----:B------:R-:W-:Y:S01]  /*5820*/  @!P1 IADD3 R2, P0, PT, R12, 0x980, RZ ;  /* 0x000009800c029810 */ /* 0x000fe20007f1e0ff */
[----:B------:R-:W-:Y:S01]  /*5830*/  VOTEU.ALL UP0, P1 ;  /* 0x0000000000ff7886 */ /* 0x000fe20000800000 */
[----:B------:R-:W-:Y:S01]  /*5840*/  UMOV UR6, 0x0 ;  /* 0x0000000000067882 */ /* 0x000fe20000000000 */
[----:B------:R-:W-:Y:S01]  /*5850*/  UMOV UR7, 0x10000000 ;  /* 0x1000000000077882 */ /* 0x000fe20000000000 */
[----:B------:R-:W-:Y:S01]  /*5860*/  @!P1 R2UR UR5, R2 ;  /* 0x00000000020592ca */ /* 0x000fe200000e0000 */
[----:B-1----:R-:W-:Y:S01]  /*5870*/  @!P1 IMAD.X R0, RZ, RZ, R13, P0 ;  /* 0x000000ffff009224 */ /* 0x002fe200000e060d */
[----:B------:R-:W-:Y:S02]  /*5880*/  @!UP0 UIADD3 UR56, UPT, UPT, UR21, 0x200, URZ ;  /* 0x0000020015388890 */ /* 0x000fe4000fffe0ff */
[----:B------:R-:W-:Y:S02]  /*5890*/  @!UP0 UIADD3 UR10, UPT, UPT, UR58, 0x80, URZ ;  /* 0x000000803a0a8890 */ /* 0x000fe4000fffe0ff */
[----:B------:R-:W-:Y:S01]  /*58a0*/  @!P1 R2UR UR4, R0 ;  /* 0x00000000000492ca */ /* 0x000fe200000e0000 */
[----:B------:R-:W-:Y:S01]  /*58b0*/  @!UP0 UIADD3 UR8, UPT, UPT, UR21, 0x1200, URZ ;  /* 0x0000120015088890 */ /* 0x000fe2000fffe0ff */
[----:B------:R-:W-:Y:S01]  /*58c0*/  @!P1 IMAD.MOV.U32 R0, RZ, RZ, 0x2000 ;  /* 0x00002000ff009424 */ /* 0x000fe200078e00ff */
[----:B------:R-:W-:Y:S01]  /*58d0*/  VOTEU.ALL UP0, P1 ;  /* 0x0000000000ff7886 */ /* 0x000fe20000800000 */
[----:B------:R-:W-:Y:S01]  /*58e0*/  UMOV UR60, UR52 ;  /* 0x00000034003c7c82 */ /* 0x000fe20008000000 */
[----:B------:R-:W-:Y:S01]  /*58f0*/  UMOV UR9, UR57 ;  /* 0x0000003900097c82 */ /* 0x000fe20008000000 */
[----:B------:R-:W-:Y:S01]  /*5900*/  UMOV UR11, UR59 ;  /* 0x0000003b000b7c82 */ /* 0x000fe20008000000 */
[----:B------:R-:W-:Y:S01]  /*5910*/  IMAD.U32 R6, RZ, RZ, UR5 ;  /* 0x00000005ff067e24 */ /* 0x000fe2000f8e00ff */
[----:B------:R-:W-:Y:S05]  /*5920*/  UMOV UR12, UR52 ;  /* 0x00000034000c7c82 */ /* 0x000fea0008000000 */
[----:B------:R-:W-:Y:S01]  /*5930*/  IMAD.U32 R7, RZ, RZ, UR4 ;  /* 0x00000004ff077e24 */ /* 0x000fe2000f8e00ff */
[----:B------:R-:W-:Y:S04]  /*5940*/  @!P1 R2UR UR4, R6 ;  /* 0x00000000060492ca */ /* 0x000fe800000e0000 */
[----:B------:R-:W-:Y:S11]  /*5950*/  @!P1 R2UR UR5, R7 ;  /* 0x00000000070592ca */ /* 0x000ff600000e0000 */
[----:B------:R-:W-:Y:S02]  /*5960*/  @!UPT UIADD3 URZ, UPT, UPT, URZ, URZ, URZ ;  /* 0x000000fffffff290 */ /* 0x000fe4000fffe0ff */
[----:B------:R1:W-:Y:S01]  /*5970*/  @!UP0 UTMALDG.3D [UR56], [UR4], desc[UR6] ;  /* 0x00000638040085b4 */ /* 0x0003e20008011000 */
[----:B------:R-:W-:Y:S05]  /*5980*/  VOTEU.ALL UP0, P1 ;  /* 0x0000000000ff7886 */ /* 0x000fea0000800000 */
[----:B------:R1:W-:Y:S01]  /*5990*/  @!UP0 UTMALDG.3D [UR8], [UR4], desc[UR6] ;  /* 0x00000608040085b4 */ /* 0x0003e20008011000 */
[----:B------:R1:W-:Y:S01]  /*59a0*/  @!P1 SYNCS.ARRIVE.TRANS64.RED.A0TR RZ, [UR21+0x10], R0 ;  /* 0x00001000ffff99a7 */ /* 0x0003e20008300415 */
[----:B------:R-:W-:Y:S01]  /*59b0*/  SYNCS.ARRIVE.TRANS64.RED.A1T0 RZ, [UR46], RZ ;  /* 0x000000ffffff79a7 */ /* 0x000fe2000810042e */
[----:B------:R-:W2:Y:S02]  /*59c0*/  SYNCS.PHASECHK.TRANS64.TRYWAIT P0, [UR21+0x38], R5 ;  /* 0x00003805ff0075a7 */ /* 0x000ea40008001115 */
[----:B-12---:R-:W-:Y:S05]  /*59d0*/  @!P0 BRA `(.L_x_81) ;  /* 0x000000dc00548947 */ /* 0x006fea0003800000 */
.L_x_210:
        /* <DEDUP_REMOVED lines=11> */
[----:B------:R-:W-:Y:S01]  /*5a90*/  @!UP0 UIADD3 UR8, UPT, UPT, UR21, 0x3200, URZ ;  /* 0x0000320015088890 */ /* 0x000fe2000fffe0ff */
[----:B------:R-:W-:Y:S01]  /*5aa0*/  VOTEU.ALL UP0, P1 ;  /* 0x0000000000ff7886 */ /* 0x000fe20000800000 */
[----:B------:R-:W-:Y:S02]  /*5ab0*/  UMOV UR50, UR58 ;  /* 0x0000003a00327c82 */ /* 0x000fe40008000000 */
[----:B------:R-:W-:Y:S01]  /*5ac0*/  IMAD.U32 R6, RZ, RZ, UR5 ;  /* 0x00000005ff067e24 */ /* 0x000fe2000f8e00ff */
[----:B------:R-:W-:Y:S01]  /*5ad0*/  UMOV UR9, UR49 ;  /* 0x0000003100097c82 */ /* 0x000fe20008000000 */
[----:B------:R-:W-:Y:S01]  /*5ae0*/  UMOV UR12, UR52 ;  /* 0x00000034000c7c82 */ /* 0x000fe20008000000 */
[----:B------:R-:W-:Y:S01]  /*5af0*/  UMOV UR11, UR51 ;  /* 0x00000033000b7c82 */ /* 0x000fe20008000000 */
[----:B------:R-:W-:Y:S02]  /*5b00*/  USHF.L.U32 UR16, UR19, 0x5, URZ ;  /* 0x0000000513107899 */ /* 0x000fe400080006ff */
[----:B------:R-:W-:Y:S01]  /*5b10*/  IMAD.U32 R7, RZ, RZ, UR4 ;  /* 0x00000004ff077e24 */ /* 0x000fe2000f8e00ff */
[----:B------:R-:W-:Y:S04]  /*5b20*/  @!P1 R2UR UR4, R6 ;  /* 0x00000000060492ca */ /* 0x000fe800000e0000 */
[----:B------:R-:W-:Y:S11]  /*5b30*/  @!P1 R2UR UR5, R7 ;  /* 0x00000000070592ca */ /* 0x000ff600000e0000 */
[----:B------:R-:W-:Y:S02]  /*5b40*/  @!UPT UIADD3 URZ, UPT, UPT, URZ, URZ, URZ ;  /* 0x000000fffffff290 */ /* 0x000fe4000fffe0ff */
[----:B------:R-:W-:Y:S01]  /*5b50*/  @!UP0 UTMALDG.3D [UR48], [UR4], desc[UR6] ;  /* 0x00000630040085b4 */ /* 0x000fe20008011000 */
[----:B------:R-:W-:Y:S05]  /*5b60*/  VOTEU.ALL UP0, P1 ;  /* 0x0000000000ff7886 */ /* 0x000fea0000800000 */
[----:B------:R1:W-:Y:S01]  /*5b70*/  @!UP0 UTMALDG.3D [UR8], [UR4], desc[UR6] ;  /* 0x00000608040085b4 */ /* 0x0003e20008011000 */
[----:B------:R2:W-:Y:S01]  /*5b80*/  @!P1 SYNCS.ARRIVE.TRANS64.RED.A0TR RZ, [UR21+0x18], R0 ;  /* 0x00001800ffff99a7 */ /* 0x0005e20008300415 */
[----:B------:R-:W-:Y:S01]  /*5b90*/  SYNCS.ARRIVE.TRANS64.RED.A1T0 RZ, [UR45], RZ ;  /* 0x000000ffffff79a7 */ /* 0x000fe2000810042d */
[----:B------:R-:W3:Y:S01]  /*5ba0*/  SYNCS.PHASECHK.TRANS64.TRYWAIT P0, [UR21+0x40], R5 ;  /* 0x00004005ff0075a7 */ /* 0x000ee20008001115 */
[----:B-1----:R-:W-:Y:S01]  /*5bb0*/  UIADD3 UR4, UPT, UPT, UR17, -UR16, URZ ;  /* 0x8000001011047290 */ /* 0x002fe2000fffe0ff */
[----:B--23--:R-:W-:Y:S11]  /*5bc0*/  @!P0 BRA `(.L_x_82) ;  /* 0x000000d800f08947 */ /* 0x00cff60003800000 */
.L_x_212:
[----:B------:R-:W-:Y:S01]  /*5bd0*/  @!P1 IADD3 R2, P0, PT, R12, 0x980, RZ ;  /* 0x000009800c029810 */ /* 0x000fe20007f1e0ff */
[----:B------:R-:W-:Y:S01]  /*5be0*/  VOTEU.ALL UP0, P1 ;  /* 0x0000000000ff7886 */ /* 0x000fe20000800000 */
[----:B------:R-:W-:Y:S02]  /*5bf0*/  UIADD3 UR42, UPT, UPT, UR4, 0x40, URZ ;  /* 0x00000040042a7890 */ /* 0x000fe4000fffe0ff */
        /* <DEDUP_REMOVED lines=8> */
[----:B------:R-:W-:Y:S01]  /*5c80*/  UMOV UR24, 0x0 ;  /* 0x0000000000187882 */ /* 0x000fe20000000000 */
[----:B------:R-:W-:Y:S01]  /*5c90*/  UMOV UR25, 0x10000000 ;  /* 0x1000000000197882 */ /* 0x000fe20000000000 */
[----:B------:R-:W-:Y:S01]  /*5ca0*/  UMOV UR43, UR59 ;  /* 0x0000003b002b7c82 */ /* 0x000fe20008000000 */
[----:B------:R-:W-:Y:S01]  /*5cb0*/  IMAD.U32 R6, RZ, RZ, UR6 ;  /* 0x00000006ff067e24 */ /* 0x000fe2000f8e00ff */
[----:B------:R-:W-:Y:S01]  /*5cc0*/  UMOV UR44, UR52 ;  /* 0x00000034002c7c82 */ /* 0x000fe20008000000 */
[----:B------:R-:W-:Y:S01]  /*5cd0*/  UMOV UR9, UR41 ;  /* 0x0000002900097c82 */ /* 0x000fe20008000000 */
[----:B------:R-:W-:Y:S01]  /*5ce0*/  UMOV UR11, UR59 ;  /* 0x0000003b000b7c82 */ /* 0x000fe20008000000 */
[----:B------:R-:W-:Y:S01]  /*5cf0*/  UMOV UR12, UR52 ;  /* 0x00000034000c7c82 */ /* 0x000fe20008000000 */
[----:B------:R-:W-:Y:S01]  /*5d00*/  @!P1 R2UR UR6, R6 ;  /* 0x00000000060692ca */ /* 0x000fe200000e0000 */
[----:B------:R-:W-:Y:S05]  /*5d10*/  IMAD.U32 R7, RZ, RZ, UR5 ;  /* 0x00000005ff077e24 */ /* 0x000fea000f8e00ff */
        /* <DEDUP_REMOVED lines=9> */
.L_x_214:
[----:B------:R-:W-:Y:S01]  /*5db0*/  @!P1 IADD3 R2, P0, PT, R12, 0x980, RZ ;  /* 0x000009800c029810 */ /* 0x000fe20007f1e0ff */
[----:B------:R-:W-:Y:S01]  /*5dc0*/  VOTEU.ALL UP0, P1 ;  /* 0x0000000000ff7886 */ /* 0x000fe20000800000 */
[----:B------:R-:W-:Y:S01]  /*5dd0*/  UMOV UR6, 0x0 ;  /* 0x0000000000067882 */ /* 0x000fe20000000000 */
[----:B------:R-:W-:Y:S01]  /*5de0*/  UMOV UR7, 0x10000000 ;  /* 0x1000000000077882 */ /* 0x000fe20000000000 */
[----:B------:R-:W-:Y:S01]  /*5df0*/  @!P1 R2UR UR5, R2 ;  /* 0x00000000020592ca */ /* 0x000fe200000e0000 */
[----:B-1----:R-:W-:Y:S01]  /*5e00*/  @!P1 IMAD.X R0, RZ, RZ, R13, P0 ;  /* 0x000000ffff009224 */ /* 0x002fe200000e060d */
[----:B------:R-:W-:Y:S01]  /*5e10*/  @!UP0 UIADD3 UR10, UPT, UPT, UR4, 0xc0, URZ ;  /* 0x000000c0040a8890 */ /* 0x000fe2000fffe0ff */
[----:B------:R-:W-:Y:S01]  /*5e20*/  SHF.L.U32 R4, RZ, 0x1f, RZ ;  /* 0x0000001fff047819 */ /* 0x000fe200000006ff */
        /* <DEDUP_REMOVED lines=11> */
[----:B------:R-:W-:Y:S02]  /*5ee0*/  UMOV UR11, UR35 ;  /* 0x00000023000b7c82 */ /* 0x000fe40008000000 */
        /* <DEDUP_REMOVED lines=10> */
[----:B-1----:R-:W-:Y:S01]  /*5f90*/  UIADD3 UR4, UPT, UPT, UR17, UR16, URZ ;  /* 0x0000001011047290 */ /* 0x002fe2000fffe0ff */
[----:B--23--:R-:W-:Y:S11]  /*5fa0*/  @!P0 BRA `(.L_x_84) ;  /* 0x000000d800288947 */ /* 0x00cff60003800000 */
.L_x_216:
[----:B------:R-:W-:Y:S01]  /*5fb0*/  @!P1 IADD3 R2, P0, PT, R12, 0x980, RZ ;  /* 0x000009800c029810 */ /* 0x000fe20007f1e0ff */
[----:B------:R-:W-:Y:S01]  /*5fc0*/  VOTEU.ALL UP0, P1 ;  /* 0x0000000000ff7886 */ /* 0x000fe20000800000 */
[----:B------:R-:W-:Y:S02]  /*5fd0*/  UIADD3 UR26, UPT, UPT, UR4, 0x20, URZ ;  /* 0x00000020041a7890 */ /* 0x000fe4000fffe0ff */
[----:B------:R-:W-:Y:S01]  /*5fe0*/  @!P1 R2UR UR6, R2 ;  /* 0x00000000020692ca */ /* 0x000fe200000e0000 */
[----:B------:R-:W-:Y:S01]  /*5ff0*/  @!P1 IMAD.X R0, RZ, RZ, R13, P0 ;  /* 0x000000ffff009224 */ /* 0x000fe200000e060d */
        /* <DEDUP_REMOVED lines=15> */
[----:B-1----:R-:W-:Y:S01]  /*60f0*/  IMAD.U32 R7, RZ, RZ, UR5 ;  /* 0x00000005ff077e24 */ /* 0x002fe2000f8e00ff */
[----:B------:R-:W-:Y:S04]  /*6100*/  UMOV UR12, UR52 ;  /* 0x00000034000c7c82 */ /* 0x000fe80008000000 */
        /* <DEDUP_REMOVED lines=9> */
.L_x_218:
[----:B------:R-:W-:Y:S01]  /*61a0*/  @!P1 IADD3 R2, P0, PT, R12, 0x980, RZ ;  /* 0x000009800c029810 */ /* 0x000fe20007f1e0ff */
[----:B------:R-:W-:Y:S01]  /*61b0*/  VOTEU.ALL UP0, P1 ;  /* 0x0000000000ff7886 */ /* 0x000fe20000800000 */
[----:B------:R-:W-:Y:S01]  /*61c0*/  UMOV UR6, 0x0 ;  /* 0x0000000000067882 */ /* 0x000fe20000000000 */
[----:B------:R-:W-:Y:S01]  /*61d0*/  UMOV UR7, 0x10000000 ;  /* 0x1000000000077882 */ /* 0x000fe20000000000 */
[----:B------:R-:W-:Y:S01]  /*61e0*/  @!P1 R2UR UR5, R2 ;  /* 0x00000000020592ca */ /* 0x000fe200000e0000 */
[----:B------:R-:W-:Y:S01]  /*61f0*/  @!P1 IMAD.X R0, RZ, RZ, R13, P0 ;  /* 0x000000ffff009224 */ /* 0x000fe200000e060d */
[----:B------:R-:W-:Y:S02]  /*6200*/  @!UP0 UIADD3 UR10, UPT, UPT, UR4, 0xa0, URZ ;  /* 0x000000a0040a8890 */ /* 0x000fe4000fffe0ff */
[----:B------:R-:W-:Y:S02]  /*6210*/  @!UP0 UIADD3 UR27, UPT, UPT, UR59, 0x40, URZ ;  /* 0x000000403b1b8890 */ /* 0x000fe4000fffe0ff */
[----:B------:R-:W-:Y:S01]  /*6220*/  @!P1 R2UR UR4, R0 ;  /* 0x00000000000492ca */ /* 0x000fe200000e0000 */
[----:B------:R-:W-:Y:S01]  /*6230*/  @!UP0 UIADD3 UR24, UPT, UPT, UR21, 0x2200, URZ ;  /* 0x0000220015188890 */ /* 0x000fe2000fffe0ff */
[----:B------:R-:W-:Y:S01]  /*6240*/  @!P1 IMAD.MOV.U32 R0, RZ, RZ, 0x2000 ;  /* 0x00002000ff009424 */ /* 0x000fe200078e00ff */
[----:B------:R-:W-:Y:S02]  /*6250*/  @!UP0 UIADD3 UR8, UPT, UPT, UR21, 0x3200, URZ ;  /* 0x0000320015088890 */ /* 0x000fe4000fffe0ff */
[----:B------:R-:W-:Y:S02]  /*6260*/  UISETP.NE.AND UP0, UPT, UR19, URZ, UPT ;  /* 0x000000ff1300728c */ /* 0x000fe4000bf05270 */
[----:B------:R-:W-:Y:S01]  /*6270*/  IMAD.U32 R6, RZ, RZ, UR5 ;  /* 0x00000005ff067e24 */ /* 0x000fe2000f8e00ff */
[----:B------:R-:W-:Y:S01]  /*6280*/  UMOV UR25, UR49 ;  /* 0x0000003100197c82 */ /* 0x000fe20008000000 */
[----:B------:R-:W-:Y:S01]  /*6290*/  UMOV UR28, UR52 ;  /* 0x00000034001c7c82 */ /* 0x000fe20008000000 */
[----:B------:R-:W-:Y:S01]  /*62a0*/  UMOV UR9, UR49 ;  /* 0x0000003100097c82 */ /* 0x000fe20008000000 */
[----:B------:R-:W-:Y:S01]  /*62b0*/  UMOV UR12, UR52 ;  /* 0x00000034000c7c82 */ /* 0x000fe20008000000 */
[----:B------:R-:W-:Y:S01]  /*62c0*/  UMOV UR11, UR27 ;  /* 0x0000001b000b7c82 */ /* 0x000fe20008000000 */
[----:B-1----:R-:W-:Y:S01]  /*62d0*/  IMAD.U32 R7, RZ, RZ, UR4 ;  /* 0x00000004ff077e24 */ /* 0x002fe2000f8e00ff */
[----:B------:R-:W-:Y:S02]  /*62e0*/  @!P1 R2UR UR4, R6 ;  /* 0x00000000060492ca */ /* 0x000fe400000e0000 */
[----:B------:R-:W-:Y:S02]  /*62f0*/  @!UP0 UIADD3 UR18, UPT, UPT, UR17, URZ, URZ ;  /* 0x000000ff11128290 */ /* 0x000fe4000fffe0ff */
[----:B------:R-:W-:Y:S01]  /*6300*/  @!P1 R2UR UR5, R7 ;  /* 0x00000000070592ca */ /* 0x000fe200000e0000 */
[----:B------:R-:W-:Y:S11]  /*6310*/  VOTEU.ALL UP0, P1 ;  /* 0x0000000000ff7886 */ /* 0x000ff60000800000 */
[----:B------:R-:W-:Y:S01]  /*6320*/  @!UPT UIADD3 URZ, UPT, UPT, URZ, URZ, URZ ;  /* 0x000000fffffff290 */ /* 0x000fe2000fffe0ff */
[----:B------:R1:W-:Y:S01]  /*6330*/  @!UP0 UTMALDG.3D [UR24], [UR4], desc[UR6] ;  /* 0x00000618040085b4 */ /* 0x0003e20008011000 */
[----:B------:R-:W-:Y:S05]  /*6340*/  VOTEU.ALL UP0, P1 ;  /* 0x0000000000ff7886 */ /* 0x000fea0000800000 */
[----:B------:R1:W-:Y:S01]  /*6350*/  @!UP0 UTMALDG.3D [UR8], [UR4], desc[UR6] ;  /* 0x00000608040085b4 */ /* 0x0003e20008011000 */
[----:B------:R1:W-:Y:S01]  /*6360*/  @!P1 SYNCS.ARRIVE.TRANS64.RED.A0TR RZ, [UR21+0x18], R0 ;  /* 0x00001800ffff99a7 */ /* 0x0003e20008300415 */
[----:B------:R-:W-:Y:S01]  /*6370*/  SYNCS.ARRIVE.TRANS64.RED.A1T0 RZ, [UR45], RZ ;  /* 0x000000ffffff79a7 */ /* 0x000fe2000810042d */
[----:B------:R-:W2:Y:S02]  /*6380*/  SYNCS.PHASECHK.TRANS64.TRYWAIT P0, [UR21+0x40], R4 ;  /* 0x00004004ff0075a7 */ /* 0x000ea40008001115 */
[----:B-12---:R-:W-:Y:S05]  /*6390*/  @!P0 BRA `(.L_x_86) ;  /* 0x000000d4005c8947 */ /* 0x006fea0003800000 */
.L_x_220:
[----:B------:R-:W-:Y:S01]  /*63a0*/  @!P1 IADD3 R2, P0, PT, R12, 0x980, RZ ;  /* 0x000009800c029810 */ /* 0x000fe20007f1e0ff */
[----:B------:R-:W-:Y:S01]  /*63b0*/  VOTEU.ALL UP0, P1 ;  /* 0x0000000000ff7886 */ /* 0x000fe20000800000 */
[----:B------:R-:W-:Y:S01]  /*63c0*/  UMOV UR6, 0x0 ;  /* 0x0000000000067882 */ /* 0x000fe20000000000 */
[----:B------:R-:W-:Y:S01]  /*63d0*/  UMOV UR7, 0x10000000 ;  /* 0x1000000000077882 */ /* 0x000fe20000000000 */
[----:B------:R-:W-:Y:S01]  /*63e0*/  @!P1 R2UR UR5, R2 ;  /* 0x00000000020592ca */ /* 0x000fe200000e0000 */
[----:B------:R-:W-:Y:S01]  /*63f0*/  @!P1 IMAD.X R0, RZ, RZ, R13, P0 ;  /* 0x000000ffff009224 */ /* 0x000fe200000e060d */
[----:B------:R-:W-:Y:S01]  /*6400*/  @!UP0 UIADD3 UR16, UPT, UPT, UR21, 0x4200, URZ ;  /* 0x0000420015108890 */ /* 0x000fe2000fffe0ff */
[----:B------:R-:W-:Y:S01]  /*6410*/  VIADD R10, R10, 0x1 ;  /* 0x000000010a0a7836 */ /* 0x000fe20000000000 */
        /* <DEDUP_REMOVED lines=9> */
[----:B------:R-:W-:Y:S01]  /*64b0*/  UMOV UR9, UR41 ;  /* 0x0000002900097c82 */ /* 0x000fe20008000000 */
[----:B------:R-:W-:Y:S01]  /*64c0*/  UMOV UR11, UR59 ;  /* 0x0000003b000b7c82 */ /* 0x000fe20008000000 */
[----:B------:R-:W-:Y:S03]  /*64d0*/  UMOV UR12, UR52 ;  /* 0x00000034000c7c82 */ /* 0x000fe60008000000 */
[----:B-1----:R-:W-:Y:S01]  /*64e0*/  IMAD.U32 R7, RZ, RZ, UR4 ;  /* 0x00000004ff077e24 */ /* 0x002fe2000f8e00ff */
        /* <DEDUP_REMOVED lines=10> */
.L_x_222:
[----:B------:R-:W-:Y:S01]  /*6590*/  UIADD3 UR29, UPT, UPT, UR29, 0x1, URZ ;  /* 0x000000011d1d7890 */ /* 0x000fe2000fffe0ff */
[----:B------:R-:W-:Y:S01]  /*65a0*/  @!P1 IADD3 R2, P0, PT, R12, 0x980, RZ ;  /* 0x000009800c029810 */ /* 0x000fe20007f1e0ff */
[----:B------:R-:W-:Y:S01]  /*65b0*/  UPLOP3.LUT UP1, UPT, UPT, UPT, UPT, 0x80, 0x8 ;  /* 0x000000000008789c */ /* 0x000fe20003f2f070 */
[----:B------:R-:W-:Y:S01]  /*65c0*/  R2UR UR25, R178 ;  /* 0x00000000b21972ca */ /* 0x000fe200000e0000 */
[----:B------:R-:W-:Y:S01]  /*65d0*/  VOTEU.ALL UP0, P1 ;  /* 0x0000000000ff7886 */ /* 0x000fe20000800000 */
[----:B------:R-:W-:Y:S01]  /*65e0*/  @!P1 R2UR UR5, R2 ;  /* 0x00000000020592ca */ /* 0x000fe200000e0000 */
[----:B------:R-:W-:Y:S01]  /*65f0*/  @!P1 IMAD.X R0, RZ, RZ, R13, P0 ;  /* 0x000000ffff009224 */ /* 0x000fe200000e060d */
[----:B------:R-:W-:Y:S01]  /*6600*/  UMOV UR6, 0x0 ;  /* 0x0000000000067882 */ /* 0x000fe20000000000 */
[----:B------:R-:W-:Y:S01]  /*6610*/  UMOV UR7, 0x10000000 ;  /* 0x1000000000077882 */ /* 0x000fe20000000000 */
[----:B------:R-:W-:Y:S01]  /*6620*/  @!UP0 UIADD3 UR19, UPT, UPT, UR59, 0x40, URZ ;  /* 0x000000403b138890 */ /* 0x000fe2000fffe0ff */
[----:B------:R-:W-:Y:S01]  /*6630*/  R2UR UR24, R179 ;  /* 0x00000000b31872ca */ /* 0x000fe200000e0000 */
[----:B------:R-:W-:Y:S01]  /*6640*/  @!UP0 UIADD3 UR16, UPT, UPT, UR21, 0x6200, URZ ;  /* 0x0000620015108890 */ /* 0x000fe2000fffe0ff */
[----:B------:R-:W-:Y:S01]  /*6650*/  @!P1 R2UR UR4, R0 ;  /* 0x00000000000492ca */ /* 0x000fe200000e0000 */
[----:B------:R-:W-:Y:S01]  /*6660*/  @!UP0 UIADD3 UR10, UPT, UPT, UR18, 0x80, URZ ;  /* 0x00000080120a8890 */ /* 0x000fe2000fffe0ff */
[----:B------:R-:W-:Y:S01]  /*6670*/  ISETP.NE.AND P0, PT, R10, 0x2, PT ;  /* 0x000000020a00780c */ /* 0x000fe20003f05270 */
[----:B------:R-:W-:Y:S01]  /*6680*/  @!UP0 UIADD3 UR8, UPT, UPT, UR21, 0x7200, URZ ;  /* 0x0000720015088890 */ /* 0x000fe2000fffe0ff */
[----:B------:R-:W-:Y:S02]  /*6690*/  VOTEU.ALL UP0, P1 ;  /* 0x0000000000ff7886 */ /* 0x000fe40000800000 */
[----:B------:R-:W-:Y:S01]  /*66a0*/  IMAD.U32 R6, RZ, RZ, UR5 ;  /* 0x00000005ff067e24 */ /* 0x000fe2000f8e00ff */
[----:B------:R-:W-:Y:S01]  /*66b0*/  UMOV UR17, UR33 ;  /* 0x0000002100117c82 */ /* 0x000fe20008000000 */
[----:B------:R-:W-:Y:S01]  /*66c0*/  UMOV UR20, UR52 ;  /* 0x0000003400147c82 */ /* 0x000fe20008000000 */
[----:B------:R-:W-:Y:S01]  /*66d0*/  UMOV UR9, UR33 ;  /* 0x0000002100097c82 */ /* 0x000fe20008000000 */
[----:B------:R-:W-:Y:S01]  /*66e0*/  UMOV UR12, UR52 ;  /* 0x00000034000c7c82 */ /* 0x000fe20008000000 */
[----:B------:R-:W-:Y:S01]  /*66f0*/  UMOV UR11, UR19 ;  /* 0x00000013000b7c82 */ /* 0x000fe20008000000 */
[----:B------:R-:W-:Y:S01]  /*6700*/  SEL R0, RZ, 0x1, P0 ;  /* 0x00000001ff007807 */ /* 0x000fe20000000000 */
[----:B-1----:R-:W-:Y:S01]  /*6710*/  IMAD.U32 R7, RZ, RZ, UR4 ;  /* 0x00000004ff077e24 */ /* 0x002fe2000f8e00ff */
[----:B------:R-:W-:Y:S01]  /*6720*/  @!P1 R2UR UR4, R6 ;  /* 0x00000000060492ca */ /* 0x000fe200000e0000 */
[----:B------:R-:W-:Y:S01]  /*6730*/  UIADD3 UR25, UPT, UPT, UR13, UR25, URZ ;  /* 0x000000190d197290 */ /* 0x000fe2000fffe0ff */
[----:B------:R-:W-:Y:S01]  /*6740*/  LOP3.LUT R9, R9, R0, RZ, 0x3c, !PT ;  /* 0x0000000009097212 */ /* 0x000fe200078e3cff */
[----:B------:R-:W-:Y:S01]  /*6750*/  UMOV UR52, UR47 ;  /* 0x0000002f00347c82 */ /* 0x000fe20008000000 */
[----:B------:R-:W-:Y:S02]  /*6760*/  @!P1 R2UR UR5, R7 ;  /* 0x00000000070592ca */ /* 0x000fe400000e0000 */
[----:B------:R-:W-:Y:S11]  /*6770*/  SEL R10, R10, RZ, P0 ;  /* 0x000000ff0a0a7207 */ /* 0x000ff60000000000 */
[----:B------:R1:W-:Y:S01]  /*6780*/  @!UP0 UTMALDG.3D [UR16], [UR4], desc[UR6] ;  /* 0x00000610040085b4 */ /* 0x0003e20008011000 */
[----:B------:R-:W-:Y:S05]  /*6790*/  VOTEU.ALL UP0, P1 ;  /* 0x0000000000ff7886 */ /* 0x000fea0000800000 */
[----:B------:R2:W-:Y:S01]  /*67a0*/  @!UP0 UTMALDG.3D [UR8], [UR4], desc[UR6] ;  /* 0x00000608040085b4 */ /* 0x0005e20008011000 */
[----:B------:R2:W-:Y:S01]  /*67b0*/  @!P1 SYNCS.ARRIVE.TRANS64.RED.A0TR RZ, [UR21+0x28], R3 ;  /* 0x00002803ffff99a7 */ /* 0x0005e20008300415 */
[----:B------:R-:W-:Y:S01]  /*67c0*/  SYNCS.ARRIVE.TRANS64.RED.A1T0 RZ, [UR37], RZ ;  /* 0x000000ffffff79a7 */ /* 0x000fe20008100425 */
[----:B-1----:R-:W-:Y:S01]  /*67d0*/  UIADD3 UR20, UPT, UPT, UR14, UR24, URZ ;  /* 0x000000180e147290 */ /* 0x002fe2000fffe0ff */
[----:B------:R-:W-:Y:S11]  /*67e0*/  BRA.U UP3, `(.L_x_88) ;  /* 0xffffffe503e87547 */ /* 0x000ff6000b83ffff */
[----:B------:R-:W1:Y:S02]  /*67f0*/  SYNCS.PHASECHK.TRANS64.TRYWAIT P0, [UR21+0x30], R5 ;  /* 0x00003005ff0075a7 */ /* 0x000e640008001115 */
[----:B-1----:R-:W-:Y:S05]  /*6800*/  @!P0 BRA `(.L_x_89) ;  /* 0x000000d000708947 */ /* 0x002fea0003800000 */
.L_x_224:
[----:B------:R-:W3:Y:S02]  /*6810*/  SYNCS.PHASECHK.TRANS64.TRYWAIT P0, [UR21+0x38], R5 ;  /* 0x00003805ff0075a7 */ /* 0x000ee40008001115 */
[----:B---3--:R-:W-:Y:S05]  /*6820*/  @!P0 BRA `(.L_x_90) ;  /* 0x000000d000808947 */ /* 0x008fea0003800000 */
.L_x_226:
[----:B------:R-:W3:Y:S01]  /*6830*/  SYNCS.PHASECHK.TRANS64.TRYWAIT P0, [UR21+0x40], R5 ;  /* 0x00004005ff0075a7 */ /* 0x000ee20008001115 */
[----:B-1----:R-:W-:Y:S01]  /*6840*/  HFMA2 R0, -RZ, RZ, 0, 5.9604644775390625e-08 ;  /* 0x00000001ff007431 */ /* 0x002fe200000001ff */
[----:B---3--:R-:W-:Y:S06]  /*6850*/  @!P0 BRA `(.L_x_91) ;  /* 0x000000d0008c8947 */ /* 0x008fec0003800000 */
.L_x_228:
[----:B-1----:R-:W-:Y:S02]  /*6860*/  MOV R2, UR21 ;  /* 0x0000001500027c02 */ /* 0x002fe40008000f00 */
[----:B--2---:R-:W-:-:S07]  /*6870*/  SHF.L.U32 R3, R0, 0x1f, RZ ;  /* 0x0000001f00037819 */ /* 0x004fce00000006ff */
.L_x_92:
[----:B-1----:R1:W2:Y:S02]  /*6880*/  SYNCS.PHASECHK.TRANS64.TRYWAIT P0, [R2+URZ+0x48], R3 ;  /* 0x00004803020075a7 */ /* 0x0022a400080011ff */
[----:B--2---:R-:W-:Y:S05]  /*6890*/  @!P0 NANOSLEEP.SYNCS 0x989680 ;  /* 0x009896800000895d */ /* 0x004fea0003900000 */
[----:B------:R-:W2:Y:S02]  /*68a0*/  @!P0 SYNCS.PHASECHK.TRANS64 P0, [R2+URZ+0x48], R3 ;  /* 0x00004803020085a7 */ /* 0x000ea400080010ff */
[----:B--2---:R-:W-:Y:S05]  /*68b0*/  @P0 EXIT ;  /* 0x000000000000094d */ /* 0x004fea0003800000 */
[----:B------:R-:W-:Y:S05]  /*68c0*/  BRA `(.L_x_92) ;  /* 0xfffffffc00ec7947 */ /* 0x000fea000383ffff */
.L_x_73:
[----:B------:R-:W-:-:S06]  /*68d0*/  UISETP.GE.AND UP0, UPT, UR18, 0x4, UPT ;  /* 0x000000041200788c */ /* 0x000fcc000bf06270 */
[----:B------:R-:W-:-:S13]  /*68e0*/  PLOP3.LUT P0, PT, PT, PT, UP0, 0x80, 0x8 ;  /* 0x000000000008781c */ /* 0x000fda0003f0f008 */
[----:B-1----:R-:W-:Y:S05]  /*68f0*/  @!P0 EXIT ;  /* 0x000000000000894d */ /* 0x002fea0003800000 */
[----:B------:R-:W1:Y:S08]  /*6900*/  S2UR UR4, SR_CgaCtaId ;  /* 0x00000000000479c3 */ /* 0x000e700000008800 */
[----:B------:R-:W-:Y:S01]  /*6910*/  BAR.SYNC.DEFER_BLOCKING 0x6, 0xa0 ;  /* 0x0182800000007b1d */ /* 0x000fe20000010000 */
[C---:B------:R-:W-:Y:S01]  /*6920*/  IMAD.SHL.U32 R5, R184.reuse, 0x20, RZ ;  /* 0x00000020b8057824 */ /* 0x040fe200078e00ff */
[----:B------:R-:W-:Y:S01]  /*6930*/  LOP3.LUT R185, R184, 0x2, RZ, 0xc0, !PT ;  /* 0x00000002b8b97812 */ /* 0x000fe200078ec0ff */
[----:B------:R-:W-:-:S02]  /*6940*/  IMAD.SHL.U32 R188, R177, 0x400, RZ ;  /* 0x00000400b1bc7824 */ /* 0x000fc400078e00ff */
[----:B------:R-:W-:Y:S02]  /*6950*/  HFMA2 R186, -RZ, RZ, 0, 0 ;  /* 0x00000000ffba7431 */ /* 0x000fe400000001ff */
[C---:B------:R-:W-:Y:S01]  /*6960*/  IMAD.SHL.U32 R0, R184.reuse, 0x4, RZ ;  /* 0x00000004b8007824 */ /* 0x040fe200078e00ff */
[----:B------:R-:W-:Y:S01]  /*6970*/  UMOV UR44, 0x400 ;  /* 0x00000400002c7882 */ /* 0x000fe20000000000 */
[----:B------:R-:W2:Y:S01]  /*6980*/  LDC.64 R174, c[0x0][0xcb0] ;  /* 0x00032c00ffae7b82 */ /* 0x000ea20000000a00 */
[C---:B------:R-:W-:Y:S01]  /*6990*/  LOP3.LUT R7, R5.reuse, 0x320, RZ, 0xc0, !PT ;  /* 0x0000032005077812 */ /* 0x040fe200078ec0ff */
[C---:B------:R-:W-:Y:S01]  /*69a0*/  IMAD.U32 R2, R184.reuse, 0x10000, RZ ;  /* 0x00010000b8027824 */ /* 0x040fe200078e00ff */
[----:B------:R-:W-:Y:S01]  /*69b0*/  LOP3.LUT R5, R5, 0xc0, RZ, 0xc0, !PT ;  /* 0x000000c005057812 */ /* 0x000fe200078ec0ff */
[----:B------:R-:W-:Y:S01]  /*69c0*/  IMAD.MOV.U32 R183, RZ, RZ, RZ ;  /* 0x000000ffffb77224 */ /* 0x000fe200078e00ff */
[----:B------:R-:W-:Y:S01]  /*69d0*/  LOP3.LUT R188, R7, 0x400, R188, 0xf8, !PT ;  /* 0x0000040007bc7812 */ /* 0x000fe200078ef8bc */
[----:B------:R-:W-:Y:S01]  /*69e0*/  IMAD.MOV R185, RZ, RZ, -R185 ;  /* 0x000000ffffb97224 */ /* 0x000fe200078e0ab9 */
[----:B------:R-:W-:Y:S01]  /*69f0*/  LOP3.LUT R5, R5, 0x18, R0, 0xf8, !PT ;  /* 0x0000001805057812 */ /* 0x000fe200078ef800 */
[----:B------:R-:W3:Y:S01]  /*6a00*/  LDC.64 R172, c[0x0][0xca8] ;  /* 0x00032a00ffac7b82 */ /* 0x000ee20000000a00 */
[----:B------:R-:W-:Y:S01]  /*6a10*/  LOP3.LUT R184, R184, 0x4, RZ, 0xc0, !PT ;  /* 0x00000004b8b87812 */ /* 0x000fe200078ec0ff */
[----:B------:R-:W4:Y:S01]  /*6a20*/  LDCU UR63, c[0x0][0x370] ;  /* 0x00006e00ff3f77ac */ /* 0x000f220008000800 */
[----:B------:R-:W-:-:S02]  /*6a30*/  LOP3.LUT R188, R188, R5, RZ, 0xfc, !PT ;  /* 0x00000005bcbc7212 */ /* 0x000fc400078efcff */
[----:B------:R-:W-:Y:S01]  /*6a40*/  LOP3.LUT R2, R2, 0x200000, RZ, 0xc0, !PT ;  /* 0x0020000002027812 */ /* 0x000fe200078ec0ff */
[----:B------:R-:W2:Y:S01]  /*6a50*/  LDCU.64 UR54, c[0x0][0x348] ;  /* 0x00006900ff3677ac */ /* 0x000ea20008000a00 */
[----:B------:R-:W-:Y:S01]  /*6a60*/  IADD3 R187, PT, PT, -R184, 0x2, RZ ;  /* 0x00000002b8bb7810 */ /* 0x000fe20007ffe1ff */
[----:B------:R-:W-:Y:S01]  /*6a70*/  IMAD.MOV R184, RZ, RZ, -R184 ;  /* 0x000000ffffb87224 */ /* 0x000fe200078e0ab8 */
[----:B------:R-:W-:Y:S01]  /*6a80*/  LOP3.LUT R189, R177, 0x3, RZ, 0xc0, !PT ;  /* 0x00000003b1bd7812 */ /* 0x000fe200078ec0ff */
[----:B-1----:R-:W-:Y:S01]  /*6a90*/  ULEA UR44, UR4, UR44, 0x18 ;  /* 0x0000002c042c7291 */ /* 0x002fe2000f8ec0ff */
[----:B------:R-:W-:Y:S01]  /*6aa0*/  SHF.L.U32 R187, R187, 0x4, RZ ;  /* 0x00000004bbbb7819 */ /* 0x000fe200000006ff */
[----:B------:R-:W1:Y:S01]  /*6ab0*/  LDCU.64 UR4, c[0x0][0xc90] ;  /* 0x00019200ff0477ac */ /* 0x000e620008000a00 */
[----:B------:R-:W2:Y:S06]  /*6ac0*/  LDCU UR42, c[0x0][0xf0c] ;  /* 0x0001e180ff2a77ac */ /* 0x000eac0008000800 */
[----:B------:R-:W4:Y:S01]  /*6ad0*/  LDS R3, [UR44+0xe0] ;  /* 0x0000e02cff037984 */ /* 0x000f220008000800 */
[----:B------:R-:W2:Y:S01]  /*6ae0*/  LDCU UR38, c[0x0][0xf30] ;  /* 0x0001e600ff2677ac */ /* 0x000ea20008000800 */
[----:B------:R-:W2:Y:S01]  /*6af0*/  LDCU.64 UR60, c[0x0][0xc88] ;  /* 0x00019100ff3c77ac */ /* 0x000ea20008000a00 */
[----:B------:R-:W2:Y:S01]  /*6b00*/  LDCU.64 UR40, c[0x0][0xf28] ;  /* 0x0001e500ff2877ac */ /* 0x000ea20008000a00 */
[----:B-1----:R-:W-:Y:S01]  /*6b10*/  IMAD.U32 R191, RZ, RZ, UR4 ;  /* 0x00000004ffbf7e24 */ /* 0x002fe2000f8e00ff */
[----:B------:R-:W-:Y:S01]  /*6b20*/  UIADD3 UR4, UPT, UPT, UR44, 0x200, URZ ;  /* 0x000002002c047890 */ /* 0x000fe2000fffe0ff */
[----:B------:R-:W-:Y:S01]  /*6b30*/  IMAD.U32 R190, RZ, RZ, UR5 ;  /* 0x00000005ffbe7e24 */ /* 0x000fe2000f8e00ff */
[----:B------:R-:W1:Y:S04]  /*6b40*/  LDCU.128 UR56, c[0x0][0xf10] ;  /* 0x0001e200ff3877ac */ /* 0x000e680008000c00 */
[----:B------:R-:W-:Y:S01]  /*6b50*/  IMAD.U32 R181, RZ, RZ, UR4 ;  /* 0x00000004ffb57e24 */ /* 0x000fe2000f8e00ff */
[----:B------:R-:W1:Y:S03]  /*6b60*/  LDCU UR62, c[0x0][0x374] ;  /* 0x00006e80ff3e77ac */ /* 0x000e660008000800 */
[----:B------:R-:W-:Y:S01]  /*6b70*/  IMAD R188, R188, 0x2, R181 ;  /* 0x00000002bcbc7824 */ /* 0x000fe200078e02b5 */
[----:B------:R-:W-:Y:S01]  /*6b80*/  UMOV UR43, URZ ;  /* 0x000000ff002b7c82 */ /* 0x000fe20008000000 */
[----:B------:R-:W-:Y:S01]  /*6b90*/  UMOV UR53, URZ ;  /* 0x000000ff00357c82 */ /* 0x000fe20008000000 */
[----:B------:R-:W-:Y:S01]  /*6ba0*/  UMOV UR46, URZ ;  /* 0x000000ff002e7c82 */ /* 0x000fe20008000000 */
[----:B-1234-:R-:W-:-:S07]  /*6bb0*/  IADD3 R2, PT, PT, R3, R2, RZ ;  /* 0x0000000203027210 */ /* 0x01efce0007ffe0ff */
.L_x_184:
[C---:B------:R-:W-:Y:S02]  /*6bc0*/  LEA R0, R183.reuse, UR44, 0x3 ;  /* 0x0000002cb7007c11 */ /* 0x040fe4000f8e18ff */
[----:B------:R-:W-:Y:S02]  /*6bd0*/  SHF.L.U32 R3, R186, 0x1f, RZ ;  /* 0x0000001fba037819 */ /* 0x000fe400000006ff */
[----:B--2---:R-:W-:Y:S02]  /*6be0*/  LEA R5, R183, UR44, 0x4 ;  /* 0x0000002cb7057c11 */ /* 0x004fe4000f8e20ff */
[----:B------:R-:W1:Y:S02]  /*6bf0*/  SYNCS.PHASECHK.TRANS64.TRYWAIT P0, [R0+URZ+0x60], R3 ;  /* 0x00006003000075a7 */ /* 0x000e6400080011ff */
[----:B-1-3--:R-:W-:Y:S05]  /*6c00*/  @!P0 BRA `(.L_x_93) ;  /* 0x000000cc00b88947 */ /* 0x00afea0003800000 */
.L_x_229:
[----:B------:R-:W-:Y:S01]  /*6c10*/  R2UR UR7, R192 ;  /* 0x00000000c00772ca */ /* 0x000fe200000e0000 */
[----:B------:R-:W2:Y:S01]  /*6c20*/  LDS.128 R4, [R5+0xc0] ;  /* 0x0000c00005047984 */ /* 0x000ea20000000c00 */
[----:B-1----:R-:W-:Y:S01]  /*6c30*/  VIADD R0, R0, 0x70 ;  /* 0x0000007000007836 */ /* 0x002fe20000000000 */
[----:B------:R-:W-:Y:S04]  /*6c40*/  UISETP.GE.AND UP0, UPT, UR39, 0x1, UPT ;  /* 0x000000012700788c */ /* 0x000fe8000bf06270 */
[----:B------:R-:W-:Y:S01]  /*6c50*/  PRMT R0, RZ, 0x654, R0 ;  /* 0x00000654ff007816 */ /* 0x000fe20000000000 */
[----:B------:R-:W-:Y:S01]  /*6c60*/  @!PT LDS RZ, [RZ] ;  /* 0x00000000fffff984 */ /* 0x000fe20000000800 */
[----:B------:R-:W-:Y:S01]  /*6c70*/  @!PT LDS RZ, [RZ] ;  /* 0x00000000fffff984 */ /* 0x000fe20000000800 */
[----:B------:R-:W-:Y:S01]  /*6c80*/  @!PT LDS RZ, [RZ] ;  /* 0x00000000fffff984 */ /* 0x000fe20000000800 */
[----:B------:R-:W-:Y:S01]  /*6c90*/  @!PT LDS RZ, [RZ] ;  /* 0x00000000fffff984 */ /* 0x000fe20000000800 */
[----:B------:R1:W-:Y:S06]  /*6ca0*/  MEMBAR.ALL.CTA ;  /* 0x0000000000007992 */ /* 0x0003ec0000008000 */
[----:B-1----:R-:W1:Y:S02]  /*6cb0*/  FENCE.VIEW.ASYNC.S ;  /* 0x00000000000073c6 */ /* 0x002e640000000000 */
[----:B-1----:R1:W-:Y:S01]  /*6cc0*/  SYNCS.ARRIVE.TRANS64.RED.A1T0 RZ, [R0+URZ], RZ ;  /* 0x000000ff00ff79a7 */ /* 0x0023e200081004ff */
[----:B--2---:R-:W-:Y:S11]  /*6cd0*/  LOP3.LUT P0, RZ, R6, 0x1, RZ, 0xc0, !PT ;  /* 0x0000000106ff7812 */ /* 0x004ff6000780c0ff */
[----:B------:R-:W-:Y:S02]  /*6ce0*/  @!UPT UIADD3 URZ, UPT, UPT, URZ, URZ, URZ ;  /* 0x000000fffffff290 */ /* 0x000fe4000fffe0ff */
[----:B------:R-:W-:Y:S01]  /*6cf0*/  VOTEU.ANY UP1, P0 ;  /* 0x0000000000ff7886 */ /* 0x000fe20000020100 */
[----:B------:R-:W-:Y:S01]  /*6d00*/  PLOP3.LUT P0, PT, PT, PT, UP1, 0x80, 0x8 ;  /* 0x000000000008781c */ /* 0x000fe20003f0f018 */
[----:B------:R-:W-:Y:S06]  /*6d10*/  UP2UR UR4, UPR, URZ, 0x2 ;  /* 0x00000002ff047883 */ /* 0x000fec0008000000 */
[----:B------:R-:W-:Y:S06]  /*6d20*/  IMAD.U32 R193, RZ, RZ, UR4 ;  /* 0x00000004ffc17e24 */ /* 0x000fec000f8e00ff */
[----:B------:R-:W-:Y:S02]  /*6d30*/  @P0 SHF.R.U32.HI R3, RZ, 0x10, R5 ;  /* 0x00000010ff030819 */ /* 0x000fe40000011605 */
[----:B------:R-:W-:Y:S02]  /*6d40*/  @P0 MOV R8, R4 ;  /* 0x0000000400080202 */ /* 0x000fe40000000f00 */
[----:B------:R-:W-:Y:S02]  /*6d50*/  @P0 R2UR UR4, R3 ;  /* 0x00000000030402ca */ /* 0x000fe400000e0000 */
[----:B------:R-:W-:Y:S02]  /*6d60*/  @P0 LOP3.LUT R4, R5, 0xffff, RZ, 0xc0, !PT ;  /* 0x0000ffff05040812 */ /* 0x000fe400078ec0ff */
[----:B------:R-:W-:Y:S02]  /*6d70*/  @P0 R2UR UR6, R8 ;  /* 0x00000000080602ca */ /* 0x000fe400000e0000 */
[----:B------:R-:W-:Y:S07]  /*6d80*/  @P0 R2UR UR5, R4 ;  /* 0x00000000040502ca */ /* 0x000fee00000e0000 */
[----:B------:R-:W-:Y:S02]  /*6d90*/  @UP1 UMOV UR7, UR4 ;  /* 0x0000000400071c82 */ /* 0x000fe40008000000 */
[----:B------:R-:W-:Y:S02]  /*6da0*/  IMAD.U32 R192, RZ, RZ, UR7 ;  /* 0x00000007ffc07e24 */ /* 0x000fe4000f8e00ff */
[----:B------:R-:W-:Y:S02]  /*6db0*/  @UP1 UMOV UR37, UR6 ;  /* 0x0000000600251c82 */ /* 0x000fe40008000000 */
[----:B------:R-:W-:Y:S01]  /*6dc0*/  @UP1 UMOV UR36, UR5 ;  /* 0x0000000500241c82 */ /* 0x000fe20008000000 */
[----:B-1----:R-:W-:Y:S05]  /*6dd0*/  BRA.U !UP0, `(.L_x_94) ;  /* 0x0000000108cc7547 */ /* 0x002fea000b800000 */
[----:B------:R-:W1:Y:S01]  /*6de0*/  LDCU UR12, c[0x0][0xf20] ;  /* 0x0001e400ff0c77ac */ /* 0x000e620008000800 */
[----:B------:R-:W-:Y:S02]  /*6df0*/  UIMAD.WIDE.U32 UR4, UR62, UR59, URZ ;  /* 0x0000003b3e0472a5 */ /* 0x000fe4000f8e00ff */
[----:B------:R-:W-:Y:S02]  /*6e00*/  UIMAD.WIDE.U32 UR6, UR63, UR56, URZ ;  /* 0x000000383f0672a5 */ /* 0x000fe4000f8e00ff */
[----:B------:R-:W-:Y:S02]  /*6e10*/  UISETP.NE.AND UP0, UPT, UR58, 0x1, UPT ;  /* 0x000000013a00788c */ /* 0x000fe4000bf05270 */
[----:B------:R-:W-:Y:S02]  /*6e20*/  UIMAD.WIDE.U32 UR8, UR36, UR59, URZ ;  /* 0x0000003b240872a5 */ /* 0x000fe4000f8e00ff */
[----:B------:R-:W-:Y:S02]  /*6e30*/  UISETP.NE.AND UP1, UPT, UR42, 0x1, UPT ;  /* 0x000000012a00788c */ /* 0x000fe4000bf25270 */
[----:B------:R-:W-:Y:S02]  /*6e40*/  UIMAD.WIDE.U32 UR10, UR37, UR56, URZ ;  /* 0x00000038250a72a5 */ /* 0x000fe4000f8e00ff */
[----:B------:R-:W-:Y:S01]  /*6e50*/  UISETP.NE.AND UP2, UPT, UR39, 0x1, UPT ;  /* 0x000000012700788c */ /* 0x000fe2000bf45270 */
[----:B------:R-:W-:Y:S02]  /*6e60*/  UMOV UR4, UR5 ;  /* 0x0000000500047c82 */ /* 0x000fe40008000000 */
[----:B-1----:R-:W-:Y:S03]  /*6e70*/  USHF.R.U32.HI UR5, URZ, UR12, UR4 ;  /* 0x0000000cff057299 */ /* 0x002fe60008011604 */
[----:B------:R-:W-:Y:S02]  /*6e80*/  UMOV UR4, UR7 ;  /* 0x0000000700047c82 */ /* 0x000fe40008000000 */
[----:B------:R-:W-:Y:S02]  /*6e90*/  USHF.R.U32.HI UR7, URZ, UR57, UR4 ;  /* 0x00000039ff077299 */ /* 0x000fe40008011604 */
[----:B------:R-:W-:Y:S02]  /*6ea0*/  USEL UR4, UR62, UR5, !UP0 ;  /* 0x000000053e047287 */ /* 0x000fe4000c000000 */
[----:B------:R-:W-:Y:S01]  /*6eb0*/  USEL UR7, UR63, UR7, !UP1 ;  /* 0x000000073f077287 */ /* 0x000fe2000c800000 */
[----:B------:R-:W-:Y:S01]  /*6ec0*/  UMOV UR5, UR9 ;  /* 0x0000000900057c82 */ /* 0x000fe20008000000 */
[----:B------:R-:W-:Y:S02]  /*6ed0*/  UIMAD.WIDE.U32 UR8, UR4, UR40, URZ ;  /* 0x00000028040872a5 */ /* 0x000fe4000f8e00ff */
[----:B------:R-:W-:Y:S03]  /*6ee0*/  USHF.R.U32.HI UR6, URZ, UR12, UR5 ;  /* 0x0000000cff067299 */ /* 0x000fe60008011605 */
[----:B------:R-:W-:Y:S01]  /*6ef0*/  UMOV UR5, UR11 ;  /* 0x0000000b00057c82 */ /* 0x000fe20008000000 */
[----:B------:R-:W-:Y:S02]  /*6f00*/  UIMAD.WIDE.U32 UR10, UR7, UR40, URZ ;  /* 0x00000028070a72a5 */ /* 0x000fe4000f8e00ff */
[----:B------:R-:W-:Y:S02]  /*6f10*/  USEL UR6, UR36, UR6, !UP0 ;  /* 0x0000000624067287 */ /* 0x000fe4000c000000 */
[----:B------:R-:W-:Y:S01]  /*6f20*/  USHF.R.U32.HI UR5, URZ, UR57, UR5 ;  /* 0x00000039ff057299 */ /* 0x000fe20008011605 */
[----:B------:R-:W-:Y:S02]  /*6f30*/  UMOV UR8, UR9 ;  /* 0x0000000900087c82 */ /* 0x000fe40008000000 */
[----:B------:R-:W-:Y:S01]  /*6f40*/  UMOV UR10, UR11 ;  /* 0x0000000b000a7c82 */ /* 0x000fe20008000000 */
[----:B------:R-:W-:Y:S02]  /*6f50*/  @UP2 USHF.R.U32.HI UR4, URZ, UR41, UR8 ;  /* 0x00000029ff042299 */ /* 0x000fe40008011608 */
[----:B------:R-:W-:Y:S02]  /*6f60*/  @UP2 USHF.R.U32.HI UR7, URZ, UR41, UR10 ;  /* 0x00000029ff072299 */ /* 0x000fe4000801160a */
[----:B------:R-:W-:Y:S02]  /*6f70*/  UIMAD UR4, UR39, UR4, URZ ;  /* 0x00000004270472a4 */ /* 0x000fe4000f8e02ff */
[----:B------:R-:W-:Y:S02]  /*6f80*/  UIMAD.WIDE.U32 UR10, UR6, UR40, URZ ;  /* 0x00000028060a72a5 */ /* 0x000fe4000f8e00ff */
[----:B------:R-:W-:Y:S02]  /*6f90*/  USEL UR5, UR37, UR5, !UP1 ;  /* 0x0000000525057287 */ /* 0x000fe4000c800000 */
[----:B------:R-:W-:Y:S02]  /*6fa0*/  UIMAD UR8, UR39, UR7, URZ ;  /* 0x00000007270872a4 */ /* 0x000fe4000f8e02ff */
[----:B------:R-:W-:Y:S03]  /*6fb0*/  UISETP.GE.AND UP0, UPT, UR6, UR4, UPT ;  /* 0x000000040600728c */ /* 0x000fe6000bf06270 */
[----:B------:R-:W-:Y:S01]  /*6fc0*/  UMOV UR4, UR11 ;  /* 0x0000000b00047c82 */ /* 0x000fe20008000000 */
[----:B------:R-:W-:Y:S02]  /*6fd0*/  UISETP.GE.OR UP0, UPT, UR5, UR8, UP0 ;  /* 0x000000080500728c */ /* 0x000fe40008706670 */
[----:B------:R-:W-:Y:S02]  /*6fe0*/  USHF.R.U32.HI UR4, URZ, UR41, UR4 ;  /* 0x00000029ff047299 */ /* 0x000fe40008011604 */
[----:B------:R-:W-:Y:S02]  /*6ff0*/  UIMAD.WIDE.U32 UR8, UR5, UR40, URZ ;  /* 0x00000028050872a5 */ /* 0x000fe4000f8e00ff */
[----:B------:R-:W-:Y:S02]  /*7000*/  USEL UR11, UR6, UR4, !UP2 ;  /* 0x00000004060b7287 */ /* 0x000fe4000d000000 */
[----:B------:R-:W-:Y:S02]  /*7010*/  UIADD3 UR8, UPT, UPT, -UR5, URZ, URZ ;  /* 0x000000ff05087290 */ /* 0x000fe4000fffe1ff */
[----:B------:R-:W-:Y:S01]  /*7020*/  UIADD3 UR10, UPT, UPT, -UR11, URZ, URZ ;  /* 0x000000ff0b0a7290 */ /* 0x000fe2000fffe1ff */
[----:B------:R-:W-:Y:S01]  /*7030*/  @!UP0 UMOV UR4, UR9 ;  /* 0x0000000900048c82 */ /* 0x000fe20008000000 */
[----:B------:R-:W-:Y:S02]  /*7040*/  UIADD3 UR9, UPT, UPT, -UR6, URZ, URZ ;  /* 0x000000ff06097290 */ /* 0x000fe4000fffe1ff */
[----:B------:R-:W-:Y:S02]  /*7050*/  @!UP0 USHF.R.U32.HI UR4, URZ, UR41, UR4 ;  /* 0x00000029ff048299 */ /* 0x000fe40008011604 */
[----:B------:R-:W-:Y:S02]  /*7060*/  UIMAD UR10, UR39, UR10, UR6 ;  /* 0x0000000a270a72a4 */ /* 0x000fe4000f8e0206 */
[----:B------:R-:W-:Y:S04]  /*7070*/  @!UP0 USEL UR4, UR5, UR4, !UP2 ;  /* 0x0000000405048287 */ /* 0x000fe8000d000000 */
[----:B------:R-:W-:Y:S02]  /*7080*/  @!UP0 UIMAD UR10, UR7, UR10, UR4 ;  /* 0x0000000a070a82a4 */ /* 0x000fe4000f8e0204 */
[----:B------:R-:W-:Y:S02]  /*7090*/  @!UP0 UIADD3 UR11, UPT, UPT, UR11, -UR4, URZ ;  /* 0x800000040b0b8290 */ /* 0x000fe4000fffe0ff */
[----:B------:R-:W-:Y:S02]  /*70a0*/  UIMAD UR7, UR42, UR8, UR37 ;  /* 0x000000082a0772a4 */ /* 0x000fe4000f8e0225 */
[----:B------:R-:W-:Y:S02]  /*70b0*/  @!UP0 UIMAD UR6, UR11, UR39, UR5 ;  /* 0x000000270b0682a4 */ /* 0x000fe4000f8e0205 */
[----:B------:R-:W-:Y:S01]  /*70c0*/  UIMAD UR4, UR58, UR9, UR36 ;  /* 0x000000093a0472a4 */ /* 0x000fe2000f8e0224 */
[----:B------:R-:W-:Y:S02]  /*70d0*/  @!UP0 UMOV UR5, UR10 ;  /* 0x0000000a00058c82 */ /* 0x000fe40008000000 */
[----:B------:R-:W-:Y:S02]  /*70e0*/  UIMAD UR37, UR5, UR42, UR7 ;  /* 0x0000002a052572a4 */ /* 0x000fe4000f8e0207 */
[----:B------:R-:W-:Y:S11]  /*70f0*/  UIMAD UR36, UR6, UR58, UR4 ;  /* 0x0000003a062472a4 */ /* 0x000ff6000f8e0204 */
[----:B------:R-:W-:Y:S01]  /*7100*/  @!UPT UIADD3 URZ, UPT, UPT, URZ, URZ, URZ ;  /* 0x000000fffffff290 */ /* 0x000fe2000fffe0ff */
.L_x_94:
[----:B------:R-:W-:Y:S01]  /*7110*/  UISETP.NE.AND UP0, UPT, UR38, 0x1, UPT ;  /* 0x000000012600788c */ /* 0x000fe2000bf05270 */
[----:B------:R-:W-:Y:S01]  /*7120*/  LOP3.LUT P0, RZ, R181, 0x1b0, RZ, 0xc0, !PT ;  /* 0x000001b0b5ff7812 */ /* 0x000fe2000780c0ff */
[----:B------:R-:W-:Y:S01]  /*7130*/  USHF.L.U32 UR50, UR20, 0x7, URZ ;  /* 0x0000000714327899 */ /* 0x000fe200080006ff */
[----:B------:R-:W-:Y:S01]  /*7140*/  BSSY.RECONVERGENT B6, `(.L_x_95) ;  /* 0x0000034000067945 */ /* 0x000fe20003800200 */
[----:B------:R-:W-:Y:S01]  /*7150*/  USHF.L.U32 UR47, UR25, 0x8, URZ ;  /* 0x00000008192f7899 */ /* 0x000fe200080006ff */
[----:B------:R-:W-:Y:S06]  /*7160*/  IADD3 R183, PT, PT, R183, 0x1, RZ ;  /* 0x00000001b7b77810 */ /* 0x000fec0007ffe0ff */
[----:B------:R-:W1:Y:S01]  /*7170*/  @!UP0 LDCU.128 UR12, c[0x0][0xf10] ;  /* 0x0001e200ff0c87ac */ /* 0x000e620008000c00 */
[----:B------:R-:W2:Y:S01]  /*7180*/  @!UP0 LDCU UR5, c[0x0][0xf0c] ;  /* 0x0001e180ff0587ac */ /* 0x000ea20008000800 */
[----:B------:R-:W3:Y:S01]  /*7190*/  @!UP0 LDCU UR10, c[0x0][0xf20] ;  /* 0x0001e400ff0a87ac */ /* 0x000ee20008000800 */
[----:B-1----:R-:W-:Y:S02]  /*71a0*/  UIMAD.WIDE.U32 UR8, UR37, UR12, URZ ;  /* 0x0000000c250872a5 */ /* 0x002fe4000f8e00ff */
[----:B------:R-:W-:Y:S02]  /*71b0*/  UIMAD.WIDE.U32 UR6, UR36, UR15, URZ ;  /* 0x0000000f240672a5 */ /* 0x000fe4000f8e00ff */
[----:B------:R-:W-:Y:S03]  /*71c0*/  @!UP0 UISETP.NE.AND UP1, UPT, UR14, 0x1, UPT ;  /* 0x000000010e00888c */ /* 0x000fe6000bf25270 */
[----:B------:R-:W-:Y:S01]  /*71d0*/  @!UP0 UMOV UR4, UR9 ;  /* 0x0000000900048c82 */ /* 0x000fe20008000000 */
[----:B--2---:R-:W-:Y:S02]  /*71e0*/  @!UP0 UISETP.NE.AND UP2, UPT, UR5, 0x1, UPT ;  /* 0x000000010500888c */ /* 0x004fe4000bf45270 */
[----:B------:R-:W-:Y:S01]  /*71f0*/  @!UP0 USHF.R.U32.HI UR4, URZ, UR13, UR4 ;  /* 0x0000000dff048299 */ /* 0x000fe20008011604 */
[----:B------:R-:W-:Y:S02]  /*7200*/  @!UP0 UMOV UR6, UR7 ;  /* 0x0000000700068c82 */ /* 0x000fe40008000000 */
[----:B---3--:R-:W-:Y:S02]  /*7210*/  @!UP0 USHF.R.U32.HI UR6, URZ, UR10, UR6 ;  /* 0x0000000aff068299 */ /* 0x008fe40008011606 */
[----:B------:R-:W-:Y:S02]  /*7220*/  @!UP0 USEL UR7, UR37, UR4, !UP2 ;  /* 0x0000000425078287 */ /* 0x000fe4000d000000 */
[----:B------:R-:W-:Y:S04]  /*7230*/  @!UP0 USEL UR6, UR36, UR6, !UP1 ;  /* 0x0000000624068287 */ /* 0x000fe8000c800000 */
[----:B------:R-:W-:Y:S02]  /*7240*/  @!UP0 UIADD3 UR4, UPT, UPT, -UR7, UR6, URZ ;  /* 0x0000000607048290 */ /* 0x000fe4000fffe1ff */
[----:B------:R-:W-:Y:S02]  /*7250*/  @!UP0 UIADD3 UR6, UPT, UPT, UR7, -UR6, URZ ;  /* 0x8000000607068290 */ /* 0x000fe4000fffe0ff */
[----:B------:R-:W-:Y:S02]  /*7260*/  @!UP0 UIMAD UR37, UR4, UR5, UR37 ;  /* 0x00000005042582a4 */ /* 0x000fe4000f8e0225 */
[----:B------:R-:W-:Y:S01]  /*7270*/  @!UP0 UIMAD UR36, UR6, UR14, UR36 ;  /* 0x0000000e062482a4 */ /* 0x000fe2000f8e0224 */
[----:B------:R-:W-:Y:S11]  /*7280*/  @!P0 BRA `(.L_x_96) ;  /* 0x00000000007c8947 */ /* 0x000ff60003800000 */
[----:B------:R-:W1:Y:S01]  /*7290*/  LDCU.64 UR8, c[0x4][0x80] ;  /* 0x01001000ff0877ac */ /* 0x000e620008000a00 */
[----:B------:R-:W-:Y:S01]  /*72a0*/  MOV R16, 0x0 ;  /* 0x0000000000107802 */ /* 0x000fe20000000f00 */
[----:B------:R-:W-:Y:S02]  /*72b0*/  HFMA2 R12, -RZ, RZ, 0, 5.9604644775390625e-08 ;  /* 0x00000001ff0c7431 */ /* 0x000fe400000001ff */
[----:B------:R-:W-:Y:S01]  /*72c0*/  IMAD.MOV.U32 R8, RZ, RZ, 0x70 ;  /* 0x00000070ff087424 */ /* 0x000fe200078e00ff */
[----:B------:R2:W3:Y:S01]  /*72d0*/  LDC.64 R14, c[0x4][R16] ;  /* 0x01000000100e7b82 */ /* 0x0004e20000000a00 */
[----:B------:R-:W4:Y:S01]  /*72e0*/  LDCU.64 UR6, c[0x4][0x88] ;  /* 0x01001100ff0677ac */ /* 0x000f220008000a00 */
[----:B------:R-:W-:Y:S01]  /*72f0*/  IMAD.MOV.U32 R13, RZ, RZ, RZ ;  /* 0x000000ffff0d7224 */ /* 0x000fe200078e00ff */
[----:B------:R-:W2:Y:S01]  /*7300*/  LDCU.64 UR4, c[0x4][0x8] ;  /* 0x01000100ff0477ac */ /* 0x000ea20008000a00 */
[----:B-1----:R-:W-:Y:S01]  /*7310*/  MOV R5, UR9 ;  /* 0x0000000900057c02 */ /* 0x002fe20008000f00 */
[----:B------:R-:W-:Y:S01]  /*7320*/  IMAD.U32 R4, RZ, RZ, UR8 ;  /* 0x00000008ff047e24 */ /* 0x000fe2000f8e00ff */
[----:B----4-:R-:W-:Y:S01]  /*7330*/  MOV R7, UR7 ;  /* 0x0000000700077c02 */ /* 0x010fe20008000f00 */
[----:B------:R-:W-:Y:S01]  /*7340*/  IMAD.U32 R6, RZ, RZ, UR6 ;  /* 0x00000006ff067e24 */ /* 0x000fe2000f8e00ff */
[----:B--2---:R-:W-:Y:S01]  /*7350*/  MOV R11, UR5 ;  /* 0x00000005000b7c02 */ /* 0x004fe20008000f00 */
[----:B------:R-:W-:Y:S02]  /*7360*/  IMAD.U32 R10, RZ, RZ, UR4 ;  /* 0x00000004ff0a7e24 */ /* 0x000fe4000f8e00ff */
[----:B------:R-:W-:Y:S07]  /*7370*/  LEPC R20, `(.L_x_97) ;  /* 0x000000001014794e */ /* 0x000fee0000000000 */
[----:B---3-5:R-:W-:Y:S05]  /*7380*/  CALL.ABS.NOINC R14 ;  /* 0x000000000e007343 */ /* 0x028fea0003c00000 */
.L_x_97:
[----:B------:R-:W1:Y:S01]  /*7390*/  LDCU.64 UR8, c[0x4][0x80] ;  /* 0x01001000ff0877ac */ /* 0x000e620008000a00 */
[----:B------:R-:W2:Y:S01]  /*73a0*/  LDC.64 R16, c[0x4][R16] ;  /* 0x0100000010107b82 */ /* 0x000ea20000000a00 */
[----:B------:R-:W-:Y:S02]  /*73b0*/  HFMA2 R12, -RZ, RZ, 0, 5.9604644775390625e-08 ;  /* 0x00000001ff0c7431 */ /* 0x000fe400000001ff */
[----:B------:R-:W-:Y:S02]  /*73c0*/  IMAD.MOV.U32 R8, RZ, RZ, 0x70 ;  /* 0x00000070ff087424 */ /* 0x000fe400078e00ff */
[----:B------:R-:W-:Y:S01]  /*73d0*/  IMAD.MOV.U32 R13, RZ, RZ, RZ ;  /* 0x000000ffff0d7224 */ /* 0x000fe200078e00ff */
[----:B------:R-:W3:Y:S01]  /*73e0*/  LDCU.64 UR6, c[0x4][0x88] ;  /* 0x01001100ff0677ac */ /* 0x000ee20008000a00 */
[----:B------:R-:W4:Y:S01]  /*73f0*/  LDCU.64 UR4, c[0x4][0x8] ;  /* 0x01000100ff0477ac */ /* 0x000f220008000a00 */
[----:B-1----:R-:W-:Y:S02]  /*7400*/  MOV R4, UR8 ;  /* 0x0000000800047c02 */ /* 0x002fe40008000f00 */
[----:B------:R-:W-:Y:S02]  /*7410*/  MOV R5, UR9 ;  /* 0x0000000900057c02 */ /* 0x000fe40008000f00 */
[----:B---3--:R-:W-:Y:S01]  /*7420*/  MOV R7, UR7 ;  /* 0x0000000700077c02 */ /* 0x008fe20008000f00 */
[----:B------:R-:W-:Y:S01]  /*7430*/  IMAD.U32 R6, RZ, RZ, UR6 ;  /* 0x00000006ff067e24 */ /* 0x000fe2000f8e00ff */
[----:B----4-:R-:W-:Y:S01]  /*7440*/  MOV R11, UR5 ;  /* 0x00000005000b7c02 */ /* 0x010fe20008000f00 */
[----:B------:R-:W-:Y:S02]  /*7450*/  IMAD.U32 R10, RZ, RZ, UR4 ;  /* 0x00000004ff0a7e24 */ /* 0x000fe4000f8e00ff */
[----:B------:R-:W-:Y:S07]  /*7460*/  LEPC R20, `(.L_x_96) ;  /* 0x000000001014794e */ /* 0x000fee0000000000 */
[----:B--2---:R-:W-:Y:S05]  /*7470*/  CALL.ABS.NOINC R16 ;  /* 0x0000000010007343 */ /* 0x004fea0003c00000 */
.L_x_96:
[----:B------:R-:W-:Y:S05]  /*7480*/  BSYNC.RECONVERGENT B6 ;  /* 0x0000000000067941 */ /* 0x000fea0003800200 */
.L_x_95:
[----:B------:R-:W-:Y:S02]  /*7490*/  R2UR UR6, R180 ;  /* 0x00000000b40672ca */ /* 0x000fe400000e0000 */
[----:B------:R-:W-:Y:S02]  /*74a0*/  R2UR UR5, R191 ;  /* 0x00000000bf0572ca */ /* 0x000fe400000e0000 */
[----:B------:R-:W-:Y:S02]  /*74b0*/  R2UR UR4, R190 ;  /* 0x00000000be0472ca */ /* 0x000fe400000e0000 */
[----:B------:R-:W-:Y:S02]  /*74c0*/  ISETP.NE.U32.AND P4, PT, R174, RZ, PT ;  /* 0x000000ffae00720c */ /* 0x000fe40003f85070 */
[----:B------:R-:W-:Y:S02]  /*74d0*/  ISETP.NE.U32.AND P2, PT, RZ, UR60, PT ;  /* 0x0000003cff007c0c */ /* 0x000fe4000bf45070 */
[----:B------:R-:W-:Y:S02]  /*74e0*/  ISETP.NE.AND.EX P4, PT, R175, RZ, PT, P4 ;  /* 0x000000ffaf00720c */ /* 0x000fe40003f85340 */
[----:B------:R-:W-:Y:S01]  /*74f0*/  ISETP.NE.AND.EX P2, PT, RZ, UR61, PT, P2 ;  /* 0x0000003dff007c0c */ /* 0x000fe2000bf45320 */
[----:B------:R-:W-:Y:S02]  /*7500*/  UISETP.NE.AND UP2, UPT, UR6, URZ, UPT ;  /* 0x000000ff0600728c */ /* 0x000fe4000bf45270 */
[----:B------:R-:W-:Y:S04]  /*7510*/  UISETP.NE.U32.AND UP0, UPT, UR5, URZ, UPT ;  /* 0x000000ff0500728c */ /* 0x000fe8000bf05070 */
[----:B------:R-:W-:Y:S01]  /*7520*/  UISETP.NE.AND.EX UP1, UPT, UR4, URZ, UPT, UP0 ;  /* 0x000000ff0400728c */ /* 0x000fe2000bf25300 */
[----:B------:R-:W-:Y:S01]  /*7530*/  PLOP3.LUT P1, PT, PT, PT, UP2, 0x80, 0x8 ;  /* 0x000000000008781c */ /* 0x000fe20003f2f028 */
[----:B------:R-:W-:Y:S03]  /*7540*/  UPLOP3.LUT UP0, UPT, UPT, UPT, UPT, 0x40, 0x4 ;  /* 0x000000000004789c */ /* 0x000fe60003f0e870 */
[----:B------:R-:W-:Y:S06]  /*7550*/  @UP2 UPLOP3.LUT UP0, UPT, UPT, UPT, UP1, 0x80, 0x8 ;  /* 0x000000000008289c */ /* 0x000fec0003f0f010 */
[----:B------:R-:W-:Y:S01]  /*7560*/  PLOP3.LUT P0, PT, PT, PT, UP0, 0x80, 0x8 ;  /* 0x000000000008781c */ /* 0x000fe20003f0f008 */
[----:B------:R-:W-:Y:S01]  /*7570*/  @!UPT UIADD3 URZ, UPT, UPT, URZ, URZ, URZ ;  /* 0x000000fffffff290 */ /* 0x000fe2000fffe0ff */
[----:B------:R-:W-:Y:S11]  /*7580*/  BRA.U !UP1, `(.L_x_98) ;  /* 0x0000000109407547 */ /* 0x000ff6000b800000 */
[----:B------:R-:W-:Y:S01]  /*7590*/  UISETP.NE.U32.AND UP0, UPT, UR60, URZ, UPT ;  /* 0x000000ff3c00728c */ /* 0x000fe2000bf05070 */
[----:B------:R-:W-:Y:S01]  /*75a0*/  R2UR UR6, R191 ;  /* 0x00000000bf0672ca */ /* 0x000fe200000e0000 */
[----:B------:R-:W1:Y:S01]  /*75b0*/  LDCU.64 UR8, c[0x0][0x358] ;  /* 0x00006b00ff0877ac */ /* 0x000e620008000a00 */
[----:B------:R-:W-:Y:S02]  /*75c0*/  HFMA2 R176, -RZ, RZ, 0, 5.9604644775390625e-08 ;  /* 0x00000001ffb07431 */ /* 0x000fe400000001ff */
[----:B------:R-:W-:Y:S01]  /*75d0*/  IMAD.MOV.U32 R0, RZ, RZ, 0x1 ;  /* 0x00000001ff007424 */ /* 0x000fe200078e00ff */
[----:B------:R-:W-:Y:S06]  /*75e0*/  UISETP.NE.AND.EX UP0, UPT, UR61, URZ, UPT, UP0 ;  /* 0x000000ff3d00728c */ /* 0x000fec000bf05300 */
[----:B------:R-:W-:Y:S05]  /*75f0*/  PLOP3.LUT P3, PT, PT, PT, UP0, 0x80, 0x8 ;  /* 0x000000000008781c */ /* 0x000fea0003f6f008 */
[----:B------:R-:W2:Y:S01]  /*7600*/  @UP0 LDCU.64 UR4, c[0x0][0xc88] ;  /* 0x00019100ff0407ac */ /* 0x000ea20008000a00 */
[----:B------:R-:W-:Y:S07]  /*7610*/  @UP0 UIMAD UR6, UR52, UR6, URZ ;  /* 0x00000006340602a4 */ /* 0x000fee000f8e02ff */
[----:B------:R-:W-:Y:S01]  /*7620*/  @!P3 PRMT R176, R0, 0x7610, R176 ;  /* 0x0000761000b0b816 */ /* 0x000fe200000000b0 */
[----:B--2---:R-:W-:Y:S06]  /*7630*/  @UP0 UIMAD.WIDE UR4, UR6, 0x4, UR4 ;  /* 0x00000004060408a5 */ /* 0x004fec000f8e0204 */
[----:B------:R-:W-:Y:S02]  /*7640*/  IMAD.U32 R4, RZ, RZ, UR4 ;  /* 0x00000004ff047e24 */ /* 0x000fe4000f8e00ff */
[----:B------:R-:W-:Y:S03]  /*7650*/  IMAD.U32 R5, RZ, RZ, UR5 ;  /* 0x00000005ff057e24 */ /* 0x000fe6000f8e00ff */
[----:B------:R-:W2:Y:S02]  /*7660*/  @!UP0 LDCU UR4, c[0x0][0xc80] ;  /* 0x00019000ff0487ac */ /* 0x000ea40008000800 */
[----:B-1---5:R1:W5:Y:S02]  /*7670*/  @P3 LDG.E R133, desc[UR8][R4.64] ;  /* 0x0000000804853981 */ /* 0x022364000c1e1900 */
[----:B-12---:R-:W-:Y:S02]  /*7680*/  @!P3 MOV R133, UR4 ;  /* 0x000000040085bc02 */ /* 0x006fe40008000f00 */
.L_x_98:
[----:B------:R-:W-:Y:S05]  /*7690*/  @!P4 BRA `(.L_x_99) ;  /* 0x000000000024c947 */ /* 0x000fea0003800000 */
[----:B------:R-:W-:Y:S01]  /*76a0*/  ISETP.NE.U32.AND P3, PT, R172, RZ, PT ;  /* 0x000000ffac00720c */ /* 0x000fe20003f65070 */
[----:B------:R-:W1:Y:S03]  /*76b0*/  LDCU.64 UR4, c[0x0][0x358] ;  /* 0x00006b00ff0477ac */ /* 0x000e660008000a00 */
[----:B------:R-:W-:Y:S11]  /*76c0*/  ISETP.NE.AND.EX P3, PT, R173, RZ, PT, P3 ;  /* 0x000000ffad00720c */ /* 0x000ff60003f65330 */
[----:B------:R-:W-:Y:S02]  /*76d0*/  @!UPT UIADD3 URZ, UPT, UPT, URZ, URZ, URZ ;  /* 0x000000fffffff290 */ /* 0x000fe4000fffe0ff */
[----:B------:R-:W2:Y:S01]  /*76e0*/  @P3 LDC.64 R4, c[0x0][0xca8] ;  /* 0x00032a00ff043b82 */ /* 0x000ea20000000a00 */
[----:B------:R-:W-:Y:S04]  /*76f0*/  @P3 IMAD R0, R174, UR52, RZ ;  /* 0x00000034ae003c24 */ /* 0x000fe8000f8e02ff */
[----:B--2---:R-:W-:Y:S05]  /*7700*/  @P3 IMAD.WIDE R4, R0, 0x4, R4 ;  /* 0x0000000400043825 */ /* 0x004fea00078e0204 */
[----:B-1---5:R1:W5:Y:S02]  /*7710*/  @P3 LDG.E R130, desc[UR4][R4.64] ;  /* 0x0000000404823981 */ /* 0x022364000c1e1900 */
[----:B-1----:R-:W2:Y:S02]  /*7720*/  @!P3 LDC R130, c[0x0][0xca0] ;  /* 0x00032800ff82bb82 */ /* 0x002ea40000000800 */
.L_x_99:
[----:B-----5:R-:W-:Y:S01]  /*7730*/  FSETP.NEU.AND P3, PT, R133, RZ, PT ;  /* 0x000000ff8500720b */ /* 0x020fe20003f6d000 */
[----:B------:R-:W-:Y:S01]  /*7740*/  IMAD.U32 R3, RZ, RZ, UR43 ;  /* 0x0000002bff037e24 */ /* 0x000fe2000f8e00ff */
[----:B------:R-:W-:Y:S01]  /*7750*/  SEL R5, RZ, 0xffffffff, P2 ;  /* 0xffffffffff057807 */ /* 0x000fe20001000000 */
[----:B------:R-:W-:Y:S01]  /*7760*/  IMAD.SHL.U32 R197, R185, 0x10, RZ ;  /* 0x00000010b9c57824 */ /* 0x000fe200078e00ff */
[----:B------:R-:W-:Y:S01]  /*7770*/  @P1 LOP3.LUT P2, RZ, R176, 0xff, RZ, 0xc0, !PT ;  /* 0x000000ffb0ff1812 */ /* 0x000fe2000784c0ff */
[----:B------:R-:W-:Y:S01]  /*7780*/  IMAD R131, R3, 0xc0, R2 ;  /* 0x000000c003837824 */ /* 0x000fe200078e0202 */
[----:B------:R-:W-:Y:S01]  /*7790*/  @P1 SEL R0, RZ, 0xffffffff, P3 ;  /* 0xffffffffff001807 */ /* 0x000fe20001800000 */
[----:B------:R-:W-:Y:S01]  /*77a0*/  IMAD.SHL.U32 R139, R184, 0x10, RZ ;  /* 0x00000010b88b7824 */ /* 0x000fe200078e00ff */
[----:B------:R-:W-:Y:S01]  /*77b0*/  LOP3.LUT P4, R182, R176, 0xff, RZ, 0xc0, !PT ;  /* 0x000000ffb0b67812 */ /* 0x000fe2000788c0ff */
[----:B------:R-:W-:Y:S01]  /*77c0*/  IMAD.IADD R198, R188, 0x1, R197 ;  /* 0x00000001bcc67824 */ /* 0x000fe200078e02c5 */
[C---:B------:R-:W-:Y:S01]  /*77d0*/  @P0 SEL R0, R5.reuse, R0, !P2 ;  /* 0x0000000005000207 */ /* 0x040fe20005000000 */
[----:B------:R-:W-:Y:S01]  /*77e0*/  BSSY B1, `(.L_x_100) ;  /* 0x000004d000017945 */ /* 0x000fe20003800000 */
[----:B------:R-:W-:Y:S01]  /*77f0*/  PLOP3.LUT P2, PT, PT, PT, UP1, 0x80, 0x8 ;  /* 0x000000000008781c */ /* 0x000fe20003f4f018 */
[----:B------:R-:W-:Y:S01]  /*7800*/  IMAD.MOV.U32 R138, RZ, RZ, 0x1 ;  /* 0x00000001ff8a7424 */ /* 0x000fe200078e00ff */
[----:B------:R-:W-:Y:S01]  /*7810*/  @P1 LOP3.LUT R0, R0, 0x1, RZ, 0xc0, !PT ;  /* 0x0000000100001812 */ /* 0x000fe200078ec0ff */
[----:B------:R-:W-:Y:S01]  /*7820*/  IMAD.MOV.U32 R137, RZ, RZ, RZ ;  /* 0x000000ffff897224 */ /* 0x000fe200078e00ff */
[----:B------:R-:W-:Y:S02]  /*7830*/  CS2R R146, SRZ ;  /* 0x0000000000927805 */ /* 0x000fe4000001ff00 */
[----:B------:R-:W-:Y:S02]  /*7840*/  CS2R R144, SRZ ;  /* 0x0000000000907805 */ /* 0x000fe4000001ff00 */
[----:B------:R-:W-:Y:S01]  /*7850*/  ISETP.NE.U32.OR P5, PT, R0, 0x1, !P1 ;  /* 0x000000010000780c */ /* 0x000fe20004fa5470 */
[----:B------:R-:W-:Y:S01]  /*7860*/  IMAD.U32 R0, RZ, RZ, UR43 ;  /* 0x0000002bff007e24 */ /* 0x000fe2000f8e00ff */
[----:B------:R-:W-:Y:S02]  /*7870*/  CS2R R142, SRZ ;  /* 0x00000000008e7805 */ /* 0x000fe4000001ff00 */
[----:B------:R-:W-:Y:S02]  /*7880*/  CS2R R140, SRZ ;  /* 0x00000000008c7805 */ /* 0x000fe4000001ff00 */
[----:B------:R-:W-:Y:S02]  /*7890*/  P2R R194, PR, RZ, 0x20 ;  /* 0x00000020ffc27803 */ /* 0x000fe40000000000 */
[----:B------:R-:W-:Y:S02]  /*78a0*/  CS2R R150, SRZ ;  /* 0x0000000000967805 */ /* 0x000fe4000001ff00 */
[----:B------:R-:W-:Y:S02]  /*78b0*/  SHF.L.U32 R4, R0, 0x1f, RZ ;  /* 0x0000001f00047819 */ /* 0x000fe400000006ff */
[----:B------:R-:W-:Y:S02]  /*78c0*/  CS2R R148, SRZ ;  /* 0x0000000000947805 */ /* 0x000fe4000001ff00 */
[----:B------:R-:W-:Y:S02]  /*78d0*/  SEL R0, RZ, 0xffffffff, P3 ;  /* 0xffffffffff007807 */ /* 0x000fe40001800000 */
[----:B------:R-:W-:Y:S02]  /*78e0*/  CS2R R154, SRZ ;  /* 0x00000000009a7805 */ /* 0x000fe4000001ff00 */
[----:B------:R-:W-:Y:S02]  /*78f0*/  CS2R R152, SRZ ;  /* 0x0000000000987805 */ /* 0x000fe4000001ff00 */
[----:B------:R-:W-:Y:S02]  /*7900*/  CS2R R158, SRZ ;  /* 0x00000000009e7805 */ /* 0x000fe4000001ff00 */
[----:B------:R-:W-:Y:S02]  /*7910*/  @P2 SEL R0, R5, R0, !P4 ;  /* 0x0000000005002207 */ /* 0x000fe40006000000 */
[----:B------:R-:W-:Y:S02]  /*7920*/  CS2R R156, SRZ ;  /* 0x00000000009c7805 */ /* 0x000fe4000001ff00 */
[----:B------:R-:W-:Y:S02]  /*7930*/  @P5 SHF.L.U32 R6, RZ, 0x1f, RZ ;  /* 0x0000001fff065819 */ /* 0x000fe400000006ff */
[----:B------:R-:W-:Y:S02]  /*7940*/  CS2R R162, SRZ ;  /* 0x0000000000a27805 */ /* 0x000fe4000001ff00 */
[----:B------:R-:W-:Y:S02]  /*7950*/  ISETP.NE.AND P2, PT, RZ, UR43, PT ;  /* 0x0000002bff007c0c */ /* 0x000fe4000bf45270 */
[----:B------:R-:W-:Y:S01]  /*7960*/  CS2R R160, SRZ ;  /* 0x0000000000a07805 */ /* 0x000fe2000001ff00 */
[----:B------:R-:W1:Y:S01]  /*7970*/  @P5 SYNCS.PHASECHK.TRANS64.TRYWAIT P1, [UR44+0x10], R6 ;  /* 0x00001006ff0055a7 */ /* 0x000e62000802112c */
[----:B------:R-:W-:Y:S02]  /*7980*/  LOP3.LUT R0, R0, 0x1, RZ, 0xc0, !PT ;  /* 0x0000000100007812 */ /* 0x000fe400078ec0ff */
[----:B------:R-:W-:Y:S02]  /*7990*/  CS2R R166, SRZ ;  /* 0x0000000000a67805 */ /* 0x000fe4000001ff00 */
[----:B------:R-:W-:Y:S02]  /*79a0*/  SEL R212, RZ, 0x60, P2 ;  /* 0x00000060ffd47807 */ /* 0x000fe40001000000 */
[----:B------:R-:W-:Y:S02]  /*79b0*/  CS2R R164, SRZ ;  /* 0x0000000000a47805 */ /* 0x000fe4000001ff00 */
[----:B------:R-:W-:Y:S02]  /*79c0*/  ISETP.NE.U32.AND P3, PT, R0, 0x1, PT ;  /* 0x000000010000780c */ /* 0x000fe40003f65070 */
[----:B------:R-:W-:Y:S02]  /*79d0*/  CS2R R170, SRZ ;  /* 0x0000000000aa7805 */ /* 0x000fe4000001ff00 */
[----:B------:R-:W-:Y:S01]  /*79e0*/  CS2R R168, SRZ ;  /* 0x0000000000a87805 */ /* 0x000fe2000001ff00 */
[----:B------:R-:W-:Y:S01]  /*79f0*/  IMAD.IADD R213, R131, 0x1, R212 ;  /* 0x0000000183d57824 */ /* 0x000fe200078e02d4 */
[----:B------:R-:W-:Y:S01]  /*7a00*/  P2R R199, PR, RZ, 0x8 ;  /* 0x00000008ffc77803 */ /* 0x000fe20000000000 */
[----:B------:R-:W-:Y:S02]  /*7a10*/  IMAD.IADD R196, R188, 0x1, R139 ;  /* 0x00000001bcc47824 */ /* 0x000fe400078e028b */
[----:B------:R-:W-:Y:S01]  /*7a20*/  VIADD R212, R212, UR47 ;  /* 0x0000002fd4d47c36 */ /* 0x000fe20008000000 */
[----:B------:R-:W-:Y:S01]  /*7a30*/  SHF.R.U32.HI R0, RZ, 0x15, R213 ;  /* 0x00000015ff007819 */ /* 0x000fe200000116d5 */
[----:B------:R-:W-:Y:S01]  /*7a40*/  IMAD.IADD R195, R187, 0x1, R198 ;  /* 0x00000001bbc37824 */ /* 0x000fe200078e02c6 */
[----:B------:R3:W4:Y:S02]  /*7a50*/  SYNCS.PHASECHK.TRANS64.TRYWAIT P0, [UR44+0x80], R4 ;  /* 0x00008004ff0075a7 */ /* 0x000724000800112c */
[----:B------:R-:W-:Y:S02]  /*7a60*/  LOP3.LUT R200, R0, 0x3, RZ, 0xc0, !PT ;  /* 0x0000000300c87812 */ /* 0x000fe400078ec0ff */
[----:B-1----:R-:W-:Y:S01]  /*7a70*/  @P5 SEL R138, RZ, 0x1, !P1 ;  /* 0x00000001ff8a5807 */ /* 0x002fe20004800000 */
[----:B---3--:R-:W-:Y:S06]  /*7a80*/  @!P5 BRA `(.L_x_101) ;  /* 0x000000000088d947 */ /* 0x008fec0003800000 */
[----:B------:R-:W-:Y:S01]  /*7a90*/  IMAD.MOV.U32 R147, RZ, RZ, RZ ;  /* 0x000000ffff937224 */ /* 0x000fe200078e00ff */
[----:B------:R-:W-:Y:S01]  /*7aa0*/  ISETP.NE.AND P1, PT, R138, RZ, PT ;  /* 0x000000ff8a00720c */ /* 0x000fe20003f25270 */
[----:B------:R-:W-:Y:S01]  /*7ab0*/  BSSY B0, `(.L_x_102) ;  /* 0x0000014000007945 */ /* 0x000fe20003800000 */
[----:B------:R-:W-:Y:S02]  /*7ac0*/  CS2R R170, SRZ ;  /* 0x0000000000aa7805 */ /* 0x000fe4000001ff00 */
        /* <DEDUP_REMOVED lines=13> */
[----:B------:R-:W-:Y:S01]  /*7ba0*/  CS2R R144, SRZ ;  /* 0x0000000000907805 */ /* 0x000fe2000001ff00 */
[----:B------:R-:W-:Y:S06]  /*7bb0*/  @P1 BRA `(.L_x_103) ;  /* 0x00000000000c1947 */ /* 0x000fec0003800000 */
[----:B------:R-:W-:Y:S04]  /*7bc0*/  SHF.L.U32 R6, RZ, 0x1f, RZ ;  /* 0x0000001fff067819 */ /* 0x000fe800000006ff */
[----:B------:R-:W1:Y:S02]  /*7bd0*/  SYNCS.PHASECHK.TRANS64.TRYWAIT P1, [UR44+0x10], R6 ;  /* 0x00001006ff0075a7 */ /* 0x000e64000802112c */
[----:B-1----:R-:W-:Y:S05]  /*7be0*/  @!P1 BRA `(.L_x_104) ;  /* 0x000000bc00d49947 */ /* 0x002fea0003800000 */
.L_x_103:
[----:B------:R-:W-:Y:S05]  /*7bf0*/  BSYNC B0 ;  /* 0x0000000000007941 */ /* 0x000fea0003800000 */
.L_x_102:
[----:B------:R-:W-:Y:S01]  /*7c00*/  ISETP.NE.AND P1, PT, R199, RZ, PT ;  /* 0x000000ffc700720c */ /* 0x000fe20003f25270 */
[----:B------:R-:W-:Y:S11]  /*7c10*/  HFMA2 R137, -RZ, RZ, 0, 5.9604644775390625e-08 ;  /* 0x00000001ff897431 */ /* 0x000ff600000001ff */
[----:B------:R-:W-:Y:S01]  /*7c20*/  @!UPT UIADD3 URZ, UPT, UPT, URZ, URZ, URZ ;  /* 0x000000fffffff290 */ /* 0x000fe2000fffe0ff */
[----:B------:R3:W1:Y:S04]  /*7c30*/  @P1 LDS.128 R168, [R188] ;  /* 0x00000000bca81984 */ /* 0x0006680000000c00 */
[----:B------:R3:W1:Y:S04]  /*7c40*/  @P1 LDS.128 R164, [R198+0x10] ;  /* 0x00001000c6a41984 */ /* 0x0006680000000c00 */
[----:B------:R3:W1:Y:S04]  /*7c50*/  @P1 LDS.128 R160, [R196+0x20] ;  /* 0x00002000c4a01984 */ /* 0x0006680000000c00 */
[----:B------:R3:W1:Y:S04]  /*7c60*/  @P1 LDS.128 R156, [R195+0x10] ;  /* 0x00001000c39c1984 */ /* 0x0006680000000c00 */
[----:B------:R3:W1:Y:S04]  /*7c70*/  @P1 LDS.128 R152, [R188+0x1000] ;  /* 0x00100000bc981984 */ /* 0x0006680000000c00 */
[----:B------:R3:W1:Y:S04]  /*7c80*/  @P1 LDS.128 R148, [R198+0x1010] ;  /* 0x00101000c6941984 */ /* 0x0006680000000c00 */
[----:B------:R3:W1:Y:S04]  /*7c90*/  @P1 LDS.128 R140, [R196+0x1020] ;  /* 0x00102000c48c1984 */ /* 0x0006680000000c00 */
[----:B------:R3:W1:Y:S02]  /*7ca0*/  @P1 LDS.128 R144, [R195+0x1010] ;  /* 0x00101000c3901984 */ /* 0x0006640000000c00 */
.L_x_101:
[----:B------:R-:W-:Y:S05]  /*7cb0*/  BSYNC B1 ;  /* 0x0000000000017941 */ /* 0x000fea0003800000 */
.L_x_100:
[----:B------:R-:W-:Y:S02]  /*7cc0*/  ISETP.NE.AND P1, PT, R189, R200, PT ;  /* 0x000000c8bd00720c */ /* 0x000fe40003f25270 */
[----:B------:R-:W-:Y:S01]  /*7cd0*/  MOV R55, RZ ;  /* 0x000000ff00377202 */ /* 0x000fe20000000f00 */
[----:B----4-:R-:W-:Y:S10]  /*7ce0*/  @P0 BRA `(.L_x_105) ;  /* 0x0000000000080947 */ /* 0x010ff40003800000 */
[----:B------:R-:W4:Y:S02]  /*7cf0*/  SYNCS.PHASECHK.TRANS64.TRYWAIT P0, [UR44+0x80], R4 ;  /* 0x00008004ff0075a7 */ /* 0x000f24000800112c */
[----:B----4-:R-:W-:Y:S05]  /*7d00*/  @!P0 BRA `(.L_x_106) ;  /* 0x000000bc00a48947 */ /* 0x010fea0003800000 */
.L_x_105:
[----:B------:R-:W-:Y:S01]  /*7d10*/  IMAD.MOV.U32 R54, RZ, RZ, RZ ;  /* 0x000000ffff367224 */ /* 0x000fe200078e00ff */
        /* <DEDUP_REMOVED lines=32> */
[----:B------:R-:W-:Y:S11]  /*7f20*/  LOP3.LUT P0, RZ, R0, 0x3, R177, 0x48, !PT ;  /* 0x0000000300ff7812 */ /* 0x000ff600078048b1 */
[----:B------:R-:W-:Y:S02]  /*7f30*/  @!UPT UIADD3 URZ, UPT, UPT, URZ, URZ, URZ ;  /* 0x000000fffffff290 */ /* 0x000fe4000fffe0ff */
[----:B------:R-:W-:Y:S05]  /*7f40*/  @!P0 BRA `(.L_x_108) ;  /* 0x0000000000408947 */ /* 0x000fea0003800000 */
[----:B------:R-:W4:Y:S01]  /*7f50*/  LDCU.64 UR8, c[0x4][0x70] ;  /* 0x01000e00ff0877ac */ /* 0x000f220008000a00 */
[----:B------:R-:W-:Y:S01]  /*7f60*/  MOV R15, 0x0 ;  /* 0x00000000000f7802 */ /* 0x000fe20000000f00 */
[----:B------:R-:W-:Y:S02]  /*7f70*/  HFMA2 R12, -RZ, RZ, 0, 5.9604644775390625e-08 ;  /* 0x00000001ff0c7431 */ /* 0x000fe400000001ff */
[----:B------:R-:W-:Y:S02]  /*7f80*/  IMAD.MOV.U32 R8, RZ, RZ, 0x192 ;  /* 0x00000192ff087424 */ /* 0x000fe400078e00ff */
[----:B------:R-:W-:Y:S01]  /*7f90*/  IMAD.MOV.U32 R13, RZ, RZ, RZ ;  /* 0x000000ffff0d7224 */ /* 0x000fe200078e00ff */
[----:B------:R-:W5:Y:S01]  /*7fa0*/  LDCU.64 UR6, c[0x4][0x78] ;  /* 0x01000f00ff0677ac */ /* 0x000f620008000a00 */
[----:B------:R-:W2:Y:S01]  /*7fb0*/  LDC.64 R14, c[0x4][R15] ;  /* 0x010000000f0e7b82 */ /* 0x000ea20000000a00 */
[----:B------:R-:W3:Y:S01]  /*7fc0*/  LDCU.64 UR4, c[0x4][0x10] ;  /* 0x01000200ff0477ac */ /* 0x000ee20008000a00 */
[----:B----4-:R-:W-:Y:S01]  /*7fd0*/  MOV R5, UR9 ;  /* 0x0000000900057c02 */ /* 0x010fe20008000f00 */
[----:B-1----:R-:W-:Y:S01]  /*7fe0*/  IMAD.U32 R4, RZ, RZ, UR8 ;  /* 0x00000008ff047e24 */ /* 0x002fe2000f8e00ff */
[----:B-----5:R-:W-:Y:S01]  /*7ff0*/  MOV R7, UR7 ;  /* 0x0000000700077c02 */ /* 0x020fe20008000f00 */
[----:B------:R-:W-:Y:S01]  /*8000*/  IMAD.U32 R6, RZ, RZ, UR6 ;  /* 0x00000006ff067e24 */ /* 0x000fe2000f8e00ff */
[----:B---3--:R-:W-:Y:S01]  /*8010*/  MOV R11, UR5 ;  /* 0x00000005000b7c02 */ /* 0x008fe20008000f00 */
[----:B------:R-:W-:Y:S02]  /*8020*/  IMAD.U32 R10, RZ, RZ, UR4 ;  /* 0x00000004ff0a7e24 */ /* 0x000fe4000f8e00ff */
[----:B------:R-:W-:Y:S07]  /*8030*/  LEPC R20, `(.L_x_108) ;  /* 0x000000001014794e */ /* 0x000fee0000000000 */
[----:B--2---:R-:W-:Y:S05]  /*8040*/  CALL.ABS.NOINC R14 ;  /* 0x000000000e007343 */ /* 0x004fea0003c00000 */
.L_x_108:
[----:B------:R-:W-:Y:S05]  /*8050*/  WARPSYNC.ALL ;  /* 0x0000000000007948 */ /* 0x000fea0003800000 */
[C---:B------:R-:W-:Y:S01]  /*8060*/  R2UR UR4, R213.reuse ;  /* 0x00000000d50472ca */ /* 0x040fe200000e0000 */
[----:B------:R-:W-:Y:S05]  /*8070*/  VIADD R0, R213, 0x80 ;  /* 0x00000080d5007836 */ /* 0x000fea0000000000 */
[----:B------:R-:W-:Y:S04]  /*8080*/  SHF.R.U32.HI R0, RZ, 0x15, R0 ;  /* 0x00000015ff007819 */ /* 0x000fe80000011600 */
[----:B------:R-:W-:Y:S03]  /*8090*/  LOP3.LUT P0, RZ, R0, 0x3, R177, 0x48, !PT ;  /* 0x0000000300ff7812 */ /* 0x000fe600078048b1 */
[----:B------:R-:W4:Y:S10]  /*80a0*/  LDTM.x32 R24, tmem[UR4] ;  /* 0x00000004001879ee */ /* 0x000f3400082c0000 */
[----:B----4-:R-:W-:Y:S05]  /*80b0*/  @!P0 BRA `(.L_x_109) ;  /* 0x0000000000408947 */ /* 0x010fea0003800000 */
        /* <DEDUP_REMOVED lines=16> */
.L_x_109:
[----:B------:R-:W-:Y:S05]  /*81c0*/  WARPSYNC.ALL ;  /* 0x0000000000007948 */ /* 0x000fea0003800000 */
[----:B------:R-:W-:Y:S11]  /*81d0*/  R2UR UR4, R213 ;  /* 0x00000000d50472ca */ /* 0x000ff600000e0000 */
[----:B------:R-:W-:Y:S02]  /*81e0*/  @!UPT UIADD3 URZ, UPT, UPT, URZ, URZ, URZ ;  /* 0x000000fffffff290 */ /* 0x000fe4000fffe0ff */
[----:B------:R-:W4:Y:S02]  /*81f0*/  LDTM.x32 R56, tmem[UR4+0x80] ;  /* 0x00008004003879ee */ /* 0x000f2400082c0000 */
[----:B----4-:R-:W-:Y:S01]  /*8200*/  NOP ;  /* 0x0000000000007918 */ /* 0x010fe20000000000 */
.L_x_107:
[----:B-1----:R-:W-:Y:S01]  /*8210*/  SHF.L.U32 R132, R168, 0x10, RZ ;  /* 0x00000010a8847819 */ /* 0x002fe200000006ff */
[----:B--2---:R-:W-:Y:S01]  /*8220*/  FMUL R0, R130, R24 ;  /* 0x0000001882007220 */ /* 0x004fe20000400000 */
[----:B------:R-:W-:Y:S01]  /*8230*/  LOP3.LUT R134, R168, 0xffff0000, RZ, 0xc0, !PT ;  /* 0xffff0000a8867812 */ /* 0x000fe200078ec0ff */
[C---:B------:R-:W-:Y:S01]  /*8240*/  FMUL R3, R130.reuse, R25 ;  /* 0x0000001982037220 */ /* 0x040fe20000400000 */
[----:B------:R-:W-:Y:S01]  /*8250*/  SHF.L.U32 R135, R169, 0x10, RZ ;  /* 0x00000010a9877819 */ /* 0x000fe200000006ff */
[----:B------:R-:W-:Y:S01]  /*8260*/  FMUL R4, R130, R26 ;  /* 0x0000001a82047220 */ /* 0x000fe20000400000 */
[----:B------:R-:W-:Y:S01]  /*8270*/  LOP3.LUT R136, R165, 0xffff0000, RZ, 0xc0, !PT ;  /* 0xffff0000a5887812 */ /* 0x000fe200078ec0ff */
[----:B------:R-:W-:Y:S01]  /*8280*/  FFMA R0, R133, R132, R0 ;  /* 0x0000008485007223 */ /* 0x000fe20000000000 */
[----:B------:R-:W-:Y:S01]  /*8290*/  LOP3.LUT R132, R169, 0xffff0000, RZ, 0xc0, !PT ;  /* 0xffff0000a9847812 */ /* 0x000fe200078ec0ff */
[C---:B------:R-:W-:Y:S01]  /*82a0*/  FFMA R3, R133.reuse, R134, R3 ;  /* 0x0000008685037223 */ /* 0x040fe20000000003 */
[C---:B------:R-:W-:Y:S01]  /*82b0*/  LOP3.LUT R134, R170.reuse, 0xffff0000, RZ, 0xc0, !PT ;  /* 0xffff0000aa867812 */ /* 0x040fe200078ec0ff */
[----:B------:R-:W-:Y:S01]  /*82c0*/  FFMA R4, R133, R135, R4 ;  /* 0x0000008785047223 */ /* 0x000fe20000000004 */
[----:B------:R-:W-:Y:S01]  /*82d0*/  SHF.L.U32 R135, R170, 0x10, RZ ;  /* 0x00000010aa877819 */ /* 0x000fe200000006ff */
[C---:B------:R-:W-:Y:S01]  /*82e0*/  FMUL R5, R130.reuse, R27 ;  /* 0x0000001b82057220 */ /* 0x040fe20000400000 */
[----:B------:R-:W-:Y:S01]  /*82f0*/  ISETP.NE.AND P0, PT, R189, R200, PT ;  /* 0x000000c8bd00720c */ /* 0x000fe20003f05270 */
[C---:B------:R-:W-:Y:S01]  /*8300*/  FMUL R6, R130.reuse, R28 ;  /* 0x0000001c82067220 */ /* 0x040fe20000400000 */
[----:B------:R-:W-:Y:S01]  /*8310*/  F2FP.BF16.F32.PACK_AB R200, R3, R0 ;  /* 0x0000000003c8723e */ /* 0x000fe200000010ff */
[C---:B------:R-:W-:Y:S01]  /*8320*/  FMUL R7, R130.reuse, R29 ;  /* 0x0000001d82077220 */ /* 0x040fe20000400000 */
[----:B------:R-:W-:Y:S01]  /*8330*/  ISETP.NE.AND P1, PT, R189, RZ, PT ;  /* 0x000000ffbd00720c */ /* 0x000fe20003f25270 */
[----:B------:R-:W-:Y:S01]  /*8340*/  FFMA R5, R133, R132, R5 ;  /* 0x0000008485057223 */ /* 0x000fe20000000005 */
[----:B------:R-:W-:Y:S01]  /*8350*/  SHF.L.U32 R132, R171, 0x10, RZ ;  /* 0x00000010ab847819 */ /* 0x000fe200000006ff */
[----:B------:R-:W-:Y:S01]  /*8360*/  FFMA R6, R133, R135, R6 ;  /* 0x0000008785067223 */ /* 0x000fe20000000006 */
[----:B------:R-:W-:Y:S01]  /*8370*/  SHF.L.U32 R135, R165, 0x10, RZ ;  /* 0x00000010a5877819 */ /* 0x000fe200000006ff */
[----:B------:R-:W-:Y:S01]  /*8380*/  FFMA R7, R133, R134, R7 ;  /* 0x0000008685077223 */ /* 0x000fe20000000007 */
[----:B------:R-:W-:Y:S01]  /*8390*/  LOP3.LUT R134, R171, 0xffff0000, RZ, 0xc0, !PT ;  /* 0xffff0000ab867812 */ /* 0x000fe200078ec0ff */
[C---:B------:R-:W-:Y:S01]  /*83a0*/  FMUL R8, R130.reuse, R30 ;  /* 0x0000001e82087220 */ /* 0x040fe20000400000 */
[----:B------:R-:W-:Y:S01]  /*83b0*/  F2FP.BF16.F32.PACK_AB R201, R5, R4 ;  /* 0x0000000405c9723e */ /* 0x000fe200000010ff */
[----:B------:R-:W-:Y:S01]  /*83c0*/  FMUL R9, R130, R31 ;  /* 0x0000001f82097220 */ /* 0x000fe20000400000 */
[----:B------:R-:W-:Y:S01]  /*83d0*/  F2FP.BF16.F32.PACK_AB R202, R7, R6 ;  /* 0x0000000607ca723e */ /* 0x000fe200000010ff */
[C---:B------:R-:W-:Y:S01]  /*83e0*/  FFMA R8, R133.reuse, R132, R8 ;  /* 0x0000008485087223 */ /* 0x040fe20000000008 */
[C---:B------:R-:W-:Y:S01]  /*83f0*/  SHF.L.U32 R132, R164.reuse, 0x10, RZ ;  /* 0x00000010a4847819 */ /* 0x040fe200000006ff */
[----:B------:R-:W-:Y:S01]  /*8400*/  FFMA R9, R133, R134, R9 ;  /* 0x0000008685097223 */ /* 0x000fe20000000009 */
[----:B------:R-:W-:Y:S01]  /*8410*/  LOP3.LUT R134, R164, 0xffff0000, RZ, 0xc0, !PT ;  /* 0xffff0000a4867812 */ /* 0x000fe200078ec0ff */
[C---:B------:R-:W-:Y:S01]  /*8420*/  FMUL R10, R130.reuse, R32 ;  /* 0x00000020820a7220 */ /* 0x040fe20000400000 */
[C---:B------:R-:W-:Y:S01]  /*8430*/  FMUL R11, R130.reuse, R33 ;  /* 0x00000021820b7220 */ /* 0x040fe20000400000 */
        /* <DEDUP_REMOVED lines=10> */
[----:B------:R-:W-:Y:S01]  /*84e0*/  FFMA R12, R133, R135, R12 ;  /* 0x00000087850c7223 */ /* 0x000fe2000000000c */
[----:B------:R-:W-:Y:S01]  /*84f0*/  SHF.L.U32 R135, R167, 0x10, RZ ;  /* 0x00000010a7877819 */ /* 0x000fe200000006ff */
[----:B------:R-:W-:Y:S01]  /*8500*/  FFMA R13, R133, R136, R13 ;  /* 0x00000088850d7223 */ /* 0x000fe2000000000d */
[----:B------:R-:W-:Y:S01]  /*8510*/  LOP3.LUT R136, R167, 0xffff0000, RZ, 0xc0, !PT ;  /* 0xffff0000a7887812 */ /* 0x000fe200078ec0ff */
[----:B------:R-:W-:Y:S01]  /*8520*/  FFMA R14, R133, R132, R14 ;  /* 0x00000084850e7223 */ /* 0x000fe2000000000e */
[----:B------:R-:W-:Y:S01]  /*8530*/  SHF.L.U32 R132, R160, 0x10, RZ ;  /* 0x00000010a0847819 */ /* 0x000fe200000006ff */
[----:B------:R-:W-:Y:S01]  /*8540*/  FMUL R16, R130, R38 ;  /* 0x0000002682107220 */ /* 0x000fe20000400000 */
[----:B------:R-:W-:Y:S01]  /*8550*/  F2FP.BF16.F32.PACK_AB R205, R13, R12 ;  /* 0x0000000c0dcd723e */ /* 0x000fe200000010ff */
[----:B------:R-:W-:Y:S01]  /*8560*/  FFMA R15, R133, R134, R15 ;  /* 0x00000086850f7223 */ /* 0x000fe2000000000f */
[----:B------:R-:W-:Y:S01]  /*8570*/  LOP3.LUT R134, R160, 0xffff0000, RZ, 0xc0, !PT ;  /* 0xffff0000a0867812 */ /* 0x000fe200078ec0ff */
[C---:B------:R-:W-:Y:S01]  /*8580*/  FMUL R17, R130.reuse, R39 ;  /* 0x0000002782117220 */ /* 0x040fe20000400000 */
[C---:B------:R-:W-:Y:S01]  /*8590*/  FMUL R18, R130.reuse, R40 ;  /* 0x0000002882127220 */ /* 0x040fe20000400000 */
[----:B------:R-:W-:Y:S01]  /*85a0*/  FMUL R19, R130, R41 ;  /* 0x0000002982137220 */ /* 0x000fe20000400000 */
[----:B------:R-:W-:Y:S01]  /*85b0*/  F2FP.BF16.F32.PACK_AB R206, R15, R14 ;  /* 0x0000000e0fce723e */ /* 0x000fe200000010ff */
[C---:B------:R-:W-:Y:S01]  /*85c0*/  FFMA R16, R133.reuse, R135, R16 ;  /* 0x0000008785107223 */ /* 0x040fe20000000010 */
[----:B------:R-:W-:Y:S01]  /*85d0*/  SHF.L.U32 R135, R162, 0x10, RZ ;  /* 0x00000010a2877819 */ /* 0x000fe200000006ff */
[----:B------:R-:W-:Y:S01]  /*85e0*/  FFMA R17, R133, R136, R17 ;  /* 0x0000008885117223 */ /* 0x000fe20000000011 */
[----:B------:R-:W-:Y:S01]  /*85f0*/  LOP3.LUT R136, R159, 0xffff0000, RZ, 0xc0, !PT ;  /* 0xffff00009f887812 */ /* 0x000fe200078ec0ff */
[----:B------:R-:W-:Y:S01]  /*8600*/  FFMA R18, R133, R132, R18 ;  /* 0x0000008485127223 */ /* 0x000fe20000000012 */
[----:B------:R-:W-:Y:S01]  /*8610*/  SHF.L.U32 R132, R161, 0x10, RZ ;  /* 0x00000010a1847819 */ /* 0x000fe200000006ff */
[----:B------:R-:W-:Y:S01]  /*8620*/  FFMA R19, R133, R134, R19 ;  /* 0x0000008685137223 */ /* 0x000fe20000000013 */
[----:B------:R-:W-:Y:S01]  /*8630*/  LOP3.LUT R134, R161, 0xffff0000, RZ, 0xc0, !PT ;  /* 0xffff0000a1867812 */ /* 0x000fe200078ec0ff */
[C---:B------:R-:W-:Y:S01]  /*8640*/  FMUL R20, R130.reuse, R42 ;  /* 0x0000002a82147220 */ /* 0x040fe20000400000 */
[----:B------:R-:W-:Y:S01]  /*8650*/  F2FP.BF16.F32.PACK_AB R207, R17, R16 ;  /* 0x0000001011cf723e */ /* 0x000fe200000010ff */
[C---:B------:R-:W-:Y:S01]  /*8660*/  FMUL R21, R130.reuse, R43 ;  /* 0x0000002b82157220 */ /* 0x040fe20000400000 */
[----:B------:R-:W-:Y:S01]  /*8670*/  FMUL R22, R130, R44 ;  /* 0x0000002c82167220 */ /* 0x000fe20000400000 */
[C---:B------:R-:W-:Y:S01]  /*8680*/  FFMA R20, R133.reuse, R132, R20 ;  /* 0x0000008485147223 */ /* 0x040fe20000000014 */
[----:B------:R-:W-:Y:S01]  /*8690*/  LOP3.LUT R132, R162, 0xffff0000, RZ, 0xc0, !PT ;  /* 0xffff0000a2847812 */ /* 0x000fe200078ec0ff */
[----:B------:R-:W-:Y:S01]  /*86a0*/  FFMA R21, R133, R134, R21 ;  /* 0x0000008685157223 */ /* 0x000fe20000000015 */
[----:B------:R-:W-:Y:S01]  /*86b0*/  LOP3.LUT R134, R163, 0xffff0000, RZ, 0xc0, !PT ;  /* 0xffff0000a3867812 */ /* 0x000fe200078ec0ff */
[----:B------:R-:W-:Y:S01]  /*86c0*/  FFMA R22, R133, R135, R22 ;  /* 0x0000008785167223 */ /* 0x000fe20000000016 */
[----:B------:R-:W-:Y:S01]  /*86d0*/  SHF.L.U32 R135, R163, 0x10, RZ ;  /* 0x00000010a3877819 */ /* 0x000fe200000006ff */
[C---:B------:R-:W-:Y:S01]  /*86e0*/  FMUL R23, R130.reuse, R45 ;  /* 0x0000002d82177220 */ /* 0x040fe20000400000 */
[C---:B------:R-:W-:Y:S01]  /*86f0*/  FMUL R88, R130.reuse, R46 ;  /* 0x0000002e82587220 */ /* 0x040fe20000400000 */
[C---:B------:R-:W-:Y:S01]  /*8700*/  FMUL R89, R130.reuse, R47 ;  /* 0x0000002f82597220 */ /* 0x040fe20000400000 */
[----:B------:R-:W-:Y:S01]  /*8710*/  FMUL R90, R130, R48 ;  /* 0x00000030825a7220 */ /* 0x000fe20000400000 */
[C---:B------:R-:W-:Y:S01]  /*8720*/  FFMA R23, R133.reuse, R132, R23 ;  /* 0x0000008485177223 */ /* 0x040fe20000000017 */
[C---:B------:R-:W-:Y:S01]  /*8730*/  SHF.L.U32 R132, R156.reuse, 0x10, RZ ;  /* 0x000000109c847819 */ /* 0x040fe200000006ff */
[----:B------:R-:W-:Y:S01]  /*8740*/  FFMA R88, R133, R135, R88 ;  /* 0x0000008785587223 */ /* 0x000fe20000000058 */
[----:B------:R-:W-:Y:S01]  /*8750*/  SHF.L.U32 R135, R159, 0x10, RZ ;  /* 0x000000109f877819 */ /* 0x000fe200000006ff */
[C---:B------:R-:W-:Y:S01]  /*8760*/  FFMA R89, R133.reuse, R134, R89 ;  /* 0x0000008685597223 */ /* 0x040fe20000000059 */
[----:B------:R-:W-:Y:S01]  /*8770*/  LOP3.LUT R134, R156, 0xffff0000, RZ, 0xc0, !PT ;  /* 0xffff00009c867812 */ /* 0x000fe200078ec0ff */
[C---:B------:R-:W-:Y:S01]  /*8780*/  FMUL R91, R130.reuse, R49 ;  /* 0x00000031825b7220 */ /* 0x040fe20000400000 */
[----:B------:R-:W-:Y:S01]  /*8790*/  FFMA R90, R133, R132, R90 ;  /* 0x00000084855a7223 */ /* 0x000fe2000000005a */
[----:B------:R-:W-:Y:S01]  /*87a0*/  SHF.L.U32 R132, R157, 0x10, RZ ;  /* 0x000000109d847819 */ /* 0x000fe200000006ff */
[C---:B------:R-:W-:Y:S01]  /*87b0*/  FMUL R92, R130.reuse, R50 ;  /* 0x00000032825c7220 */ /* 0x040fe20000400000 */
[----:B------:R-:W-:Y:S01]  /*87c0*/  FFMA R91, R133, R134, R91 ;  /* 0x00000086855b7223 */ /* 0x000fe2000000005b */
[----:B------:R-:W-:Y:S01]  /*87d0*/  LOP3.LUT R134, R157, 0xffff0000, RZ, 0xc0, !PT ;  /* 0xffff00009d867812 */ /* 0x000fe200078ec0ff */
[----:B------:R-:W-:Y:S01]  /*87e0*/  FMUL R93, R130, R51 ;  /* 0x00000033825d7220 */ /* 0x000fe20000400000 */
[----:B------:R1:W-:Y:S01]  /*87f0*/  @!P0 STS.128 [R188], R200 ;  /* 0x000000c8bc008388 */ /* 0x0003e20000000c00 */
[C---:B------:R-:W-:Y:S01]  /*8800*/  FFMA R92, R133.reuse, R132, R92 ;  /* 0x00000084855c7223 */ /* 0x040fe2000000005c */
[----:B------:R-:W-:Y:S01]  /*8810*/  SHF.L.U32 R132, R158, 0x10, RZ ;  /* 0x000000109e847819 */ /* 0x000fe200000006ff */
[----:B------:R-:W-:Y:S01]  /*8820*/  FMUL R94, R130, R52 ;  /* 0x00000034825e7220 */ /* 0x000fe20000400000 */
[C---:B------:R-:W-:Y:S01]  /*8830*/  FFMA R93, R133.reuse, R134, R93 ;  /* 0x00000086855d7223 */ /* 0x040fe2000000005d */
[----:B------:R-:W-:Y:S01]  /*8840*/  LOP3.LUT R134, R158, 0xffff0000, RZ, 0xc0, !PT ;  /* 0xffff00009e867812 */ /* 0x000fe200078ec0ff */
[----:B------:R-:W-:Y:S01]  /*8850*/  FMUL R95, R130, R53 ;  /* 0x00000035825f7220 */ /* 0x000fe20000400000 */
[C---:B------:R-:W-:Y:S01]  /*8860*/  FFMA R94, R133.reuse, R132, R94 ;  /* 0x00000084855e7223 */ /* 0x040fe2000000005e */
[----:B------:R-:W-:Y:S01]  /*8870*/  SHF.L.U32 R132, R152, 0x10, RZ ;  /* 0x0000001098847819 */ /* 0x000fe200000006ff */
[C---:B------:R-:W-:Y:S01]  /*8880*/  FMUL R96, R130.reuse, R54 ;  /* 0x0000003682607220 */ /* 0x040fe20000400000 */
[C---:B------:R-:W-:Y:S01]  /*8890*/  FMUL R97, R130.reuse, R55 ;  /* 0x0000003782617220 */ /* 0x040fe20000400000 */
[----:B------:R2:W-:Y:S01]  /*88a0*/  @!P0 STS.128 [R198+0x10], R204 ;  /* 0x000010ccc6008388 */ /* 0x0005e20000000c00 */
[----:B------:R-:W-:Y:S01]  /*88b0*/  FMUL R98, R130, R56 ;  /* 0x0000003882627220 */ /* 0x000fe20000400000 */
[C---:B------:R-:W-:Y:S01]  /*88c0*/  FFMA R95, R133.reuse, R134, R95 ;  /* 0x00000086855f7223 */ /* 0x040fe2000000005f */
[----:B------:R-:W-:Y:S01]  /*88d0*/  LOP3.LUT R134, R154, 0xffff0000, RZ, 0xc0, !PT ;  /* 0xffff00009a867812 */ /* 0x000fe200078ec0ff */
[----:B------:R-:W-:Y:S01]  /*88e0*/  FFMA R96, R133, R135, R96 ;  /* 0x0000008785607223 */ /* 0x000fe20000000060 */
[----:B------:R-:W-:Y:S01]  /*88f0*/  SHF.L.U32 R135, R153, 0x10, RZ ;  /* 0x0000001099877819 */ /* 0x000fe200000006ff */
[----:B------:R-:W-:Y:S01]  /*8900*/  FFMA R97, R133, R136, R97 ;  /* 0x0000008885617223 */ /* 0x000fe20000000061 */
[----:B------:R-:W-:Y:S01]  /*8910*/  LOP3.LUT R136, R145, 0xffff0000, RZ, 0xc0, !PT ;  /* 0xffff000091887812 */ /* 0x000fe200078ec0ff */
[C---:B------:R-:W-:Y:S01]  /*8920*/  FFMA R98, R133.reuse, R132, R98 ;  /* 0x0000008485627223 */ /* 0x040fe20000000062 */
[----:B------:R-:W-:Y:S01]  /*8930*/  LOP3.LUT R132, R152, 0xffff0000, RZ, 0xc0, !PT ;  /* 0xffff000098847812 */ /* 0x000fe200078ec0ff */
[C---:B------:R-:W-:Y:S01]  /*8940*/  FMUL R99, R130.reuse, R57 ;  /* 0x0000003982637220 */ /* 0x040fe20000400000 */
[C---:B------:R-:W-:Y:S01]  /*8950*/  FMUL R100, R130.reuse, R58 ;  /* 0x0000003a82647220 */ /* 0x040fe20000400000 */
[C---:B------:R-:W-:Y:S01]  /*8960*/  FMUL R101, R130.reuse, R59 ;  /* 0x0000003b82657220 */ /* 0x040fe20000400000 */
[----:B------:R-:W-:Y:S01]  /*8970*/  FMUL R102, R130, R60 ;  /* 0x0000003c82667220 */ /* 0x000fe20000400000 */
[----:B------:R-:W-:Y:S01]  /*8980*/  FFMA R99, R133, R132, R99 ;  /* 0x0000008485637223 */ /* 0x000fe20000000063 */
[----:B------:R-:W-:Y:S01]  /*8990*/  LOP3.LUT R132, R153, 0xffff0000, RZ, 0xc0, !PT ;  /* 0xffff000099847812 */ /* 0x000fe200078ec0ff */
[----:B------:R-:W-:Y:S01]  /*89a0*/  FFMA R100, R133, R135, R100 ;  /* 0x0000008785647223 */ /* 0x000fe20000000064 */
[----:B------:R-:W-:Y:S01]  /*89b0*/  SHF.L.U32 R135, R154, 0x10, RZ ;  /* 0x000000109a877819 */ /* 0x000fe200000006ff */
[C---:B------:R-:W-:Y:S01]  /*89c0*/  FMUL R103, R130.reuse, R61 ;  /* 0x0000003d82677220 */ /* 0x040fe20000400000 */
[C---:B------:R-:W-:Y:S01]  /*89d0*/  FMUL R104, R130.reuse, R62 ;  /* 0x0000003e82687220 */ /* 0x040fe20000400000 */
[----:B-1----:R-:W-:Y:S01]  /*89e0*/  F2FP.BF16.F32.PACK_AB R200, R19, R18 ;  /* 0x0000001213c8723e */ /* 0x002fe200000010ff */
[----:B------:R-:W-:Y:S01]  /*89f0*/  FFMA R101, R133, R132, R101 ;  /* 0x0000008485657223 */ /* 0x000fe20000000065 */
[----:B------:R-:W-:Y:S01]  /*8a00*/  SHF.L.U32 R132, R155, 0x10, RZ ;  /* 0x000000109b847819 */ /* 0x000fe200000006ff */
[----:B------:R-:W-:Y:S01]  /*8a10*/  FFMA R102, R133, R135, R102 ;  /* 0x0000008785667223 */ /* 0x000fe20000000066 */
[----:B------:R-:W-:Y:S01]  /*8a20*/  F2FP.BF16.F32.PACK_AB R201, R21, R20 ;  /* 0x0000001415c9723e */ /* 0x000fe200000010ff */
[----:B------:R-:W-:Y:S01]  /*8a30*/  FFMA R103, R133, R134, R103 ;  /* 0x0000008685677223 */ /* 0x000fe20000000067 */
[----:B------:R-:W-:Y:S01]  /*8a40*/  LOP3.LUT R134, R155, 0xffff0000, RZ, 0xc0, !PT ;  /* 0xffff00009b867812 */ /* 0x000fe200078ec0ff */
[----:B------:R-:W-:Y:S01]  /*8a50*/  FMUL R105, R130, R63 ;  /* 0x0000003f82697220 */ /* 0x000fe20000400000 */
[----:B------:R-:W-:Y:S01]  /*8a60*/  F2FP.BF16.F32.PACK_AB R202, R23, R22 ;  /* 0x0000001617ca723e */ /* 0x000fe200000010ff */
[----:B------:R-:W-:Y:S01]  /*8a70*/  FFMA R104, R133, R132, R104 ;  /* 0x0000008485687223 */ /* 0x000fe20000000068 */
[----:B------:R-:W-:Y:S01]  /*8a80*/  F2FP.BF16.F32.PACK_AB R203, R89, R88 ;  /* 0x0000005859cb723e */ /* 0x000fe200000010ff */
[----:B------:R-:W-:Y:S01]  /*8a90*/  FFMA R105, R133, R134, R105 ;  /* 0x0000008685697223 */ /* 0x000fe20000000069 */
[----:B------:R-:W-:Y:S01]  /*8aa0*/  SHF.L.U32 R132, R148, 0x10, RZ ;  /* 0x0000001094847819 */ /* 0x000fe200000006ff */
[----:B------:R-:W-:Y:S01]  /*8ab0*/  FMUL R106, R130, R64 ;  /* 0x00000040826a7220 */ /* 0x000fe20000400000 */
[----:B------:R-:W-:Y:S01]  /*8ac0*/  LOP3.LUT R134, R148, 0xffff0000, RZ, 0xc0, !PT ;  /* 0xffff000094867812 */ /* 0x000fe200078ec0ff */
[----:B------:R1:W-:Y:S01]  /*8ad0*/  @!P0 STS.128 [R196+0x20], R200 ;  /* 0x000020c8c4008388 */ /* 0x0003e20000000c00 */
[----:B------:R-:W-:Y:S01]  /*8ae0*/  SHF.L.U32 R135, R149, 0x10, RZ ;  /* 0x0000001095877819 */ /* 0x000fe200000006ff */
[C---:B------:R-:W-:Y:S01]  /*8af0*/  FMUL R107, R130.reuse, R65 ;  /* 0x00000041826b7220 */ /* 0x040fe20000400000 */
[----:B--2---:R-:W-:Y:S01]  /*8b00*/  F2FP.BF16.F32.PACK_AB R204, R91, R90 ;  /* 0x0000005a5bcc723e */ /* 0x004fe200000010ff */
[C---:B------:R-:W-:Y:S01]  /*8b10*/  FMUL R108, R130.reuse, R66 ;  /* 0x00000042826c7220 */ /* 0x040fe20000400000 */
[----:B------:R-:W-:Y:S01]  /*8b20*/  F2FP.BF16.F32.PACK_AB R205, R93, R92 ;  /* 0x0000005c5dcd723e */ /* 0x000fe200000010ff */
[----:B------:R-:W-:Y:S01]  /*8b30*/  FFMA R106, R133, R132, R106 ;  /* 0x00000084856a7223 */ /* 0x000fe2000000006a */
[----:B------:R-:W-:Y:S01]  /*8b40*/  F2FP.BF16.F32.PACK_AB R206, R95, R94 ;  /* 0x0000005e5fce723e */ /* 0x000fe200000010ff */
[----:B------:R-:W-:Y:S01]  /*8b50*/  FFMA R107, R133, R134, R107 ;  /* 0x00000086856b7223 */ /* 0x000fe2000000006b */
[----:B------:R-:W-:Y:S01]  /*8b60*/  F2FP.BF16.F32.PACK_AB R207, R97, R96 ;  /* 0x0000006061cf723e */ /* 0x000fe200000010ff */
[----:B------:R-:W-:Y:S01]  /*8b70*/  FFMA R108, R133, R135, R108 ;  /* 0x00000087856c7223 */ /* 0x000fe2000000006c */
[----:B------:R-:W-:Y:S01]  /*8b80*/  LOP3.LUT R132, R149, 0xffff0000, RZ, 0xc0, !PT ;  /* 0xffff000095847812 */ /* 0x000fe200078ec0ff */
[----:B------:R-:W-:Y:S01]  /*8b90*/  FMUL R109, R130, R67 ;  /* 0x00000043826d7220 */ /* 0x000fe20000400000 */
[C---:B------:R-:W-:Y:S01]  /*8ba0*/  SHF.L.U32 R135, R150.reuse, 0x10, RZ ;  /* 0x0000001096877819 */ /* 0x040fe200000006ff */
[----:B------:R2:W-:Y:S01]  /*8bb0*/  @!P0 STS.128 [R195+0x10], R204 ;  /* 0x000010ccc3008388 */ /* 0x0005e20000000c00 */
[----:B------:R-:W-:Y:S01]  /*8bc0*/  LOP3.LUT R134, R150, 0xffff0000, RZ, 0xc0, !PT ;  /* 0xffff000096867812 */ /* 0x000fe200078ec0ff */
[C---:B------:R-:W-:Y:S01]  /*8bd0*/  FMUL R110, R130.reuse, R68 ;  /* 0x00000044826e7220 */ /* 0x040fe20000400000 */
[C---:B------:R-:W-:Y:S01]  /*8be0*/  FMUL R111, R130.reuse, R69 ;  /* 0x00000045826f7220 */ /* 0x040fe20000400000 */
[----:B------:R-:W-:Y:S01]  /*8bf0*/  FFMA R109, R133, R132, R109 ;  /* 0x00000084856d7223 */ /* 0x000fe2000000006d */
[----:B------:R-:W-:Y:S01]  /*8c00*/  SHF.L.U32 R132, R151, 0x10, RZ ;  /* 0x0000001097847819 */ /* 0x000fe200000006ff */
[----:B------:R-:W-:Y:S01]  /*8c10*/  FFMA R110, R133, R135, R110 ;  /* 0x00000087856e7223 */ /* 0x000fe2000000006e */
[----:B------:R-:W-:Y:S01]  /*8c20*/  SHF.L.U32 R135, R141, 0x10, RZ ;  /* 0x000000108d877819 */ /* 0x000fe200000006ff */
[----:B------:R-:W-:Y:S01]  /*8c30*/  FFMA R111, R133, R134, R111 ;  /* 0x00000086856f7223 */ /* 0x000fe2000000006f */
[----:B------:R-:W-:Y:S01]  /*8c40*/  LOP3.LUT R134, R151, 0xffff0000, RZ, 0xc0, !PT ;  /* 0xffff000097867812 */ /* 0x000fe200078ec0ff */
[C---:B------:R-:W-:Y:S01]  /*8c50*/  FMUL R112, R130.reuse, R70 ;  /* 0x0000004682707220 */ /* 0x040fe20000400000 */
[C---:B------:R-:W-:Y:S01]  /*8c60*/  FMUL R113, R130.reuse, R71 ;  /* 0x0000004782717220 */ /* 0x040fe20000400000 */
[C---:B------:R-:W-:Y:S01]  /*8c70*/  FMUL R114, R130.reuse, R72 ;  /* 0x0000004882727220 */ /* 0x040fe20000400000 */
[----:B------:R-:W-:Y:S01]  /*8c80*/  FMUL R115, R130, R73 ;  /* 0x0000004982737220 */ /* 0x000fe20000400000 */
[C---:B------:R-:W-:Y:S01]  /*8c90*/  FFMA R112, R133.reuse, R132, R112 ;  /* 0x0000008485707223 */ /* 0x040fe20000000070 */
[C---:B------:R-:W-:Y:S01]  /*8ca0*/  SHF.L.U32 R132, R140.reuse, 0x10, RZ ;  /* 0x000000108c847819 */ /* 0x040fe200000006ff */
[----:B------:R-:W-:Y:S01]  /*8cb0*/  FFMA R113, R133, R134, R113 ;  /* 0x0000008685717223 */ /* 0x000fe20000000071 */
[----:B------:R-:W-:Y:S01]  /*8cc0*/  LOP3.LUT R134, R140, 0xffff0000, RZ, 0xc0, !PT ;  /* 0xffff00008c867812 */ /* 0x000fe200078ec0ff */
[----:B------:R-:W-:Y:S01]  /*8cd0*/  FMUL R116, R130, R74 ;  /* 0x0000004a82747220 */ /* 0x000fe20000400000 */
[----:B-1----:R-:W-:Y:S01]  /*8ce0*/  F2FP.BF16.F32.PACK_AB R200, R99, R98 ;  /* 0x0000006263c8723e */ /* 0x002fe200000010ff */
[----:B------:R-:W-:Y:S01]  /*8cf0*/  FFMA R114, R133, R132, R114 ;  /* 0x0000008485727223 */ /* 0x000fe20000000072 */
[----:B------:R-:W-:Y:S01]  /*8d00*/  LOP3.LUT R132, R141, 0xffff0000, RZ, 0xc0, !PT ;  /* 0xffff00008d847812 */ /* 0x000fe200078ec0ff */
[C---:B------:R-:W-:Y:S01]  /*8d10*/  FFMA R115, R133.reuse, R134, R115 ;  /* 0x0000008685737223 */ /* 0x040fe20000000073 */
[C---:B------:R-:W-:Y:S01]  /*8d20*/  LOP3.LUT R134, R142.reuse, 0xffff0000, RZ, 0xc0, !PT ;  /* 0xffff00008e867812 */ /* 0x040fe200078ec0ff */
[----:B------:R-:W-:Y:S01]  /*8d30*/  FFMA R116, R133, R135, R116 ;  /* 0x0000008785747223 */ /* 0x000fe20000000074 */
[----:B------:R-:W-:Y:S01]  /*8d40*/  SHF.L.U32 R135, R142, 0x10, RZ ;  /* 0x000000108e877819 */ /* 0x000fe200000006ff */
[C---:B------:R-:W-:Y:S01]  /*8d50*/  FMUL R117, R130.reuse, R75 ;  /* 0x0000004b82757220 */ /* 0x040fe20000400000 */
[----:B------:R-:W-:Y:S01]  /*8d60*/  F2FP.BF16.F32.PACK_AB R201, R101, R100 ;  /* 0x0000006465c9723e */ /* 0x000fe200000010ff */
[C---:B------:R-:W-:Y:S01]  /*8d70*/  FMUL R118, R130.reuse, R76 ;  /* 0x0000004c82767220 */ /* 0x040fe20000400000 */
[----:B------:R-:W-:Y:S01]  /*8d80*/  F2FP.BF16.F32.PACK_AB R202, R103, R102 ;  /* 0x0000006667ca723e */ /* 0x000fe200000010ff */
[C---:B------:R-:W-:Y:S01]  /*8d90*/  FMUL R119, R130.reuse, R77 ;  /* 0x0000004d82777220 */ /* 0x040fe20000400000 */
[C---:B------:R-:W-:Y:S01]  /*8da0*/  FFMA R117, R133.reuse, R132, R117 ;  /* 0x0000008485757223 */ /* 0x040fe20000000075 */
[----:B------:R-:W-:Y:S01]  /*8db0*/  FFMA R118, R133, R135, R118 ;  /* 0x0000008785767223 */ /* 0x000fe20000000076 */
[----:B------:R-:W-:Y:S01]  /*8dc0*/  SHF.L.U32 R132, R143, 0x10, RZ ;  /* 0x000000108f847819 */ /* 0x000fe200000006ff */
[----:B------:R-:W-:Y:S01]  /*8dd0*/  FFMA R119, R133, R134, R119 ;  /* 0x0000008685777223 */ /* 0x000fe20000000077 */
[----:B------:R-:W-:Y:S01]  /*8de0*/  F2FP.BF16.F32.PACK_AB R203, R105, R104 ;  /* 0x0000006869cb723e */ /* 0x000fe200000010ff */
[C---:B------:R-:W-:Y:S01]  /*8df0*/  FMUL R120, R130.reuse, R78 ;  /* 0x0000004e82787220 */ /* 0x040fe20000400000 */
[----:B------:R-:W-:Y:S01]  /*8e00*/  LOP3.LUT R134, R143, 0xffff0000, RZ, 0xc0, !PT ;  /* 0xffff00008f867812 */ /* 0x000fe200078ec0ff */
[----:B------:R-:W-:Y:S01]  /*8e10*/  FMUL R121, R130, R79 ;  /* 0x0000004f82797220 */ /* 0x000fe20000400000 */
[----:B--2---:R-:W-:Y:S01]  /*8e20*/  F2FP.BF16.F32.PACK_AB R204, R107, R106 ;  /* 0x0000006a6bcc723e */ /* 0x004fe200000010ff */
[----:B------:R1:W-:Y:S01]  /*8e30*/  @!P0 STS.128 [R188+0x1000], R200 ;  /* 0x001000c8bc008388 */ /* 0x0003e20000000c00 */
[C---:B------:R-:W-:Y:S01]  /*8e40*/  FFMA R120, R133.reuse, R132, R120 ;  /* 0x0000008485787223 */ /* 0x040fe20000000078 */
[----:B------:R-:W-:Y:S01]  /*8e50*/  FFMA R121, R133, R134, R121 ;  /* 0x0000008685797223 */ /* 0x000fe20000000079 */
[----:B------:R-:W-:Y:S01]  /*8e60*/  SHF.L.U32 R132, R144, 0x10, RZ ;  /* 0x0000001090847819 */ /* 0x000fe200000006ff */
[----:B------:R-:W-:Y:S01]  /*8e70*/  FMUL R122, R130, R80 ;  /* 0x00000050827a7220 */ /* 0x000fe20000400000 */
[----:B------:R-:W-:Y:S01]  /*8e80*/  LOP3.LUT R134, R144, 0xffff0000, RZ, 0xc0, !PT ;  /* 0xffff000090867812 */ /* 0x000fe200078ec0ff */
[C---:B------:R-:W-:Y:S01]  /*8e90*/  FMUL R123, R130.reuse, R81 ;  /* 0x00000051827b7220 */ /* 0x040fe20000400000 */
[----:B------:R-:W-:Y:S01]  /*8ea0*/  SHF.L.U32 R135, R145, 0x10, RZ ;  /* 0x0000001091877819 */ /* 0x000fe200000006ff */
[C---:B------:R-:W-:Y:S01]  /*8eb0*/  FMUL R124, R130.reuse, R82 ;  /* 0x00000052827c7220 */ /* 0x040fe20000400000 */
[----:B------:R-:W-:Y:S01]  /*8ec0*/  F2FP.BF16.F32.PACK_AB R205, R109, R108 ;  /* 0x0000006c6dcd723e */ /* 0x000fe200000010ff */
[----:B------:R-:W-:Y:S01]  /*8ed0*/  FMUL R125, R130, R83 ;  /* 0x00000053827d7220 */ /* 0x000fe20000400000 */
[----:B------:R-:W-:Y:S01]  /*8ee0*/  F2FP.BF16.F32.PACK_AB R206, R111, R110 ;  /* 0x0000006e6fce723e */ /* 0x000fe200000010ff */
[----:B------:R-:W-:Y:S01]  /*8ef0*/  FFMA R122, R133, R132, R122 ;  /* 0x00000084857a7223 */ /* 0x000fe2000000007a */
[----:B------:R-:W-:Y:S01]  /*8f00*/  F2FP.BF16.F32.PACK_AB R207, R113, R112 ;  /* 0x0000007071cf723e */ /* 0x000fe200000010ff */
[C---:B------:R-:W-:Y:S01]  /*8f10*/  FFMA R123, R133.reuse, R134, R123 ;  /* 0x00000086857b7223 */ /* 0x040fe2000000007b */
[----:B------:R-:W-:Y:S01]  /*8f20*/  SHF.L.U32 R132, R146, 0x10, RZ ;  /* 0x0000001092847819 */ /* 0x000fe200000006ff */
[C---:B------:R-:W-:Y:S01]  /*8f30*/  FFMA R124, R133.reuse, R135, R124 ;  /* 0x00000087857c7223 */ /* 0x040fe2000000007c */
[----:B------:R-:W-:Y:S01]  /*8f40*/  FMUL R126, R130, R84 ;  /* 0x00000054827e7220 */ /* 0x000fe20000400000 */
[----:B------:R1:W-:Y:S01]  /*8f50*/  @!P0 STS.128 [R198+0x1010], R204 ;  /* 0x001010ccc6008388 */ /* 0x0003e20000000c00 */
[----:B------:R-:W-:Y:S01]  /*8f60*/  LOP3.LUT R134, R146, 0xffff0000, RZ, 0xc0, !PT ;  /* 0xffff000092867812 */ /* 0x000fe200078ec0ff */
[----:B------:R-:W-:Y:S01]  /*8f70*/  FFMA R125, R133, R136, R125 ;  /* 0x00000088857d7223 */ /* 0x000fe2000000007d */
[C---:B------:R-:W-:Y:S01]  /*8f80*/  FMUL R127, R130.reuse, R85 ;  /* 0x00000055827f7220 */ /* 0x040fe20000400000 */
[C---:B------:R-:W-:Y:S01]  /*8f90*/  SHF.L.U32 R135, R147.reuse, 0x10, RZ ;  /* 0x0000001093877819 */ /* 0x040fe200000006ff */
[C---:B------:R-:W-:Y:S01]  /*8fa0*/  FMUL R128, R130.reuse, R86 ;  /* 0x0000005682807220 */ /* 0x040fe20000400000 */
[----:B------:R-:W-:Y:S01]  /*8fb0*/  LOP3.LUT R136, R147, 0xffff0000, RZ, 0xc0, !PT ;  /* 0xffff000093887812 */ /* 0x000fe200078ec0ff */
[----:B------:R-:W-:Y:S01]  /*8fc0*/  FMUL R129, R130, R87 ;  /* 0x0000005782817220 */ /* 0x000fe20000400000 */
[----:B------:R-:W-:Y:S01]  /*8fd0*/  F2FP.BF16.F32.PACK_AB R208, R115, R114 ;  /* 0x0000007273d0723e */ /* 0x000fe200000010ff */
[----:B------:R-:W-:Y:S01]  /*8fe0*/  FFMA R126, R133, R132, R126 ;  /* 0x00000084857e7223 */ /* 0x000fe2000000007e */
[----:B------:R-:W-:Y:S01]  /*8ff0*/  F2FP.BF16.F32.PACK_AB R209, R117, R116 ;  /* 0x0000007475d1723e */ /* 0x000fe200000010ff */
[----:B------:R-:W-:Y:S01]  /*9000*/  FFMA R127, R133, R134, R127 ;  /* 0x00000086857f7223 */ /* 0x000fe2000000007f */
[----:B------:R-:W-:Y:S01]  /*9010*/  F2FP.BF16.F32.PACK_AB R210, R119, R118 ;  /* 0x0000007677d2723e */ /* 0x000fe200000010ff */
[----:B------:R-:W-:Y:S01]  /*9020*/  FFMA R128, R133, R135, R128 ;  /* 0x0000008785807223 */ /* 0x000fe20000000080 */
[----:B------:R-:W-:Y:S01]  /*9030*/  F2FP.BF16.F32.PACK_AB R211, R121, R120 ;  /* 0x0000007879d3723e */ /* 0x000fe200000010ff */
[----:B------:R-:W-:Y:S01]  /*9040*/  FFMA R129, R133, R136, R129 ;  /* 0x0000008885817223 */ /* 0x000fe20000000081 */
[----:B------:R-:W-:Y:S02]  /*9050*/  F2FP.BF16.F32.PACK_AB R216, R123, R122 ;  /* 0x0000007a7bd8723e */ /* 0x000fe400000010ff */
[----:B------:R-:W-:Y:S01]  /*9060*/  F2FP.BF16.F32.PACK_AB R217, R125, R124 ;  /* 0x0000007c7dd9723e */ /* 0x000fe200000010ff */
[----:B------:R1:W-:Y:S01]  /*9070*/  @!P0 STS.128 [R196+0x1020], R208 ;  /* 0x001020d0c4008388 */ /* 0x0003e20000000c00 */
[----:B------:R-:W-:Y:S02]  /*9080*/  F2FP.BF16.F32.PACK_AB R218, R127, R126 ;  /* 0x0000007e7fda723e */ /* 0x000fe400000010ff */
[----:B------:R-:W-:Y:S05]  /*9090*/  F2FP.BF16.F32.PACK_AB R219, R129, R128 ;  /* 0x0000008081db723e */ /* 0x000fea00000010ff */
[----:B------:R1:W-:Y:S01]  /*90a0*/  @!P0 STS.128 [R195+0x1010], R216 ;  /* 0x001010d8c3008388 */ /* 0x0003e20000000c00 */
[----:B------:R-:W-:Y:S01]  /*90b0*/  @!PT LDS RZ, [RZ] ;  /* 0x00000000fffff984 */ /* 0x000fe20000000800 */
[----:B------:R-:W-:Y:S01]  /*90c0*/  @!PT LDS RZ, [RZ] ;  /* 0x00000000fffff984 */ /* 0x000fe20000000800 */
[----:B------:R-:W-:Y:S01]  /*90d0*/  @!PT LDS RZ, [RZ] ;  /* 0x00000000fffff984 */ /* 0x000fe20000000800 */
[----:B------:R-:W-:Y:S01]  /*90e0*/  @!PT LDS RZ, [RZ] ;  /* 0x00000000fffff984 */ /* 0x000fe20000000800 */
[----:B------:R2:W-:Y:S07]  /*90f0*/  MEMBAR.ALL.CTA ;  /* 0x0000000000007992 */ /* 0x0005ee0000008000 */
[----:B--2---:R-:W2:Y:S01]  /*9100*/  FENCE.VIEW.ASYNC.S ;  /* 0x00000000000073c6 */ /* 0x004ea20000000000 */
[----:B------:R-:W-:Y:S05]  /*9110*/  WARPSYNC.ALL ;  /* 0x0000000000007948 */ /* 0x000fea0003800000 */
[----:B------:R-:W-:Y:S01]  /*9120*/  BSSY.RECONVERGENT B0, `(.L_x_110) ;  /* 0x0000012000007945 */ /* 0x000fe20003800200 */
[----:B--2---:R-:W-:Y:S06]  /*9130*/  BAR.SYNC.DEFER_BLOCKING 0x1, 0x80 ;  /* 0x0042000000007b1d */ /* 0x004fec0000010000 */
[----:B------:R-:W-:Y:S05]  /*9140*/  @P1 BRA `(.L_x_111) ;  /* 0x00000000003c1947 */ /* 0x000fea0003800000 */
[----:B------:R-:W-:Y:S01]  /*9150*/  UIADD3 UR4, UPT, UPT, UR44, 0x200, URZ ;  /* 0x000002002c047890 */ /* 0x000fe2000fffe0ff */
[----:B------:R-:W-:Y:S01]  /*9160*/  R2UR UR49, R212 ;  /* 0x00000000d43172ca */ /* 0x000fe200000e0000 */
[----:B------:R-:W-:Y:S01]  /*9170*/  UMOV UR51, UR52 ;  /* 0x0000003400337c82 */ /* 0x000fe20008000000 */
[----:B------:R-:W-:Y:S01]  /*9180*/  UIADD3 UR8, UPT, UPT, UR44, 0x1200, URZ ;  /* 0x000012002c087890 */ /* 0x000fe2000fffe0ff */
[----:B------:R-:W-:Y:S02]  /*9190*/  UMOV UR10, UR50 ;  /* 0x00000032000a7c82 */ /* 0x000fe40008000000 */
[----:B------:R-:W-:Y:S01]  /*91a0*/  IMAD.U32 R181, RZ, RZ, UR4 ;  /* 0x00000004ffb57e24 */ /* 0x000fe2000f8e00ff */
[----:B------:R-:W-:Y:S01]  /*91b0*/  UIADD3 UR4, UP0, UPT, UR54, 0xa80, URZ ;  /* 0x00000a8036047890 */ /* 0x000fe2000ff1e0ff */
[----:B------:R-:W-:Y:S03]  /*91c0*/  UMOV UR11, UR52 ;  /* 0x00000034000b7c82 */ /* 0x000fe60008000000 */
[----:B------:R-:W-:Y:S01]  /*91d0*/  R2UR UR48, R181 ;  /* 0x00000000b53072ca */ /* 0x000fe200000e0000 */
[----:B------:R-:W-:Y:S02]  /*91e0*/  UIADD3.X UR5, UPT, UPT, URZ, UR55, URZ, UP0, !UPT ;  /* 0x00000037ff057290 */ /* 0x000fe400087fe4ff */
[----:B------:R-:W-:Y:S10]  /*91f0*/  UIADD3 UR9, UPT, UPT, UR49, 0x80, URZ ;  /* 0x0000008031097890 */ /* 0x000ff4000fffe0ff */
[----:B------:R2:W-:Y:S01]  /*9200*/  UTMASTG.3D [UR48], [UR4] ;  /* 0x00000030040073b5 */ /* 0x0005e20008010000 */
[----:B------:R2:W-:Y:S01]  /*9210*/  UTMASTG.3D [UR8], [UR4] ;  /* 0x00000008040073b5 */ /* 0x0005e20008010000 */
[----:B------:R0:W-:Y:S01]  /*9220*/  UTMACMDFLUSH ;  /* 0x00000000000079b7 */ /* 0x0001e20000000000 */
[----:B--2---:R-:W-:Y:S04]  /*9230*/  DEPBAR.LE SB0, 0x1 ;  /* 0x000080400000791a */ /* 0x004fe80000000000 */
.L_x_111:
[----:B------:R-:W-:Y:S05]  /*9240*/  BSYNC.RECONVERGENT B0 ;  /* 0x0000000000007941 */ /* 0x000fea0003800200 */
.L_x_110:
[----:B------:R-:W-:Y:S01]  /*9250*/  BAR.SYNC.DEFER_BLOCKING 0x1, 0x80 ;  /* 0x0042000000007b1d */ /* 0x000fe20000010000 */
[----:B------:R-:W-:Y:S01]  /*9260*/  ISETP.NE.AND P1, PT, R194, RZ, PT ;  /* 0x000000ffc200720c */ /* 0x000fe20003f25270 */
[----:B------:R-:W-:Y:S01]  /*9270*/  UISETP.NE.AND UP0, UPT, UR53, URZ, UPT ;  /* 0x000000ff3500728c */ /* 0x000fe2000bf05270 */
[----:B------:R-:W-:Y:S11]  /*9280*/  LEA R3, R137, UR44, 0x3 ;  /* 0x0000002c89037c11 */ /* 0x000ff6000f8e18ff */
[----:B------:R-:W-:Y:S01]  /*9290*/  @P1 SHF.L.U32 R6, RZ, 0x1f, RZ ;  /* 0x0000001fff061819 */ /* 0x000fe200000006ff */
[----:B------:R-:W-:Y:S06]  /*92a0*/  BRA.U !UP0, `(.L_x_112) ;  /* 0x0000000108247547 */ /* 0x000fec000b800000 */
[----:B------:R-:W2:Y:S01]  /*92b0*/  S2R R0, SR_CgaCtaId ;  /* 0x0000000000007919 */ /* 0x000ea20000008800 */
[----:B------:R-:W-:Y:S01]  /*92c0*/  IMAD.U32 R4, RZ, RZ, UR46 ;  /* 0x0000002eff047e24 */ /* 0x000fe2000f8e00ff */
[----:B------:R-:W-:Y:S04]  /*92d0*/  UIADD3 UR4, UPT, UPT, UR46, 0x1, URZ ;  /* 0x000000012e047890 */ /* 0x000fe8000fffe0ff */
[----:B------:R-:W-:Y:S01]  /*92e0*/  @P1 LEA R4, R4, UR44, 0x3 ;  /* 0x0000002c04041c11 */ /* 0x000fe2000f8e18ff */
[----:B------:R-:W-:Y:S04]  /*92f0*/  UISETP.NE.AND UP0, UPT, UR4, 0x4, UPT ;  /* 0x000000040400788c */ /* 0x000fe8000bf05270 */
[----:B------:R-:W-:Y:S01]  /*9300*/  @P1 VIADD R5, R4, 0x30 ;  /* 0x0000003004051836 */ /* 0x000fe20000000000 */
[----:B------:R-:W-:Y:S04]  /*9310*/  USEL UR46, UR4, URZ, UP0 ;  /* 0x000000ff042e7287 */ /* 0x000fe80008000000 */
[----:B--2---:R-:W-:Y:S04]  /*9320*/  @P1 PRMT R0, R0, 0x654, R5 ;  /* 0x0000065400001816 */ /* 0x004fe80000000005 */
[----:B------:R2:W-:Y:S04]  /*9330*/  @P1 SYNCS.ARRIVE.TRANS64.RED.A1T0 RZ, [R0+URZ], RZ ;  /* 0x000000ff00ff19a7 */ /* 0x0005e800081004ff */
.L_x_112:
[----:B------:R-:W4:Y:S01]  /*9340*/  @P1 SYNCS.PHASECHK.TRANS64.TRYWAIT P0, [R3+URZ+0x10], R6 ;  /* 0x00001006030015a7 */ /* 0x000f2200080011ff */
[----:B------:R-:W-:Y:S01]  /*9350*/  BSSY B1, `(.L_x_113) ;  /* 0x0000019000017945 */ /* 0x000fe20003800000 */
[----:B----4-:R-:W-:Y:S03]  /*9360*/  @P1 SEL R138, RZ, 0x1, !P0 ;  /* 0x00000001ff8a1807 */ /* 0x010fe60004000000 */
[----:B------:R-:W-:Y:S05]  /*9370*/  @!P1 BRA `(.L_x_114) ;  /* 0x0000000000589947 */ /* 0x000fea0003800000 */
[----:B------:R-:W-:Y:S01]  /*9380*/  ISETP.NE.AND P1, PT, R199, RZ, PT ;  /* 0x000000ffc700720c */ /* 0x000fe20003f25270 */
[----:B------:R-:W-:Y:S01]  /*9390*/  BSSY B0, `(.L_x_115) ;  /* 0x000000a000007945 */ /* 0x000fe20003800000 */
[----:B------:R-:W-:Y:S11]  /*93a0*/  ISETP.NE.AND P0, PT, R138, RZ, PT ;  /* 0x000000ff8a00720c */ /* 0x000ff60003f05270 */
[----:B------:R-:W-:Y:S04]  /*93b0*/  @P1 IMAD R8, R137, 0x2000, R188 ;  /* 0x0000200089081824 */ /* 0x000fe800078e02bc */
[----:B------:R-:W-:Y:S01]  /*93c0*/  @P1 IMAD.IADD R6, R197, 0x1, R8 ;  /* 0x00000001c5061824 */ /* 0x000fe200078e0208 */
[----:B------:R-:W-:Y:S03]  /*93d0*/  @P1 IADD3 R5, PT, PT, R139, R8, RZ ;  /* 0x000000088b051210 */ /* 0x000fe60007ffe0ff */
[----:B------:R-:W-:Y:S01]  /*93e0*/  @P1 IMAD.IADD R4, R187, 0x1, R6 ;  /* 0x00000001bb041824 */ /* 0x000fe200078e0206 */
[----:B------:R-:W-:Y:S06]  /*93f0*/  @P0 BRA `(.L_x_116) ;  /* 0x00000000000c0947 */ /* 0x000fec0003800000 */
[----:B--2---:R-:W-:Y:S04]  /*9400*/  SHF.L.U32 R0, RZ, 0x1f, RZ ;  /* 0x0000001fff007819 */ /* 0x004fe800000006ff */
[----:B------:R-:W2:Y:S02]  /*9410*/  SYNCS.PHASECHK.TRANS64.TRYWAIT P0, [R3+URZ+0x10], R0 ;  /* 0x00001000030075a7 */ /* 0x000ea400080011ff */
[----:B--2---:R-:W-:Y:S05]  /*9420*/  @!P0 BRA `(.L_x_117) ;  /* 0x000000a400f48947 */ /* 0x004fea0003800000 */
.L_x_116:
[----:B------:R-:W-:Y:S05]  /*9430*/  BSYNC B0 ;  /* 0x0000000000007941 */ /* 0x000fea0003800000 */
.L_x_115:
[----:B------:R-:W-:Y:S02]  /*9440*/  ISETP.NE.AND P0, PT, R199, RZ, PT ;  /* 0x000000ffc700720c */ /* 0x000fe40003f05270 */
[----:B------:R-:W-:Y:S11]  /*9450*/  IADD3 R137, PT, PT, R137, 0x1, RZ ;  /* 0x0000000189897810 */ /* 0x000ff60007ffe0ff */
[----:B------:R4:W1:Y:S04]  /*9460*/  @P0 LDS.128 R160, [R5+0x20] ;  /* 0x0000200005a00984 */ /* 0x0008680000000c00 */
[----:B------:R4:W1:Y:S04]  /*9470*/  @P0 LDS.128 R140, [R5+0x1020] ;  /* 0x00102000058c0984 */ /* 0x0008680000000c00 */
[----:B------:R4:W1:Y:S04]  /*9480*/  @P0 LDS.128 R168, [R8] ;  /* 0x0000000008a80984 */ /* 0x0008680000000c00 */
[----:B------:R4:W1:Y:S04]  /*9490*/  @P0 LDS.128 R152, [R8+0x1000] ;  /* 0x0010000008980984 */ /* 0x0008680000000c00 */
[----:B------:R4:W1:Y:S04]  /*94a0*/  @P0 LDS.128 R164, [R6+0x10] ;  /* 0x0000100006a40984 */ /* 0x0008680000000c00 */
[----:B------:R4:W1:Y:S04]  /*94b0*/  @P0 LDS.128 R148, [R6+0x1010] ;  /* 0x0010100006940984 */ /* 0x0008680000000c00 */
[----:B------:R4:W1:Y:S04]  /*94c0*/  @P0 LDS.128 R156, [R4+0x10] ;  /* 0x00001000049c0984 */ /* 0x0008680000000c00 */
[----:B------:R4:W1:Y:S02]  /*94d0*/  @P0 LDS.128 R144, [R4+0x1010] ;  /* 0x0010100004900984 */ /* 0x0008640000000c00 */
.L_x_114:
[----:B------:R-:W-:Y:S05]  /*94e0*/  BSYNC B1 ;  /* 0x0000000000017941 */ /* 0x000fea0003800000 */
.L_x_113:
[----:B------:R-:W-:Y:S05]  /*94f0*/  VIADD R213, R213, 0x400000 ;  /* 0x00400000d5d57836 */ /* 0x000fea0000000000 */
[----:B--2---:R-:W-:Y:S04]  /*9500*/  SHF.R.U32.HI R0, RZ, 0x15, R213 ;  /* 0x00000015ff007819 */ /* 0x004fe800000116d5 */
[----:B------:R-:W-:Y:S04]  /*9510*/  LOP3.LUT R16, R0, 0x3, RZ, 0xc0, !PT ;  /* 0x0000000300107812 */ /* 0x000fe800078ec0ff */
[----:B------:R-:W-:Y:S11]  /*9520*/  ISETP.NE.AND P0, PT, R189, R16, PT ;  /* 0x00000010bd00720c */ /* 0x000ff60003f05270 */
[----:B------:R-:W-:Y:S02]  /*9530*/  @!UPT UIADD3 URZ, UPT, UPT, URZ, URZ, URZ ;  /* 0x000000fffffff290 */ /* 0x000fe4000fffe0ff */
[----:B------:R-:W-:Y:S05]  /*9540*/  @P0 BRA `(.L_x_118) ;  /* 0x0000000000bc0947 */ /* 0x000fea0003800000 */
[----:B------:R-:W-:Y:S11]  /*9550*/  LOP3.LUT P0, RZ, R0, 0x3, R177, 0x48, !PT ;  /* 0x0000000300ff7812 */ /* 0x000ff600078048b1 */
[----:B------:R-:W-:Y:S02]  /*9560*/  @!UPT UIADD3 URZ, UPT, UPT, URZ, URZ, URZ ;  /* 0x000000fffffff290 */ /* 0x000fe4000fffe0ff */
[----:B------:R-:W-:Y:S05]  /*9570*/  @!P0 BRA `(.L_x_119) ;  /* 0x0000000000408947 */ /* 0x000fea0003800000 */
[----:B------:R-:W2:Y:S01]  /*9580*/  LDCU.64 UR8, c[0x4][0x70] ;  /* 0x01000e00ff0877ac */ /* 0x000ea20008000a00 */
[----:B------:R-:W-:Y:S01]  /*9590*/  MOV R15, 0x0 ;  /* 0x00000000000f7802 */ /* 0x000fe20000000f00 */
[----:B------:R-:W-:Y:S02]  /*95a0*/  HFMA2 R12, -RZ, RZ, 0, 5.9604644775390625e-08 ;  /* 0x00000001ff0c7431 */ /* 0x000fe400000001ff */
[----:B----4-:R-:W-:Y:S02]  /*95b0*/  IMAD.MOV.U32 R8, RZ, RZ, 0x192 ;  /* 0x00000192ff087424 */ /* 0x010fe400078e00ff */
[----:B------:R-:W-:Y:S01]  /*95c0*/  IMAD.MOV.U32 R13, RZ, RZ, RZ ;  /* 0x000000ffff0d7224 */ /* 0x000fe200078e00ff */
[----:B------:R-:W4:Y:S01]  /*95d0*/  LDCU.64 UR6, c[0x4][0x78] ;  /* 0x01000f00ff0677ac */ /* 0x000f220008000a00 */
[----:B------:R-:W1:Y:S01]  /*95e0*/  LDC.64 R14, c[0x4][R15] ;  /* 0x010000000f0e7b82 */ /* 0x000e620000000a00 */
[----:B------:R-:W5:Y:S01]  /*95f0*/  LDCU.64 UR4, c[0x4][0x10] ;  /* 0x01000200ff0477ac */ /* 0x000f620008000a00 */
[----:B--2---:R-:W-:Y:S01]  /*9600*/  MOV R5, UR9 ;  /* 0x0000000900057c02 */ /* 0x004fe20008000f00 */
[----:B------:R-:W-:Y:S01]  /*9610*/  IMAD.U32 R4, RZ, RZ, UR8 ;  /* 0x00000008ff047e24 */ /* 0x000fe2000f8e00ff */
[----:B----4-:R-:W-:Y:S01]  /*9620*/  MOV R7, UR7 ;  /* 0x0000000700077c02 */ /* 0x010fe20008000f00 */
[----:B------:R-:W-:Y:S01]  /*9630*/  IMAD.U32 R6, RZ, RZ, UR6 ;  /* 0x00000006ff067e24 */ /* 0x000fe2000f8e00ff */
[----:B-----5:R-:W-:Y:S01]  /*9640*/  MOV R11, UR5 ;  /* 0x00000005000b7c02 */ /* 0x020fe20008000f00 */
[----:B------:R-:W-:Y:S02]  /*9650*/  IMAD.U32 R10, RZ, RZ, UR4 ;  /* 0x00000004ff0a7e24 */ /* 0x000fe4000f8e00ff */
[----:B------:R-:W-:Y:S07]  /*9660*/  LEPC R20, `(.L_x_119) ;  /* 0x000000001014794e */ /* 0x000fee0000000000 */
[----:B-1-3--:R-:W-:Y:S05]  /*9670*/  CALL.ABS.NOINC R14 ;  /* 0x000000000e007343 */ /* 0x00afea0003c00000 */
.L_x_119:
[----:B------:R-:W-:Y:S05]  /*9680*/  WARPSYNC.ALL ;  /* 0x0000000000007948 */ /* 0x000fea0003800000 */
[C---:B------:R-:W-:Y:S01]  /*9690*/  R2UR UR4, R213.reuse ;  /* 0x00000000d50472ca */ /* 0x040fe200000e0000 */
[----:B------:R-:W-:Y:S05]  /*96a0*/  VIADD R0, R213, 0x80 ;  /* 0x00000080d5007836 */ /* 0x000fea0000000000 */
[----:B------:R-:W-:Y:S04]  /*96b0*/  SHF.R.U32.HI R0, RZ, 0x15, R0 ;  /* 0x00000015ff007819 */ /* 0x000fe80000011600 */
[----:B------:R-:W-:Y:S03]  /*96c0*/  LOP3.LUT P0, RZ, R0, 0x3, R177, 0x48, !PT ;  /* 0x0000000300ff7812 */ /* 0x000fe600078048b1 */
[----:B------:R-:W2:Y:S10]  /*96d0*/  LDTM.x32 R24, tmem[UR4] ;  /* 0x00000004001879ee */ /* 0x000eb400082c0000 */
[----:B--2---:R-:W-:Y:S05]  /*96e0*/  @!P0 BRA `(.L_x_120) ;  /* 0x0000000000408947 */ /* 0x004fea0003800000 */
        /* <DEDUP_REMOVED lines=16> */
.L_x_120:
[----:B------:R-:W-:Y:S05]  /*97f0*/  WARPSYNC.ALL ;  /* 0x0000000000007948 */ /* 0x000fea0003800000 */
[----:B------:R-:W-:Y:S11]  /*9800*/  R2UR UR4, R213 ;  /* 0x00000000d50472ca */ /* 0x000ff600000e0000 */
[----:B------:R-:W-:Y:S02]  /*9810*/  @!UPT UIADD3 URZ, UPT, UPT, URZ, URZ, URZ ;  /* 0x000000fffffff290 */ /* 0x000fe4000fffe0ff */
[----:B------:R-:W2:Y:S02]  /*9820*/  LDTM.x32 R56, tmem[UR4+0x80] ;  /* 0x00008004003879ee */ /* 0x000ea400082c0000 */
[----:B--2---:R-:W-:Y:S01]  /*9830*/  NOP ;  /* 0x0000000000007918 */ /* 0x004fe20000000000 */
.L_x_118:
[----:B-1----:R-:W-:Y:S01]  /*9840*/  SHF.L.U32 R18, R168, 0x10, RZ ;  /* 0x00000010a8127819 */ /* 0x002fe200000006ff */
[----:B------:R-:W-:Y:S01]  /*9850*/  FMUL R0, R130, R24 ;  /* 0x0000001882007220 */ /* 0x000fe20000400000 */
[C---:B------:R-:W-:Y:S01]  /*9860*/  SHF.L.U32 R19, R169.reuse, 0x10, RZ ;  /* 0x00000010a9137819 */ /* 0x040fe200000006ff */
[----:B------:R-:W-:Y:S05]  /*9870*/  WARPSYNC.ALL ;  /* 0x0000000000007948 */ /* 0x000fea0003800000 */
[----:B------:R-:W-:Y:S01]  /*9880*/  LOP3.LUT R20, R169, 0xffff0000, RZ, 0xc0, !PT ;  /* 0xffff0000a9147812 */ /* 0x000fe200078ec0ff */
[----:B------:R-:W1:Y:S01]  /*9890*/  S2UR UR5, SR_CgaCtaId ;  /* 0x00000000000579c3 */ /* 0x000e620000008800 */
[----:B------:R-:W-:Y:S01]  /*98a0*/  ISETP.NE.AND P1, PT, R189, R16, PT ;  /* 0x00000010bd00720c */ /* 0x000fe20003f25270 */
[----:B------:R-:W-:Y:S01]  /*98b0*/  FFMA R0, R133, R18, R0 ;  /* 0x0000001285007223 */ /* 0x000fe20000000000 */
[----:B------:R-:W-:Y:S01]  /*98c0*/  LOP3.LUT R18, R168, 0xffff0000, RZ, 0xc0, !PT ;  /* 0xffff0000a8127812 */ /* 0x000fe200078ec0ff */
[----:B------:R-:W-:Y:S01]  /*98d0*/  FMUL R3, R130, R25 ;  /* 0x0000001982037220 */ /* 0x000fe20000400000 */
[----:B------:R-:W-:Y:S01]  /*98e0*/  LOP3.LUT R16, R164, 0xffff0000, RZ, 0xc0, !PT ;  /* 0xffff0000a4107812 */ /* 0x000fe200078ec0ff */
[C---:B----4-:R-:W-:Y:S01]  /*98f0*/  FMUL R4, R130.reuse, R26 ;  /* 0x0000001a82047220 */ /* 0x050fe20000400000 */
[----:B------:R-:W-:Y:S01]  /*9900*/  SHF.L.U32 R15, R165, 0x10, RZ ;  /* 0x00000010a50f7819 */ /* 0x000fe200000006ff */
[----:B------:R-:W-:Y:S01]  /*9910*/  FMUL R5, R130, R27 ;  /* 0x0000001b82057220 */ /* 0x000fe20000400000 */
[----:B------:R-:W-:Y:S01]  /*9920*/  SHF.L.U32 R17, R166, 0x10, RZ ;  /* 0x00000010a6117819 */ /* 0x000fe200000006ff */
[C---:B------:R-:W-:Y:S01]  /*9930*/  FFMA R3, R133.reuse, R18, R3 ;  /* 0x0000001285037223 */ /* 0x040fe20000000003 */
[----:B------:R-:W-:Y:S01]  /*9940*/  SHF.L.U32 R18, R170, 0x10, RZ ;  /* 0x00000010aa127819 */ /* 0x000fe200000006ff */
[C---:B------:R-:W-:Y:S01]  /*9950*/  FFMA R4, R133.reuse, R19, R4 ;  /* 0x0000001385047223 */ /* 0x040fe20000000004 */
[----:B------:R-:W-:Y:S01]  /*9960*/  SHF.L.U32 R19, R164, 0x10, RZ ;  /* 0x00000010a4137819 */ /* 0x000fe200000006ff */
[----:B------:R-:W-:Y:S01]  /*9970*/  FFMA R5, R133, R20, R5 ;  /* 0x0000001485057223 */ /* 0x000fe20000000005 */
[----:B------:R-:W-:Y:S01]  /*9980*/  LOP3.LUT R20, R170, 0xffff0000, RZ, 0xc0, !PT ;  /* 0xffff0000aa147812 */ /* 0x000fe200078ec0ff */
[C---:B------:R-:W-:Y:S01]  /*9990*/  FMUL R6, R130.reuse, R28 ;  /* 0x0000001c82067220 */ /* 0x040fe20000400000 */
[----:B------:R-:W-:Y:S01]  /*99a0*/  F2FP.BF16.F32.PACK_AB R88, R3, R0 ;  /* 0x000000000358723e */ /* 0x000fe200000010ff */
[C---:B------:R-:W-:Y:S01]  /*99b0*/  FMUL R7, R130.reuse, R29 ;  /* 0x0000001d82077220 */ /* 0x040fe20000400000 */
[----:B------:R-:W-:Y:S01]  /*99c0*/  F2FP.BF16.F32.PACK_AB R89, R5, R4 ;  /* 0x000000040559723e */ /* 0x000fe200000010ff */
[----:B------:R-:W-:Y:S01]  /*99d0*/  FFMA R6, R133, R18, R6 ;  /* 0x0000001285067223 */ /* 0x000fe20000000006 */
[----:B------:R-:W-:Y:S01]  /*99e0*/  SHF.L.U32 R18, R171, 0x10, RZ ;  /* 0x00000010ab127819 */ /* 0x000fe200000006ff */
[----:B------:R-:W-:Y:S01]  /*99f0*/  FFMA R7, R133, R20, R7 ;  /* 0x0000001485077223 */ /* 0x000fe20000000007 */
[----:B------:R-:W-:Y:S01]  /*9a00*/  LOP3.LUT R20, R171, 0xffff0000, RZ, 0xc0, !PT ;  /* 0xffff0000ab147812 */ /* 0x000fe200078ec0ff */
[----:B------:R-:W-:Y:S01]  /*9a10*/  FMUL R8, R130, R30 ;  /* 0x0000001e82087220 */ /* 0x000fe20000400000 */
[----:B------:R-:W-:Y:S01]  /*9a20*/  ISETP.NE.AND P2, PT, R194, RZ, PT ;  /* 0x000000ffc200720c */ /* 0x000fe20003f45270 */
[C---:B------:R-:W-:Y:S01]  /*9a30*/  FMUL R9, R130.reuse, R31 ;  /* 0x0000001f82097220 */ /* 0x040fe20000400000 */
[----:B------:R-:W-:Y:S01]  /*9a40*/  F2FP.BF16.F32.PACK_AB R90, R7, R6 ;  /* 0x00000006075a723e */ /* 0x000fe200000010ff */
[----:B------:R-:W-:Y:S01]  /*9a50*/  UIADD3 UR4, UPT, UPT, UR44, 0x88, URZ ;  /* 0x000000882c047890 */ /* 0x000fe2000fffe0ff */
[----:B------:R-:W-:Y:S01]  /*9a60*/  ISETP.NE.AND P0, PT, R189, RZ, PT ;  /* 0x000000ffbd00720c */ /* 0x000fe20003f05270 */
[----:B------:R-:W-:Y:S01]  /*9a70*/  FFMA R8, R133, R18, R8 ;  /* 0x0000001285087223 */ /* 0x000fe20000000008 */
[----:B------:R-:W-:Y:S01]  /*9a80*/  LOP3.LUT R18, R165, 0xffff0000, RZ, 0xc0, !PT ;  /* 0xffff0000a5127812 */ /* 0x000fe200078ec0ff */
[----:B------:R-:W-:Y:S01]  /*9a90*/  FFMA R9, R133, R20, R9 ;  /* 0x0000001485097223 */ /* 0x000fe20000000009 */
[----:B------:R-:W-:Y:S01]  /*9aa0*/  LOP3.LUT R20, R167, 0xffff0000, RZ, 0xc0, !PT ;  /* 0xffff0000a7147812 */ /* 0x000fe200078ec0ff */
[----:B-1----:R-:W-:Y:S01]  /*9ab0*/  UPRMT UR4, UR5, 0x654, UR4 ;  /* 0x0000065405047896 */ /* 0x002fe20008000004 */
[----:B------:R-:W-:Y:S01]  /*9ac0*/  NOP ;  /* 0x0000000000007918 */ /* 0x000fe20000000000 */
[C---:B------:R-:W-:Y:S01]  /*9ad0*/  FMUL R10, R130.reuse, R32 ;  /* 0x00000020820a7220 */ /* 0x040fe20000400000 */
[----:B------:R-:W-:Y:S01]  /*9ae0*/  F2FP.BF16.F32.PACK_AB R91, R9, R8 ;  /* 0x00000008095b723e */ /* 0x000fe200000010ff */
[C---:B------:R-:W-:Y:S01]  /*9af0*/  FMUL R11, R130.reuse, R33 ;  /* 0x00000021820b7220 */ /* 0x040fe20000400000 */
[C---:B------:R-:W-:Y:S01]  /*9b00*/  FMUL R12, R130.reuse, R34 ;  /* 0x00000022820c7220 */ /* 0x040fe20000400000 */
[----:B------:R-:W-:Y:S01]  /*9b10*/  FMUL R13, R130, R35 ;  /* 0x00000023820d7220 */ /* 0x000fe20000400000 */
[----:B------:R-:W-:Y:S01]  /*9b20*/  FFMA R10, R133, R19, R10 ;  /* 0x00000013850a7223 */ /* 0x000fe2000000000a */
[----:B------:R-:W-:Y:S01]  /*9b30*/  SHF.L.U32 R19, R167, 0x10, RZ ;  /* 0x00000010a7137819 */ /* 0x000fe200000006ff */
[----:B------:R-:W-:Y:S01]  /*9b40*/  SYNCS.ARRIVE.TRANS64.RED.A1T0 RZ, [UR4], RZ ;  /* 0x000000ffffff79a7 */ /* 0x000fe20008100404 */
[----:B------:R1:W-:Y:S01]  /*9b50*/  @!P1 STS.128 [R188+0x2000], R88 ;  /* 0x00200058bc009388 */ /* 0x0003e20000000c00 */
[C---:B------:R-:W-:Y:S01]  /*9b60*/  FFMA R11, R133.reuse, R16, R11 ;  /* 0x00000010850b7223 */ /* 0x040fe2000000000b */
[C---:B------:R-:W-:Y:S01]  /*9b70*/  FFMA R12, R133.reuse, R15, R12 ;  /* 0x0000000f850c7223 */ /* 0x040fe2000000000c */
[----:B------:R-:W-:Y:S01]  /*9b80*/  FFMA R13, R133, R18, R13 ;  /* 0x00000012850d7223 */ /* 0x000fe2000000000d */
[----:B------:R-:W-:Y:S01]  /*9b90*/  LOP3.LUT R18, R166, 0xffff0000, RZ, 0xc0, !PT ;  /* 0xffff0000a6127812 */ /* 0x000fe200078ec0ff */
[C---:B------:R-:W-:Y:S01]  /*9ba0*/  FMUL R14, R130.reuse, R36 ;  /* 0x00000024820e7220 */ /* 0x040fe20000400000 */
[----:B------:R-:W-:Y:S01]  /*9bb0*/  F2FP.BF16.F32.PACK_AB R92, R11, R10 ;  /* 0x0000000a0b5c723e */ /* 0x000fe200000010ff */
[----:B------:R-:W-:Y:S01]  /*9bc0*/  FMUL R15, R130, R37 ;  /* 0x00000025820f7220 */ /* 0x000fe20000400000 */
[----:B------:R-:W-:Y:S01]  /*9bd0*/  SHF.L.U32 R11, R160, 0x10, RZ ;  /* 0x00000010a00b7819 */ /* 0x000fe200000006ff */
[----:B------:R-:W-:Y:S01]  /*9be0*/  FFMA R14, R133, R17, R14 ;  /* 0x00000011850e7223 */ /* 0x000fe2000000000e */
[----:B------:R-:W-:Y:S01]  /*9bf0*/  F2FP.BF16.F32.PACK_AB R93, R13, R12 ;  /* 0x0000000c0d5d723e */ /* 0x000fe200000010ff */
[----:B------:R-:W-:Y:S01]  /*9c00*/  FMUL R16, R130, R38 ;  /* 0x0000002682107220 */ /* 0x000fe20000400000 */
[----:B------:R-:W-:Y:S01]  /*9c10*/  LOP3.LUT R12, R160, 0xffff0000, RZ, 0xc0, !PT ;  /* 0xffff0000a00c7812 */ /* 0x000fe200078ec0ff */
[----:B------:R-:W-:Y:S01]  /*9c20*/  FMUL R17, R130, R39 ;  /* 0x0000002782117220 */ /* 0x000fe20000400000 */
[----:B------:R-:W-:Y:S01]  /*9c30*/  SHF.L.U32 R13, R161, 0x10, RZ ;  /* 0x00000010a10d7819 */ /* 0x000fe200000006ff */
[C---:B------:R-:W-:Y:S01]  /*9c40*/  FFMA R15, R133.reuse, R18, R15 ;  /* 0x00000012850f7223 */ /* 0x040fe2000000000f */
[----:B------:R-:W-:Y:S01]  /*9c50*/  LOP3.LUT R18, R158, 0xffff0000, RZ, 0xc0, !PT ;  /* 0xffff00009e127812 */ /* 0x000fe200078ec0ff */
[C---:B------:R-:W-:Y:S01]  /*9c60*/  FFMA R16, R133.reuse, R19, R16 ;  /* 0x0000001385107223 */ /* 0x040fe20000000010 */
[C---:B------:R-:W-:Y:S01]  /*9c70*/  FMUL R8, R130.reuse, R40 ;  /* 0x0000002882087220 */ /* 0x040fe20000400000 */
[----:B------:R-:W-:Y:S01]  /*9c80*/  FFMA R17, R133, R20, R17 ;  /* 0x0000001485117223 */ /* 0x000fe20000000011 */
[----:B------:R-:W-:Y:S01]  /*9c90*/  F2FP.BF16.F32.PACK_AB R94, R15, R14 ;  /* 0x0000000e0f5e723e */ /* 0x000fe200000010ff */
[C---:B------:R-:W-:Y:S01]  /*9ca0*/  FMUL R9, R130.reuse, R41 ;  /* 0x0000002982097220 */ /* 0x040fe20000400000 */
[----:B------:R-:W-:Y:S01]  /*9cb0*/  LOP3.LUT R14, R161, 0xffff0000, RZ, 0xc0, !PT ;  /* 0xffff0000a10e7812 */ /* 0x000fe200078ec0ff */
[----:B------:R-:W-:Y:S01]  /*9cc0*/  FFMA R8, R133, R11, R8 ;  /* 0x0000000b85087223 */ /* 0x000fe20000000008 */
[----:B------:R-:W-:Y:S01]  /*9cd0*/  F2FP.BF16.F32.PACK_AB R95, R17, R16 ;  /* 0x00000010115f723e */ /* 0x000fe200000010ff */
[----:B------:R-:W-:Y:S01]  /*9ce0*/  FMUL R10, R130, R42 ;  /* 0x0000002a820a7220 */ /* 0x000fe20000400000 */
[----:B------:R-:W-:Y:S01]  /*9cf0*/  SHF.L.U32 R15, R162, 0x10, RZ ;  /* 0x00000010a20f7819 */ /* 0x000fe200000006ff */
[----:B------:R-:W-:Y:S01]  /*9d00*/  FMUL R11, R130, R43 ;  /* 0x0000002b820b7220 */ /* 0x000fe20000400000 */
[----:B------:R-:W-:Y:S01]  /*9d10*/  LOP3.LUT R16, R157, 0xffff0000, RZ, 0xc0, !PT ;  /* 0xffff00009d107812 */ /* 0x000fe200078ec0ff */
[----:B------:R-:W-:Y:S01]  /*9d20*/  FFMA R9, R133, R12, R9 ;  /* 0x0000000c85097223 */ /* 0x000fe20000000009 */
[----:B------:R-:W-:Y:S01]  /*9d30*/  SHF.L.U32 R17, R159, 0x10, RZ ;  /* 0x000000109f117819 */ /* 0x000fe200000006ff */
[----:B------:R-:W-:Y:S01]  /*9d40*/  FFMA R10, R133, R13, R10 ;  /* 0x0000000d850a7223 */ /* 0x000fe2000000000a */
[----:B------:R-:W-:Y:S01]  /*9d50*/  LOP3.LUT R20, R159, 0xffff0000, RZ, 0xc0, !PT ;  /* 0xffff00009f147812 */ /* 0x000fe200078ec0ff */
[----:B------:R-:W-:Y:S01]  /*9d60*/  FFMA R11, R133, R14, R11 ;  /* 0x0000000e850b7223 */ /* 0x000fe2000000000b */
[----:B------:R-:W-:Y:S01]  /*9d70*/  LOP3.LUT R14, R162, 0xffff0000, RZ, 0xc0, !PT ;  /* 0xffff0000a20e7812 */ /* 0x000fe200078ec0ff */
[C---:B------:R-:W-:Y:S01]  /*9d80*/  FMUL R12, R130.reuse, R44 ;  /* 0x0000002c820c7220 */ /* 0x040fe20000400000 */
[----:B-1----:R-:W-:Y:S01]  /*9d90*/  F2FP.BF16.F32.PACK_AB R88, R9, R8 ;  /* 0x000000080958723e */ /* 0x002fe200000010ff */
[----:B------:R1:W-:Y:S01]  /*9da0*/  @!P1 STS.128 [R198+0x2010], R92 ;  /* 0x0020105cc6009388 */ /* 0x0003e20000000c00 */
[----:B------:R-:W-:Y:S01]  /*9db0*/  F2FP.BF16.F32.PACK_AB R89, R11, R10 ;  /* 0x0000000a0b59723e */ /* 0x000fe200000010ff */
[----:B------:R-:W-:Y:S01]  /*9dc0*/  FMUL R13, R130, R45 ;  /* 0x0000002d820d7220 */ /* 0x000fe20000400000 */
[----:B------:R-:W-:Y:S01]  /*9dd0*/  SHF.L.U32 R11, R163, 0x10, RZ ;  /* 0x00000010a30b7819 */ /* 0x000fe200000006ff */
[C---:B------:R-:W-:Y:S01]  /*9de0*/  FFMA R12, R133.reuse, R15, R12 ;  /* 0x0000000f850c7223 */ /* 0x040fe2000000000c */
[----:B------:R-:W-:Y:S01]  /*9df0*/  SHF.L.U32 R15, R156, 0x10, RZ ;  /* 0x000000109c0f7819 */ /* 0x000fe200000006ff */
[----:B------:R-:W-:Y:S01]  /*9e00*/  FFMA R13, R133, R14, R13 ;  /* 0x0000000e850d7223 */ /* 0x000fe2000000000d */
[----:B------:R-:W-:Y:S01]  /*9e10*/  LOP3.LUT R14, R163, 0xffff0000, RZ, 0xc0, !PT ;  /* 0xffff0000a30e7812 */ /* 0x000fe200078ec0ff */
[C---:B------:R-:W-:Y:S01]  /*9e20*/  FMUL R8, R130.reuse, R46 ;  /* 0x0000002e82087220 */ /* 0x040fe20000400000 */
[C---:B------:R-:W-:Y:S01]  /*9e30*/  FMUL R9, R130.reuse, R47 ;  /* 0x0000002f82097220 */ /* 0x040fe20000400000 */
[----:B------:R-:W-:Y:S01]  /*9e40*/  FMUL R10, R130, R48 ;  /* 0x00000030820a7220 */ /* 0x000fe20000400000 */
[----:B------:R-:W-:Y:S01]  /*9e50*/  F2FP.BF16.F32.PACK_AB R90, R13, R12 ;  /* 0x0000000c0d5a723e */ /* 0x000fe200000010ff */
[C---:B------:R-:W-:Y:S01]  /*9e60*/  FFMA R8, R133.reuse, R11, R8 ;  /* 0x0000000b85087223 */ /* 0x040fe20000000008 */
[C---:B------:R-:W-:Y:S01]  /*9e70*/  FFMA R9, R133.reuse, R14, R9 ;  /* 0x0000000e85097223 */ /* 0x040fe20000000009 */
[----:B------:R-:W-:Y:S01]  /*9e80*/  LOP3.LUT R14, R156, 0xffff0000, RZ, 0xc0, !PT ;  /* 0xffff00009c0e7812 */ /* 0x000fe200078ec0ff */
[----:B------:R-:W-:Y:S01]  /*9e90*/  FFMA R10, R133, R15, R10 ;  /* 0x0000000f850a7223 */ /* 0x000fe2000000000a */
[----:B------:R-:W-:Y:S01]  /*9ea0*/  SHF.L.U32 R15, R157, 0x10, RZ ;  /* 0x000000109d0f7819 */ /* 0x000fe200000006ff */
[C---:B------:R-:W-:Y:S01]  /*9eb0*/  FMUL R11, R130.reuse, R49 ;  /* 0x00000031820b7220 */ /* 0x040fe20000400000 */
[----:B------:R-:W-:Y:S01]  /*9ec0*/  F2FP.BF16.F32.PACK_AB R91, R9, R8 ;  /* 0x00000008095b723e */ /* 0x000fe200000010ff */
[C---:B------:R-:W-:Y:S01]  /*9ed0*/  FMUL R12, R130.reuse, R50 ;  /* 0x00000032820c7220 */ /* 0x040fe20000400000 */
[C---:B------:R-:W-:Y:S01]  /*9ee0*/  FMUL R13, R130.reuse, R51 ;  /* 0x00000033820d7220 */ /* 0x040fe20000400000 */
[C---:B------:R-:W-:Y:S01]  /*9ef0*/  FFMA R11, R133.reuse, R14, R11 ;  /* 0x0000000e850b7223 */ /* 0x040fe2000000000b */
[----:B------:R-:W-:Y:S01]  /*9f00*/  FMUL R8, R130, R52 ;  /* 0x0000003482087220 */ /* 0x000fe20000400000 */
[C---:B------:R-:W-:Y:S01]  /*9f10*/  FFMA R12, R133.reuse, R15, R12 ;  /* 0x0000000f850c7223 */ /* 0x040fe2000000000c */
[C---:B------:R-:W-:Y:S01]  /*9f20*/  FFMA R13, R133.reuse, R16, R13 ;  /* 0x00000010850d7223 */ /* 0x040fe2000000000d */
[----:B------:R-:W-:Y:S01]  /*9f30*/  SHF.L.U32 R16, R158, 0x10, RZ ;  /* 0x000000109e107819 */ /* 0x000fe200000006ff */
[C---:B------:R-:W-:Y:S01]  /*9f40*/  FMUL R9, R130.reuse, R53 ;  /* 0x0000003582097220 */ /* 0x040fe20000400000 */
[C---:B------:R-:W-:Y:S01]  /*9f50*/  FMUL R14, R130.reuse, R54 ;  /* 0x00000036820e7220 */ /* 0x040fe20000400000 */
[----:B------:R-:W-:Y:S01]  /*9f60*/  FMUL R15, R130, R55 ;  /* 0x00000037820f7220 */ /* 0x000fe20000400000 */
[----:B------:R2:W-:Y:S01]  /*9f70*/  @!P1 STS.128 [R196+0x2020], R88 ;  /* 0x00202058c4009388 */ /* 0x0005e20000000c00 */
[----:B------:R-:W-:Y:S01]  /*9f80*/  FFMA R8, R133, R16, R8 ;  /* 0x0000001085087223 */ /* 0x000fe20000000008 */
[----:B-1----:R-:W-:Y:S01]  /*9f90*/  F2FP.BF16.F32.PACK_AB R93, R13, R12 ;  /* 0x0000000c0d5d723e */ /* 0x002fe200000010ff */
[C---:B------:R-:W-:Y:S01]  /*9fa0*/  FFMA R9, R133.reuse, R18, R9 ;  /* 0x0000001285097223 */ /* 0x040fe20000000009 */
[C---:B------:R-:W-:Y:S01]  /*9fb0*/  LOP3.LUT R12, R152.reuse, 0xffff0000, RZ, 0xc0, !PT ;  /* 0xffff0000980c7812 */ /* 0x040fe200078ec0ff */
[C---:B------:R-:W-:Y:S01]  /*9fc0*/  FFMA R14, R133.reuse, R17, R14 ;  /* 0x00000011850e7223 */ /* 0x040fe2000000000e */
[----:B------:R-:W-:Y:S01]  /*9fd0*/  SHF.L.U32 R17, R152, 0x10, RZ ;  /* 0x0000001098117819 */ /* 0x000fe200000006ff */
[----:B------:R-:W-:Y:S01]  /*9fe0*/  FFMA R15, R133, R20, R15 ;  /* 0x00000014850f7223 */ /* 0x000fe2000000000f */
[----:B------:R-:W-:Y:S01]  /*9ff0*/  F2FP.BF16.F32.PACK_AB R94, R9, R8 ;  /* 0x00000008095e723e */ /* 0x000fe200000010ff */
        /* <DEDUP_REMOVED lines=9> */
[----:B------:R-:W-:Y:S01]  /*a090*/  SHF.L.U32 R18, R154, 0x10, RZ ;  /* 0x000000109a127819 */ /* 0x000fe200000006ff */
[----:B------:R-:W-:Y:S01]  /*a0a0*/  FMUL R10, R130, R59 ;  /* 0x0000003b820a7220 */ /* 0x000fe20000400000 */
[----:B------:R-:W-:Y:S01]  /*a0b0*/  LOP3.LUT R15, R154, 0xffff0000, RZ, 0xc0, !PT ;  /* 0xffff00009a0f7812 */ /* 0x000fe200078ec0ff */
[----:B------:R-:W-:Y:S01]  /*a0c0*/  FMUL R11, R130, R60 ;  /* 0x0000003c820b7220 */ /* 0x000fe20000400000 */
[----:B------:R-:W-:Y:S01]  /*a0d0*/  LOP3.LUT R17, R155, 0xffff0000, RZ, 0xc0, !PT ;  /* 0xffff00009b117812 */ /* 0x000fe200078ec0ff */
[C---:B------:R-:W-:Y:S01]  /*a0e0*/  FFMA R9, R133.reuse, R14, R9 ;  /* 0x0000000e85097223 */ /* 0x040fe20000000009 */
[----:B------:R-:W-:Y:S01]  /*a0f0*/  F2FP.BF16.F32.PACK_AB R96, R8, R16 ;  /* 0x000000100860723e */ /* 0x000fe200000010ff */
[----:B------:R-:W-:Y:S01]  /*a100*/  FFMA R10, R133, R13, R10 ;  /* 0x0000000d850a7223 */ /* 0x000fe2000000000a */
[----:B------:R-:W-:Y:S01]  /*a110*/  LOP3.LUT R16, R141, 0xffff0000, RZ, 0xc0, !PT ;  /* 0xffff00008d107812 */ /* 0x000fe200078ec0ff */
[C---:B------:R-:W-:Y:S01]  /*a120*/  FMUL R12, R130.reuse, R61 ;  /* 0x0000003d820c7220 */ /* 0x040fe20000400000 */
[----:B------:R-:W-:Y:S01]  /*a130*/  LOP3.LUT R20, R147, 0xffff0000, RZ, 0xc0, !PT ;  /* 0xffff000093147812 */ /* 0x000fe200078ec0ff */
[----:B------:R-:W-:Y:S01]  /*a140*/  FFMA R11, R133, R18, R11 ;  /* 0x00000012850b7223 */ /* 0x000fe2000000000b */
[----:B------:R-:W-:Y:S01]  /*a150*/  SHF.L.U32 R18, R155, 0x10, RZ ;  /* 0x000000109b127819 */ /* 0x000fe200000006ff */
[----:B------:R-:W-:Y:S01]  /*a160*/  FMUL R13, R130, R62 ;  /* 0x0000003e820d7220 */ /* 0x000fe20000400000 */
[----:B------:R-:W-:Y:S01]  /*a170*/  F2FP.BF16.F32.PACK_AB R97, R10, R9 ;  /* 0x000000090a61723e */ /* 0x000fe200000010ff */
[C---:B------:R-:W-:Y:S01]  /*a180*/  FFMA R12, R133.reuse, R15, R12 ;  /* 0x0000000f850c7223 */ /* 0x040fe2000000000c */
[----:B------:R-:W-:Y:S01]  /*a190*/  SHF.L.U32 R15, R150, 0x10, RZ ;  /* 0x00000010960f7819 */ /* 0x000fe200000006ff */
[----:B------:R-:W-:Y:S01]  /*a1a0*/  FMUL R14, R130, R63 ;  /* 0x0000003f820e7220 */ /* 0x000fe20000400000 */
[----:B------:R-:W-:Y:S01]  /*a1b0*/  FFMA R13, R133, R18, R13 ;  /* 0x00000012850d7223 */ /* 0x000fe2000000000d */
[----:B------:R-:W-:Y:S01]  /*a1c0*/  LOP3.LUT R18, R145, 0xffff0000, RZ, 0xc0, !PT ;  /* 0xffff000091127812 */ /* 0x000fe200078ec0ff */
[----:B------:R1:W-:Y:S01]  /*a1d0*/  @!P1 STS.128 [R195+0x2010], R92 ;  /* 0x0020105cc3009388 */ /* 0x0003e20000000c00 */
[----:B------:R-:W-:Y:S01]  /*a1e0*/  F2FP.BF16.F32.PACK_AB R98, R12, R11 ;  /* 0x0000000b0c62723e */ /* 0x000fe200000010ff */
[C---:B------:R-:W-:Y:S01]  /*a1f0*/  FFMA R14, R133.reuse, R17, R14 ;  /* 0x00000011850e7223 */ /* 0x040fe2000000000e */
[----:B------:R-:W-:Y:S01]  /*a200*/  SHF.L.U32 R11, R148, 0x10, RZ ;  /* 0x00000010940b7819 */ /* 0x000fe200000006ff */
[----:B------:R-:W-:Y:S01]  /*a210*/  FMUL R8, R130, R64 ;  /* 0x0000004082087220 */ /* 0x000fe20000400000 */
[----:B------:R-:W-:Y:S01]  /*a220*/  LOP3.LUT R12, R148, 0xffff0000, RZ, 0xc0, !PT ;  /* 0xffff0000940c7812 */ /* 0x000fe200078ec0ff */
[----:B------:R-:W-:Y:S01]  /*a230*/  FMUL R9, R130, R65 ;  /* 0x0000004182097220 */ /* 0x000fe20000400000 */
[----:B------:R-:W-:Y:S01]  /*a240*/  F2FP.BF16.F32.PACK_AB R99, R14, R13 ;  /* 0x0000000d0e63723e */ /* 0x000fe200000010ff */
[----:B------:R-:W-:Y:S01]  /*a250*/  FFMA R8, R133, R11, R8 ;  /* 0x0000000b85087223 */ /* 0x000fe20000000008 */
[----:B------:R-:W-:Y:S01]  /*a260*/  SHF.L.U32 R13, R149, 0x10, RZ ;  /* 0x00000010950d7819 */ /* 0x000fe200000006ff */
[----:B------:R-:W-:Y:S01]  /*a270*/  FFMA R9, R133, R12, R9 ;  /* 0x0000000c85097223 */ /* 0x000fe20000000009 */
[----:B------:R-:W-:Y:S01]  /*a280*/  LOP3.LUT R14, R149, 0xffff0000, RZ, 0xc0, !PT ;  /* 0xffff0000950e7812 */ /* 0x000fe200078ec0ff */
[C---:B------:R-:W-:Y:S01]  /*a290*/  FMUL R10, R130.reuse, R66 ;  /* 0x00000042820a7220 */ /* 0x040fe20000400000 */
[----:B------:R-:W-:Y:S01]  /*a2a0*/  SHF.L.U32 R17, R147, 0x10, RZ ;  /* 0x0000001093117819 */ /* 0x000fe200000006ff */
[C---:B------:R-:W-:Y:S01]  /*a2b0*/  FMUL R11, R130.reuse, R67 ;  /* 0x00000043820b7220 */ /* 0x040fe20000400000 */
[----:B--2---:R-:W-:Y:S01]  /*a2c0*/  F2FP.BF16.F32.PACK_AB R88, R9, R8 ;  /* 0x000000080958723e */ /* 0x004fe200000010ff */
[C---:B------:R-:W-:Y:S01]  /*a2d0*/  FFMA R10, R133.reuse, R13, R10 ;  /* 0x0000000d850a7223 */ /* 0x040fe2000000000a */
[----:B------:R-:W-:Y:S01]  /*a2e0*/  FMUL R12, R130, R68 ;  /* 0x00000044820c7220 */ /* 0x000fe20000400000 */
[C---:B------:R-:W-:Y:S01]  /*a2f0*/  FFMA R11, R133.reuse, R14, R11 ;  /* 0x0000000e850b7223 */ /* 0x040fe2000000000b */
[----:B------:R-:W-:Y:S01]  /*a300*/  LOP3.LUT R14, R150, 0xffff0000, RZ, 0xc0, !PT ;  /* 0xffff0000960e7812 */ /* 0x000fe200078ec0ff */
[C---:B------:R-:W-:Y:S01]  /*a310*/  FMUL R13, R130.reuse, R69 ;  /* 0x00000045820d7220 */ /* 0x040fe20000400000 */
[----:B------:R2:W-:Y:S01]  /*a320*/  @!P1 STS.128 [R188+0x3000], R96 ;  /* 0x00300060bc009388 */ /* 0x0005e20000000c00 */
[----:B------:R-:W-:Y:S01]  /*a330*/  FFMA R12, R133, R15, R12 ;  /* 0x0000000f850c7223 */ /* 0x000fe2000000000c */
[----:B------:R-:W-:Y:S01]  /*a340*/  F2FP.BF16.F32.PACK_AB R89, R11, R10 ;  /* 0x0000000a0b59723e */ /* 0x000fe200000010ff */
[----:B------:R-:W-:Y:S01]  /*a350*/  FFMA R13, R133, R14, R13 ;  /* 0x0000000e850d7223 */ /* 0x000fe2000000000d */
[C---:B------:R-:W-:Y:S01]  /*a360*/  SHF.L.U32 R11, R151.reuse, 0x10, RZ ;  /* 0x00000010970b7819 */ /* 0x040fe200000006ff */
[C---:B------:R-:W-:Y:S01]  /*a370*/  FMUL R8, R130.reuse, R70 ;  /* 0x0000004682087220 */ /* 0x040fe20000400000 */
[----:B------:R-:W-:Y:S01]  /*a380*/  LOP3.LUT R14, R151, 0xffff0000, RZ, 0xc0, !PT ;  /* 0xffff0000970e7812 */ /* 0x000fe200078ec0ff */
[----:B------:R-:W-:Y:S01]  /*a390*/  FMUL R9, R130, R71 ;  /* 0x0000004782097220 */ /* 0x000fe20000400000 */
[----:B------:R-:W-:Y:S01]  /*a3a0*/  SHF.L.U32 R15, R140, 0x10, RZ ;  /* 0x000000108c0f7819 */ /* 0x000fe200000006ff */
        /* <DEDUP_REMOVED lines=10> */
[----:B------:R-:W-:Y:S01]  /*a450*/  FMUL R13, R130, R75 ;  /* 0x0000004b820d7220 */ /* 0x000fe20000400000 */
[C---:B------:R-:W-:Y:S01]  /*a460*/  FFMA R11, R133.reuse, R14, R11 ;  /* 0x0000000e850b7223 */ /* 0x040fe2000000000b */
[----:B------:R-:W-:Y:S01]  /*a470*/  SHF.L.U32 R14, R142, 0x10, RZ ;  /* 0x000000108e0e7819 */ /* 0x000fe200000006ff */
[C---:B------:R-:W-:Y:S01]  /*a480*/  FFMA R12, R133.reuse, R15, R12 ;  /* 0x0000000f850c7223 */ /* 0x040fe2000000000c */
[----:B------:R-:W-:Y:S01]  /*a490*/  SHF.L.U32 R15, R144, 0x10, RZ ;  /* 0x00000010900f7819 */ /* 0x000fe200000006ff */
[----:B------:R-:W-:Y:S01]  /*a4a0*/  FFMA R13, R133, R16, R13 ;  /* 0x00000010850d7223 */ /* 0x000fe2000000000d */
[----:B------:R-:W-:Y:S01]  /*a4b0*/  LOP3.LUT R16, R142, 0xffff0000, RZ, 0xc0, !PT ;  /* 0xffff00008e107812 */ /* 0x000fe200078ec0ff */
[----:B------:R4:W-:Y:S01]  /*a4c0*/  @!P1 STS.128 [R198+0x3010], R88 ;  /* 0x00301058c6009388 */ /* 0x0009e20000000c00 */
[----:B-1----:R-:W-:Y:S01]  /*a4d0*/  F2FP.BF16.F32.PACK_AB R92, R11, R10 ;  /* 0x0000000a0b5c723e */ /* 0x002fe200000010ff */
[C---:B------:R-:W-:Y:S01]  /*a4e0*/  FMUL R8, R130.reuse, R76 ;  /* 0x0000004c82087220 */ /* 0x040fe20000400000 */
[----:B------:R-:W-:Y:S01]  /*a4f0*/  F2FP.BF16.F32.PACK_AB R93, R13, R12 ;  /* 0x0000000c0d5d723e */ /* 0x000fe200000010ff */
[C---:B------:R-:W-:Y:S01]  /*a500*/  FMUL R9, R130.reuse, R77 ;  /* 0x0000004d82097220 */ /* 0x040fe20000400000 */
[----:B------:R-:W-:Y:S01]  /*a510*/  SHF.L.U32 R13, R143, 0x10, RZ ;  /* 0x000000108f0d7819 */ /* 0x000fe200000006ff */
[----:B------:R-:W-:Y:S01]  /*a520*/  FFMA R8, R133, R14, R8 ;  /* 0x0000000e85087223 */ /* 0x000fe20000000008 */
[----:B------:R-:W-:Y:S01]  /*a530*/  LOP3.LUT R14, R143, 0xffff0000, RZ, 0xc0, !PT ;  /* 0xffff00008f0e7812 */ /* 0x000fe200078ec0ff */
[----:B------:R-:W1:Y:S01]  /*a540*/  S2R R200, SR_CgaCtaId ;  /* 0x0000000000c87919 */ /* 0x000e620000008800 */
[C---:B------:R-:W-:Y:S01]  /*a550*/  FMUL R10, R130.reuse, R78 ;  /* 0x0000004e820a7220 */ /* 0x040fe20000400000 */
[----:B------:R-:W-:Y:S01]  /*a560*/  FFMA R9, R133, R16, R9 ;  /* 0x0000001085097223 */ /* 0x000fe20000000009 */
[----:B------:R-:W-:Y:S01]  /*a570*/  SHF.L.U32 R16, R145, 0x10, RZ ;  /* 0x0000001091107819 */ /* 0x000fe200000006ff */
[C---:B------:R-:W-:Y:S01]  /*a580*/  FMUL R11, R130.reuse, R79 ;  /* 0x0000004f820b7220 */ /* 0x040fe20000400000 */
[----:B------:R-:W-:Y:S01]  /*a590*/  FFMA R10, R133, R13, R10 ;  /* 0x0000000d850a7223 */ /* 0x000fe2000000000a */
[----:B------:R-:W-:Y:S01]  /*a5a0*/  FMUL R12, R130, R80 ;  /* 0x00000050820c7220 */ /* 0x000fe20000400000 */
[----:B------:R-:W-:Y:S01]  /*a5b0*/  F2FP.BF16.F32.PACK_AB R94, R9, R8 ;  /* 0x00000008095e723e */ /* 0x000fe200000010ff */
[C---:B------:R-:W-:Y:S01]  /*a5c0*/  FFMA R11, R133.reuse, R14, R11 ;  /* 0x0000000e850b7223 */ /* 0x040fe2000000000b */
[----:B------:R-:W-:Y:S01]  /*a5d0*/  LOP3.LUT R14, R144, 0xffff0000, RZ, 0xc0, !PT ;  /* 0xffff0000900e7812 */ /* 0x000fe200078ec0ff */
[C---:B------:R-:W-:Y:S01]  /*a5e0*/  FMUL R8, R130.reuse, R81 ;  /* 0x0000005182087220 */ /* 0x040fe20000400000 */
[C---:B------:R-:W-:Y:S01]  /*a5f0*/  FMUL R9, R130.reuse, R82 ;  /* 0x0000005282097220 */ /* 0x040fe20000400000 */
[----:B------:R-:W-:Y:S01]  /*a600*/  FMUL R13, R130, R83 ;  /* 0x00000053820d7220 */ /* 0x000fe20000400000 */
[C---:B------:R-:W-:Y:S01]  /*a610*/  FFMA R12, R133.reuse, R15, R12 ;  /* 0x0000000f850c7223 */ /* 0x040fe2000000000c */
[C---:B------:R-:W-:Y:S01]  /*a620*/  FFMA R8, R133.reuse, R14, R8 ;  /* 0x0000000e85087223 */ /* 0x040fe20000000008 */
[----:B------:R-:W-:Y:S01]  /*a630*/  FFMA R9, R133, R16, R9 ;  /* 0x0000001085097223 */ /* 0x000fe20000000009 */
[----:B------:R-:W-:Y:S01]  /*a640*/  F2FP.BF16.F32.PACK_AB R95, R11, R10 ;  /* 0x0000000a0b5f723e */ /* 0x000fe200000010ff */
[C---:B------:R-:W-:Y:S01]  /*a650*/  FFMA R13, R133.reuse, R18, R13 ;  /* 0x00000012850d7223 */ /* 0x040fe2000000000d */
[----:B------:R-:W-:Y:S01]  /*a660*/  SHF.L.U32 R16, R146, 0x10, RZ ;  /* 0x0000001092107819 */ /* 0x000fe200000006ff */
[----:B------:R-:W-:Y:S01]  /*a670*/  FMUL R10, R130, R84 ;  /* 0x00000054820a7220 */ /* 0x000fe20000400000 */
[----:B------:R-:W-:Y:S01]  /*a680*/  LOP3.LUT R18, R146, 0xffff0000, RZ, 0xc0, !PT ;  /* 0xffff000092127812 */ /* 0x000fe200078ec0ff */
[----:B------:R4:W-:Y:S01]  /*a690*/  @!P1 STS.128 [R196+0x3020], R92 ;  /* 0x0030205cc4009388 */ /* 0x0009e20000000c00 */
[C---:B------:R-:W-:Y:S01]  /*a6a0*/  FMUL R11, R130.reuse, R85 ;  /* 0x00000055820b7220 */ /* 0x040fe20000400000 */
[C---:B------:R-:W-:Y:S01]  /*a6b0*/  FMUL R14, R130.reuse, R86 ;  /* 0x00000056820e7220 */ /* 0x040fe20000400000 */
[----:B------:R-:W-:Y:S01]  /*a6c0*/  FMUL R15, R130, R87 ;  /* 0x00000057820f7220 */ /* 0x000fe20000400000 */
[C---:B------:R-:W-:Y:S01]  /*a6d0*/  FFMA R10, R133.reuse, R16, R10 ;  /* 0x00000010850a7223 */ /* 0x040fe2000000000a */
[C---:B------:R-:W-:Y:S01]  /*a6e0*/  FFMA R11, R133.reuse, R18, R11 ;  /* 0x00000012850b7223 */ /* 0x040fe2000000000b */
[C---:B------:R-:W-:Y:S01]  /*a6f0*/  FFMA R14, R133.reuse, R17, R14 ;  /* 0x00000011850e7223 */ /* 0x040fe2000000000e */
[----:B------:R-:W-:Y:S01]  /*a700*/  FFMA R15, R133, R20, R15 ;  /* 0x00000014850f7223 */ /* 0x000fe2000000000f */
[----:B--2---:R-:W-:Y:S01]  /*a710*/  F2FP.BF16.F32.PACK_AB R96, R8, R12 ;  /* 0x0000000c0860723e */ /* 0x004fe200000010ff */
[----:B------:R-:W-:Y:S01]  /*a720*/  BSSY.RECONVERGENT B0, `(.L_x_121) ;  /* 0x0000021000007945 */ /* 0x000fe20003800200 */
[----:B------:R-:W-:Y:S02]  /*a730*/  F2FP.BF16.F32.PACK_AB R97, R13, R9 ;  /* 0x000000090d61723e */ /* 0x000fe400000010ff */
[----:B------:R-:W-:Y:S02]  /*a740*/  F2FP.BF16.F32.PACK_AB R98, R11, R10 ;  /* 0x0000000a0b62723e */ /* 0x000fe400000010ff */
[----:B------:R-:W-:Y:S02]  /*a750*/  F2FP.BF16.F32.PACK_AB R99, R15, R14 ;  /* 0x0000000e0f63723e */ /* 0x000fe400000010ff */
[----:B------:R-:W-:Y:S02]  /*a760*/  MOV R12, UR46 ;  /* 0x0000002e000c7c02 */ /* 0x000fe40008000f00 */
[----:B------:R-:W-:Y:S01]  /*a770*/  LEA R11, R137, UR44, 0x3 ;  /* 0x0000002c890b7c11 */ /* 0x000fe2000f8e18ff */
[----:B------:R4:W-:Y:S01]  /*a780*/  @!P1 STS.128 [R195+0x3010], R96 ;  /* 0x00301060c3009388 */ /* 0x0009e20000000c00 */
[----:B------:R-:W-:Y:S04]  /*a790*/  @P2 LEA R12, R12, UR44, 0x3 ;  /* 0x0000002c0c0c2c11 */ /* 0x000fe8000f8e18ff */
[----:B------:R-:W-:Y:S02]  /*a7a0*/  @P2 IADD3 R13, PT, PT, R12, 0x30, RZ ;  /* 0x000000300c0d2810 */ /* 0x000fe40007ffe0ff */
[----:B------:R-:W-:Y:S01]  /*a7b0*/  @P2 SHF.L.U32 R12, RZ, 0x1f, RZ ;  /* 0x0000001fff0c2819 */ /* 0x000fe200000006ff */
[----:B------:R-:W-:Y:S01]  /*a7c0*/  @!PT LDS RZ, [RZ] ;  /* 0x00000000fffff984 */ /* 0x000fe20000000800 */
[----:B------:R-:W-:Y:S01]  /*a7d0*/  @!PT LDS RZ, [RZ] ;  /* 0x00000000fffff984 */ /* 0x000fe20000000800 */
[----:B------:R-:W-:Y:S01]  /*a7e0*/  @!PT LDS RZ, [RZ] ;  /* 0x00000000fffff984 */ /* 0x000fe20000000800 */
[----:B------:R-:W-:Y:S01]  /*a7f0*/  @!PT LDS RZ, [RZ] ;  /* 0x00000000fffff984 */ /* 0x000fe20000000800 */
[----:B------:R2:W-:Y:S06]  /*a800*/  MEMBAR.ALL.CTA ;  /* 0x0000000000007992 */ /* 0x0005ec0000008000 */
[----:B--2---:R-:W2:Y:S01]  /*a810*/  FENCE.VIEW.ASYNC.S ;  /* 0x00000000000073c6 */ /* 0x004ea20000000000 */
[----:B-1----:R-:W-:Y:S01]  /*a820*/  @P2 PRMT R13, R200, 0x654, R13 ;  /* 0x00000654c80d2816 */ /* 0x002fe2000000000d */
[----:B--2---:R-:W-:Y:S06]  /*a830*/  BAR.SYNC.DEFER_BLOCKING 0x1, 0x80 ;  /* 0x0042000000007b1d */ /* 0x004fec0000010000 */
[----:B------:R-:W-:Y:S05]  /*a840*/  @P0 BRA `(.L_x_122) ;  /* 0x0000000000380947 */ /* 0x000fea0003800000 */
[----:B------:R-:W-:Y:S01]  /*a850*/  R2UR UR9, R212 ;  /* 0x00000000d40972ca */ /* 0x000fe200000e0000 */
[----:B------:R-:W-:Y:S02]  /*a860*/  UIADD3 UR4, UP0, UPT, UR54, 0xa80, URZ ;  /* 0x00000a8036047890 */ /* 0x000fe4000ff1e0ff */
[----:B------:R-:W-:Y:S02]  /*a870*/  UIADD3 UR10, UPT, UPT, UR50, 0x40, URZ ;  /* 0x00000040320a7890 */ /* 0x000fe4000fffe0ff */
[----:B------:R-:W-:Y:S02]  /*a880*/  UIADD3 UR8, UPT, UPT, UR44, 0x2200, URZ ;  /* 0x000022002c087890 */ /* 0x000fe4000fffe0ff */
[----:B------:R-:W-:Y:S01]  /*a890*/  UIADD3.X UR5, UPT, UPT, URZ, UR55, URZ, UP0, !UPT ;  /* 0x00000037ff057290 */ /* 0x000fe200087fe4ff */
[----:B------:R-:W-:Y:S01]  /*a8a0*/  UMOV UR11, UR52 ;  /* 0x00000034000b7c82 */ /* 0x000fe20008000000 */
[----:B------:R-:W-:Y:S01]  /*a8b0*/  UIADD3 UR12, UPT, UPT, UR44, 0x3200, URZ ;  /* 0x000032002c0c7890 */ /* 0x000fe2000fffe0ff */
[----:B------:R-:W-:Y:S03]  /*a8c0*/  UMOV UR15, UR52 ;  /* 0x00000034000f7c82 */ /* 0x000fe60008000000 */
[----:B------:R-:W-:Y:S01]  /*a8d0*/  UIADD3 UR13, UPT, UPT, UR9, 0x80, URZ ;  /* 0x00000080090d7890 */ /* 0x000fe2000fffe0ff */
[----:B------:R-:W-:Y:S02]  /*a8e0*/  UMOV UR14, UR10 ;  /* 0x0000000a000e7c82 */ /* 0x000fe40008000000 */
[----:B------:R1:W-:Y:S06]  /*a8f0*/  UTMASTG.3D [UR8], [UR4] ;  /* 0x00000008040073b5 */ /* 0x0003ec0008010000 */
[----:B------:R1:W-:Y:S01]  /*a900*/  UTMASTG.3D [UR12], [UR4] ;  /* 0x0000000c040073b5 */ /* 0x0003e20008010000 */
[----:B------:R0:W-:Y:S01]  /*a910*/  UTMACMDFLUSH ;  /* 0x00000000000079b7 */ /* 0x0001e20000000000 */
[----:B-1----:R-:W-:Y:S04]  /*a920*/  DEPBAR.LE SB0, 0x1 ;  /* 0x000080400000791a */ /* 0x002fe80000000000 */
.L_x_122:
[----:B------:R-:W-:Y:S05]  /*a930*/  BSYNC.RECONVERGENT B0 ;  /* 0x0000000000007941 */ /* 0x000fea0003800200 */
.L_x_121:
[----:B------:R-:W-:Y:S01]  /*a940*/  BAR.SYNC.DEFER_BLOCKING 0x1, 0x80 ;  /* 0x0042000000007b1d */ /* 0x000fe20000010000 */
[----:B------:R-:W-:Y:S02]  /*a950*/  UISETP.NE.AND UP0, UPT, UR43, URZ, UPT ;  /* 0x000000ff2b00728c */ /* 0x000fe4000bf05270 */
[----:B------:R-:W-:Y:S03]  /*a960*/  UIADD3 UR5, UPT, UPT, UR46, 0x1, URZ ;  /* 0x000000012e057890 */ /* 0x000fe6000fffe0ff */
[----:B------:R1:W-:Y:S01]  /*a970*/  @P2 SYNCS.ARRIVE.TRANS64.RED.A1T0 RZ, [R13+URZ], RZ ;  /* 0x000000ff0dff29a7 */ /* 0x0003e200081004ff */
[----:B------:R-:W-:Y:S01]  /*a980*/  UMOV UR4, 0x40 ;  /* 0x0000004000047882 */ /* 0x000fe20000000000 */
[----:B------:R-:W-:Y:S01]  /*a990*/  BSSY B1, `(.L_x_123) ;  /* 0x0000021000017945 */ /* 0x000fe20003800000 */
[----:B------:R-:W-:Y:S02]  /*a9a0*/  USEL UR4, UR4, 0x20, !UP0 ;  /* 0x0000002004047887 */ /* 0x000fe4000c000000 */
[----:B------:R-:W-:Y:S02]  /*a9b0*/  UISETP.NE.AND UP0, UPT, UR5, 0x4, UPT ;  /* 0x000000040500788c */ /* 0x000fe4000bf05270 */
[----:B------:R-:W-:Y:S01]  /*a9c0*/  UIADD3 UR49, UPT, UPT, UR47, UR4, URZ ;  /* 0x000000042f317290 */ /* 0x000fe2000fffe0ff */
[----:B------:R-:W2:Y:S01]  /*a9d0*/  @P2 SYNCS.PHASECHK.TRANS64.TRYWAIT P0, [R11+URZ+0x10], R12 ;  /* 0x0000100c0b0025a7 */ /* 0x000ea200080011ff */
[----:B----4-:R-:W-:Y:S01]  /*a9e0*/  VIADD R92, R131, UR4 ;  /* 0x00000004835c7c36 */ /* 0x010fe20008000000 */
[----:B------:R-:W-:Y:S04]  /*a9f0*/  USEL UR45, UR5, URZ, UP0 ;  /* 0x000000ff052d7287 */ /* 0x000fe80008000000 */
[----:B------:R-:W-:Y:S04]  /*aa00*/  SHF.R.U32.HI R10, RZ, 0x15, R92 ;  /* 0x00000015ff0a7819 */ /* 0x000fe8000001165c */
[----:B------:R-:W-:Y:S02]  /*aa10*/  LOP3.LUT R16, R10, 0x3, RZ, 0xc0, !PT ;  /* 0x000000030a107812 */ /* 0x000fe400078ec0ff */
[----:B--2---:R-:W-:Y:S01]  /*aa20*/  @P2 SEL R138, RZ, 0x1, !P0 ;  /* 0x00000001ff8a2807 */ /* 0x004fe20004000000 */
[----:B-1----:R-:W-:Y:S06]  /*aa30*/  @!P2 BRA `(.L_x_124) ;  /* 0x000000000058a947 */ /* 0x002fec0003800000 */
        /* <DEDUP_REMOVED lines=8> */
[----:B------:R-:W-:Y:S04]  /*aac0*/  SHF.L.U32 R8, RZ, 0x1f, RZ ;  /* 0x0000001fff087819 */ /* 0x000fe800000006ff */
[----:B------:R-:W1:Y:S02]  /*aad0*/  SYNCS.PHASECHK.TRANS64.TRYWAIT P0, [R11+URZ+0x10], R8 ;  /* 0x000010080b0075a7 */ /* 0x000e6400080011ff */
[----:B-1----:R-:W-:Y:S05]  /*aae0*/  @!P0 BRA `(.L_x_127) ;  /* 0x0000009000588947 */ /* 0x002fea0003800000 */
.L_x_126:
[----:B------:R-:W-:Y:S05]  /*aaf0*/  BSYNC B0 ;  /* 0x0000000000007941 */ /* 0x000fea0003800000 */
.L_x_125:
[----:B------:R-:W-:Y:S02]  /*ab00*/  ISETP.NE.AND P0, PT, R199, RZ, PT ;  /* 0x000000ffc700720c */ /* 0x000fe40003f05270 */
[----:B------:R-:W-:Y:S11]  /*ab10*/  IADD3 R137, PT, PT, R137, 0x1, RZ ;  /* 0x0000000189897810 */ /* 0x000ff60007ffe0ff */
[----:B------:R2:W4:Y:S04]  /*ab20*/  @P0 LDS.128 R160, [R3+0x20] ;  /* 0x0000200003a00984 */ /* 0x0005280000000c00 */
[----:B------:R2:W1:Y:S04]  /*ab30*/  @P0 LDS.128 R140, [R3+0x1020] ;  /* 0x00102000038c0984 */ /* 0x0004680000000c00 */
[----:B------:R2:W1:Y:S04]  /*ab40*/  @P0 LDS.128 R168, [R6] ;  /* 0x0000000006a80984 */ /* 0x0004680000000c00 */
[----:B------:R2:W1:Y:S04]  /*ab50*/  @P0 LDS.128 R152, [R6+0x1000] ;  /* 0x0010000006980984 */ /* 0x0004680000000c00 */
[----:B------:R2:W1:Y:S04]  /*ab60*/  @P0 LDS.128 R164, [R4+0x10] ;  /* 0x0000100004a40984 */ /* 0x0004680000000c00 */
[----:B------:R2:W1:Y:S04]  /*ab70*/  @P0 LDS.128 R148, [R4+0x1010] ;  /* 0x0010100004940984 */ /* 0x0004680000000c00 */
[----:B------:R2:W1:Y:S04]  /*ab80*/  @P0 LDS.128 R156, [R0+0x10] ;  /* 0x00001000009c0984 */ /* 0x0004680000000c00 */
[----:B------:R2:W1:Y:S02]  /*ab90*/  @P0 LDS.128 R144, [R0+0x1010] ;  /* 0x0010100000900984 */ /* 0x0004640000000c00 */
.L_x_124:
[----:B------:R-:W-:Y:S05]  /*aba0*/  BSYNC B1 ;  /* 0x0000000000017941 */ /* 0x000fea0003800000 */
.L_x_123:
[----:B------:R-:W-:Y:S11]  /*abb0*/  ISETP.NE.AND P0, PT, R189, R16, PT ;  /* 0x00000010bd00720c */ /* 0x000ff60003f05270 */
[----:B------:R-:W-:Y:S02]  /*abc0*/  @!UPT UIADD3 URZ, UPT, UPT, URZ, URZ, URZ ;  /* 0x000000fffffff290 */ /* 0x000fe4000fffe0ff */
[----:B------:R-:W-:Y:S05]  /*abd0*/  @P0 BRA `(.L_x_128) ;  /* 0x0000000000bc0947 */ /* 0x000fea0003800000 */
[----:B------:R-:W-:Y:S11]  /*abe0*/  LOP3.LUT P0, RZ, R10, 0x3, R177, 0x48, !PT ;  /* 0x000000030aff7812 */ /* 0x000ff600078048b1 */
[----:B------:R-:W-:Y:S02]  /*abf0*/  @!UPT UIADD3 URZ, UPT, UPT, URZ, URZ, URZ ;  /* 0x000000fffffff290 */ /* 0x000fe4000fffe0ff */
[----:B------:R-:W-:Y:S05]  /*ac00*/  @!P0 BRA `(.L_x_129) ;  /* 0x0000000000408947 */ /* 0x000fea0003800000 */
[----:B------:R-:W5:Y:S01]  /*ac10*/  LDCU.64 UR8, c[0x4][0x70] ;  /* 0x01000e00ff0877ac */ /* 0x000f620008000a00 */
[----:B------:R-:W-:Y:S01]  /*ac20*/  MOV R15, 0x0 ;  /* 0x00000000000f7802 */ /* 0x000fe20000000f00 */
[----:B------:R-:W-:Y:S02]  /*ac30*/  HFMA2 R12, -RZ, RZ, 0, 5.9604644775390625e-08 ;  /* 0x00000001ff0c7431 */ /* 0x000fe400000001ff */
[----:B-1----:R-:W-:Y:S02]  /*ac40*/  IMAD.MOV.U32 R8, RZ, RZ, 0x192 ;  /* 0x00000192ff087424 */ /* 0x002fe400078e00ff */
[----:B------:R-:W-:Y:S01]  /*ac50*/  IMAD.MOV.U32 R13, RZ, RZ, RZ ;  /* 0x000000ffff0d7224 */ /* 0x000fe200078e00ff */
[----:B------:R-:W1:Y:S01]  /*ac60*/  LDCU.64 UR6, c[0x4][0x78] ;  /* 0x01000f00ff0677ac */ /* 0x000e620008000a00 */
[----:B------:R-:W3:Y:S01]  /*ac70*/  LDC.64 R14, c[0x4][R15] ;  /* 0x010000000f0e7b82 */ /* 0x000ee20000000a00 */
[----:B------:R-:W4:Y:S01]  /*ac80*/  LDCU.64 UR4, c[0x4][0x10] ;  /* 0x01000200ff0477ac */ /* 0x000f220008000a00 */
[----:B-----5:R-:W-:Y:S01]  /*ac90*/  MOV R5, UR9 ;  /* 0x0000000900057c02 */ /* 0x020fe20008000f00 */
[----:B--2---:R-:W-:Y:S01]  /*aca0*/  IMAD.U32 R4, RZ, RZ, UR8 ;  /* 0x00000008ff047e24 */ /* 0x004fe2000f8e00ff */
[----:B-1----:R-:W-:Y:S01]  /*acb0*/  MOV R7, UR7 ;  /* 0x0000000700077c02 */ /* 0x002fe20008000f00 */
[----:B------:R-:W-:Y:S01]  /*acc0*/  IMAD.U32 R6, RZ, RZ, UR6 ;  /* 0x00000006ff067e24 */ /* 0x000fe2000f8e00ff */
[----:B----4-:R-:W-:Y:S01]  /*acd0*/  MOV R11, UR5 ;  /* 0x00000005000b7c02 */ /* 0x010fe20008000f00 */
[----:B------:R-:W-:Y:S02]  /*ace0*/  IMAD.U32 R10, RZ, RZ, UR4 ;  /* 0x00000004ff0a7e24 */ /* 0x000fe4000f8e00ff */
[----:B------:R-:W-:Y:S07]  /*acf0*/  LEPC R20, `(.L_x_129) ;  /* 0x000000001014794e */ /* 0x000fee0000000000 */
[----:B---3--:R-:W-:Y:S05]  /*ad00*/  CALL.ABS.NOINC R14 ;  /* 0x000000000e007343 */ /* 0x008fea0003c00000 */
.L_x_129:
[----:B------:R-:W-:Y:S05]  /*ad10*/  WARPSYNC.ALL ;  /* 0x0000000000007948 */ /* 0x000fea0003800000 */
[C---:B------:R-:W-:Y:S01]  /*ad20*/  R2UR UR4, R92.reuse ;  /* 0x000000005c0472ca */ /* 0x040fe200000e0000 */
[----:B--2---:R-:W-:Y:S05]  /*ad30*/  VIADD R0, R92, 0x80 ;  /* 0x000000805c007836 */ /* 0x004fea0000000000 */
[----:B------:R-:W-:Y:S04]  /*ad40*/  SHF.R.U32.HI R0, RZ, 0x15, R0 ;  /* 0x00000015ff007819 */ /* 0x000fe80000011600 */
[----:B------:R-:W-:Y:S03]  /*ad50*/  LOP3.LUT P0, RZ, R0, 0x3, R177, 0x48, !PT ;  /* 0x0000000300ff7812 */ /* 0x000fe600078048b1 */
[----:B------:R-:W2:Y:S10]  /*ad60*/  LDTM.x32 R24, tmem[UR4] ;  /* 0x00000004001879ee */ /* 0x000eb400082c0000 */
[----:B--2---:R-:W-:Y:S05]  /*ad70*/  @!P0 BRA `(.L_x_130) ;  /* 0x0000000000408947 */ /* 0x004fea0003800000 */
[----:B------:R-:W2:Y:S01]  /*ad80*/  LDCU.64 UR8, c[0x4][0x70] ;  /* 0x01000e00ff0877ac */ /* 0x000ea20008000a00 */
[----:B------:R-:W-:Y:S01]  /*ad90*/  MOV R15, 0x0 ;  /* 0x00000000000f7802 */ /* 0x000fe20000000f00 */
[----:B------:R-:W-:Y:S02]  /*ada0*/  HFMA2 R12, -RZ, RZ, 0, 5.9604644775390625e-08 ;  /* 0x00000001ff0c7431 */ /* 0x000fe400000001ff */
[----:B-1----:R-:W-:Y:S02]  /*adb0*/  IMAD.MOV.U32 R8, RZ, RZ, 0x192 ;  /* 0x00000192ff087424 */ /* 0x002fe400078e00ff */
[----:B------:R-:W-:Y:S01]  /*adc0*/  IMAD.MOV.U32 R13, RZ, RZ, RZ ;  /* 0x000000ffff0d7224 */ /* 0x000fe200078e00ff */
[----:B------:R-:W1:Y:S01]  /*add0*/  LDCU.64 UR6, c[0x4][0x78] ;  /* 0x01000f00ff0677ac */ /* 0x000e620008000a00 */
[----:B------:R-:W3:Y:S01]  /*ade0*/  LDC.64 R14, c[0x4][R15] ;  /* 0x010000000f0e7b82 */ /* 0x000ee20000000a00 */
[----:B------:R-:W5:Y:S01]  /*adf0*/  LDCU.64 UR4, c[0x4][0x10] ;  /* 0x01000200ff0477ac */ /* 0x000f620008000a00 */
[----:B--2---:R-:W-:Y:S01]  /*ae00*/  MOV R5, UR9 ;  /* 0x0000000900057c02 */ /* 0x004fe20008000f00 */
[----:B------:R-:W-:Y:S01]  /*ae10*/  IMAD.U32 R4, RZ, RZ, UR8 ;  /* 0x00000008ff047e24 */ /* 0x000fe2000f8e00ff */
[----:B-1----:R-:W-:Y:S01]  /*ae20*/  MOV R7, UR7 ;  /* 0x0000000700077c02 */ /* 0x002fe20008000f00 */
[----:B------:R-:W-:Y:S01]  /*ae30*/  IMAD.U32 R6, RZ, RZ, UR6 ;  /* 0x00000006ff067e24 */ /* 0x000fe2000f8e00ff */
[----:B-----5:R-:W-:Y:S01]  /*ae40*/  MOV R11, UR5 ;  /* 0x00000005000b7c02 */ /* 0x020fe20008000f00 */
[----:B------:R-:W-:Y:S02]  /*ae50*/  IMAD.U32 R10, RZ, RZ, UR4 ;  /* 0x00000004ff0a7e24 */ /* 0x000fe4000f8e00ff */
[----:B------:R-:W-:Y:S07]  /*ae60*/  LEPC R20, `(.L_x_130) ;  /* 0x000000001014794e */ /* 0x000fee0000000000 */
[----:B---34-:R-:W-:Y:S05]  /*ae70*/  CALL.ABS.NOINC R14 ;  /* 0x000000000e007343 */ /* 0x018fea0003c00000 */
.L_x_130:
[----:B------:R-:W-:Y:S05]  /*ae80*/  WARPSYNC.ALL ;  /* 0x0000000000007948 */ /* 0x000fea0003800000 */
[----:B------:R-:W-:Y:S11]  /*ae90*/  R2UR UR4, R92 ;  /* 0x000000005c0472ca */ /* 0x000ff600000e0000 */
[----:B------:R-:W-:Y:S02]  /*aea0*/  @!UPT UIADD3 URZ, UPT, UPT, URZ, URZ, URZ ;  /* 0x000000fffffff290 */ /* 0x000fe4000fffe0ff */
[----:B------:R-:W2:Y:S02]  /*aeb0*/  LDTM.x32 R56, tmem[UR4+0x80] ;  /* 0x00008004003879ee */ /* 0x000ea400082c0000 */
[----:B--2---:R-:W-:Y:S01]  /*aec0*/  NOP ;  /* 0x0000000000007918 */ /* 0x004fe20000000000 */
.L_x_128:
[----:B-12---:R-:W-:Y:S01]  /*aed0*/  SHF.L.U32 R4, R168, 0x10, RZ ;  /* 0x00000010a8047819 */ /* 0x006fe200000006ff */
[----:B------:R-:W-:Y:S01]  /*aee0*/  FMUL R0, R130, R24 ;  /* 0x0000001882007220 */ /* 0x000fe20000400000 */
[----:B------:R-:W-:Y:S01]  /*aef0*/  LOP3.LUT R6, R168, 0xffff0000, RZ, 0xc0, !PT ;  /* 0xffff0000a8067812 */ /* 0x000fe200078ec0ff */
[C---:B------:R-:W-:Y:S01]  /*af00*/  FMUL R3, R130.reuse, R25 ;  /* 0x0000001982037220 */ /* 0x040fe20000400000 */
[----:B------:R-:W-:Y:S01]  /*af10*/  SHF.L.U32 R7, R169, 0x10, RZ ;  /* 0x00000010a9077819 */ /* 0x000fe200000006ff */
[----:B------:R-:W-:Y:S01]  /*af20*/  FFMA R0, R133, R4, R0 ;  /* 0x0000000485007223 */ /* 0x000fe20000000000 */
[----:B------:R-:W-:Y:S01]  /*af30*/  LOP3.LUT R8, R169, 0xffff0000, RZ, 0xc0, !PT ;  /* 0xffff0000a9087812 */ /* 0x000fe200078ec0ff */
[----:B------:R-:W-:Y:S01]  /*af40*/  FMUL R4, R130, R26 ;  /* 0x0000001a82047220 */ /* 0x000fe20000400000 */
[C---:B------:R-:W-:Y:S01]  /*af50*/  SHF.L.U32 R9, R170.reuse, 0x10, RZ ;  /* 0x00000010aa097819 */ /* 0x040fe200000006ff */
[----:B------:R-:W-:Y:S01]  /*af60*/  FFMA R3, R133, R6, R3 ;  /* 0x0000000685037223 */ /* 0x000fe20000000003 */
[----:B------:R-:W-:Y:S01]  /*af70*/  LOP3.LUT R10, R170, 0xffff0000, RZ, 0xc0, !PT ;  /* 0xffff0000aa0a7812 */ /* 0x000fe200078ec0ff */
[C---:B------:R-:W-:Y:S01]  /*af80*/  FMUL R5, R130.reuse, R27 ;  /* 0x0000001b82057220 */ /* 0x040fe20000400000 */
[C---:B------:R-:W-:Y:S01]  /*af90*/  SHF.L.U32 R11, R171.reuse, 0x10, RZ ;  /* 0x00000010ab0b7819 */ /* 0x040fe200000006ff */
[C---:B------:R-:W-:Y:S01]  /*afa0*/  FMUL R6, R130.reuse, R28 ;  /* 0x0000001c82067220 */ /* 0x040fe20000400000 */
[----:B------:R-:W-:Y:S01]  /*afb0*/  LOP3.LUT R12, R171, 0xffff0000, RZ, 0xc0, !PT ;  /* 0xffff0000ab0c7812 */ /* 0x000fe200078ec0ff */
[----:B------:R-:W-:Y:S01]  /*afc0*/  FFMA R4, R133, R7, R4 ;  /* 0x0000000785047223 */ /* 0x000fe20000000004 */
[----:B------:R-:W-:Y:S01]  /*afd0*/  ISETP.NE.AND P1, PT, R189, R16, PT ;  /* 0x00000010bd00720c */ /* 0x000fe20003f25270 */
[----:B------:R-:W-:Y:S01]  /*afe0*/  FFMA R5, R133, R8, R5 ;  /* 0x0000000885057223 */ /* 0x000fe20000000005 */
[----:B------:R-:W-:Y:S01]  /*aff0*/  F2FP.BF16.F32.PACK_AB R16, R3, R0 ;  /* 0x000000000310723e */ /* 0x000fe200000010ff */
[C---:B------:R-:W-:Y:S01]  /*b000*/  FMUL R7, R130.reuse, R29 ;  /* 0x0000001d82077220 */ /* 0x040fe20000400000 */
[----:B------:R-:W-:Y:S01]  /*b010*/  LOP3.LUT R14, R159, 0xffff0000, RZ, 0xc0, !PT ;  /* 0xffff00009f0e7812 */ /* 0x000fe200078ec0ff */
[----:B------:R-:W-:Y:S01]  /*b020*/  FFMA R6, R133, R9, R6 ;  /* 0x0000000985067223 */ /* 0x000fe20000000006 */
[----:B------:R-:W-:Y:S01]  /*b030*/  F2FP.BF16.F32.PACK_AB R17, R5, R4 ;  /* 0x000000040511723e */ /* 0x000fe200000010ff */
[----:B------:R-:W-:Y:S01]  /*b040*/  FMUL R8, R130, R30 ;  /* 0x0000001e82087220 */ /* 0x000fe20000400000 */
[----:B------:R-:W-:Y:S01]  /*b050*/  ISETP.NE.AND P2, PT, R194, RZ, PT ;  /* 0x000000ffc200720c */ /* 0x000fe20003f45270 */
[----:B------:R-:W-:Y:S01]  /*b060*/  FMUL R9, R130, R31 ;  /* 0x0000001f82097220 */ /* 0x000fe20000400000 */
[----:B------:R-:W-:Y:S01]  /*b070*/  ISETP.NE.AND P0, PT, R189, RZ, PT ;  /* 0x000000ffbd00720c */ /* 0x000fe20003f05270 */
[C---:B------:R-:W-:Y:S01]  /*b080*/  FFMA R7, R133.reuse, R10, R7 ;  /* 0x0000000a85077223 */ /* 0x040fe20000000007 */
[C---:B------:R-:W-:Y:S01]  /*b090*/  FFMA R8, R133.reuse, R11, R8 ;  /* 0x0000000b85087223 */ /* 0x040fe20000000008 */
[----:B------:R-:W-:Y:S01]  /*b0a0*/  SHF.L.U32 R11, R164, 0x10, RZ ;  /* 0x00000010a40b7819 */ /* 0x000fe200000006ff */
[----:B------:R-:W-:Y:S01]  /*b0b0*/  FFMA R9, R133, R12, R9 ;  /* 0x0000000c85097223 */ /* 0x000fe20000000009 */
[----:B------:R-:W-:Y:S01]  /*b0c0*/  SHF.L.U32 R12, R166, 0x10, RZ ;  /* 0x00000010a60c7819 */ /* 0x000fe200000006ff */
[C---:B------:R-:W-:Y:S01]  /*b0d0*/  FMUL R10, R130.reuse, R32 ;  /* 0x00000020820a7220 */ /* 0x040fe20000400000 */
[----:B------:R-:W-:Y:S01]  /*b0e0*/  F2FP.BF16.F32.PACK_AB R18, R7, R6 ;  /* 0x000000060712723e */ /* 0x000fe200000010ff */
[----:B------:R-:W-:Y:S01]  /*b0f0*/  FMUL R0, R130, R33 ;  /* 0x0000002182007220 */ /* 0x000fe20000400000 */
[----:B------:R-:W-:Y:S01]  /*b100*/  F2FP.BF16.F32.PACK_AB R19, R9, R8 ;  /* 0x000000080913723e */ /* 0x000fe200000010ff */
[----:B------:R-:W-:Y:S01]  /*b110*/  FFMA R10, R133, R11, R10 ;  /* 0x0000000b850a7223 */ /* 0x000fe2000000000a */
[----:B------:R-:W-:Y:S01]  /*b120*/  LOP3.LUT R6, R164, 0xffff0000, RZ, 0xc0, !PT ;  /* 0xffff0000a4067812 */ /* 0x000fe200078ec0ff */
[C---:B------:R-:W-:Y:S01]  /*b130*/  FMUL R3, R130.reuse, R34 ;  /* 0x0000002282037220 */ /* 0x040fe20000400000 */
[C---:B------:R-:W-:Y:S01]  /*b140*/  SHF.L.U32 R8, R165.reuse, 0x10, RZ ;  /* 0x00000010a5087819 */ /* 0x040fe200000006ff */
[----:B------:R1:W-:Y:S01]  /*b150*/  @!P1 STS.128 [R188+0x4000], R16 ;  /* 0x00400010bc009388 */ /* 0x0003e20000000c00 */
[----:B------:R-:W-:Y:S01]  /*b160*/  LOP3.LUT R7, R165, 0xffff0000, RZ, 0xc0, !PT ;  /* 0xffff0000a5077812 */ /* 0x000fe200078ec0ff */
[----:B------:R-:W-:Y:S01]  /*b170*/  FMUL R4, R130, R35 ;  /* 0x0000002382047220 */ /* 0x000fe20000400000 */
[----:B------:R-:W-:Y:S01]  /*b180*/  LOP3.LUT R9, R166, 0xffff0000, RZ, 0xc0, !PT ;  /* 0xffff0000a6097812 */ /* 0x000fe200078ec0ff */
[C---:B------:R-:W-:Y:S01]  /*b190*/  FMUL R5, R130.reuse, R36 ;  /* 0x0000002482057220 */ /* 0x040fe20000400000 */
[----:B------:R-:W-:Y:S01]  /*b1a0*/  LOP3.LUT R11, R167, 0xffff0000, RZ, 0xc0, !PT ;  /* 0xffff0000a70b7812 */ /* 0x000fe200078ec0ff */
[C---:B------:R-:W-:Y:S01]  /*b1b0*/  FFMA R0, R133.reuse, R6, R0 ;  /* 0x0000000685007223 */ /* 0x040fe20000000000 */
[C---:B------:R-:W-:Y:S01]  /*b1c0*/  FFMA R3, R133.reuse, R8, R3 ;  /* 0x0000000885037223 */ /* 0x040fe20000000003 */
[C---:B------:R-:W-:Y:S01]  /*b1d0*/  FFMA R4, R133.reuse, R7, R4 ;  /* 0x0000000785047223 */ /* 0x040fe20000000004 */
[----:B------:R-:W-:Y:S01]  /*b1e0*/  FFMA R5, R133, R12, R5 ;  /* 0x0000000c85057223 */ /* 0x000fe20000000005 */
[----:B------:R-:W-:Y:S01]  /*b1f0*/  SHF.L.U32 R12, R167, 0x10, RZ ;  /* 0x00000010a70c7819 */ /* 0x000fe200000006ff */
[----:B------:R-:W-:Y:S01]  /*b200*/  FMUL R6, R130, R37 ;  /* 0x0000002582067220 */ /* 0x000fe20000400000 */
[----:B------:R-:W-:Y:S01]  /*b210*/  F2FP.BF16.F32.PACK_AB R20, R0, R10 ;  /* 0x0000000a0014723e */ /* 0x000fe200000010ff */
[----:B------:R-:W-:Y:S01]  /*b220*/  FMUL R7, R130, R38 ;  /* 0x0000002682077220 */ /* 0x000fe20000400000 */
[----:B------:R-:W-:Y:S01]  /*b230*/  F2FP.BF16.F32.PACK_AB R21, R4, R3 ;  /* 0x000000030415723e */ /* 0x000fe200000010ff */
[----:B------:R-:W-:Y:S01]  /*b240*/  FMUL R8, R130, R39 ;  /* 0x0000002782087220 */ /* 0x000fe20000400000 */
[----:B----4-:R-:W-:Y:S01]  /*b250*/  SHF.L.U32 R3, R160, 0x10, RZ ;  /* 0x00000010a0037819 */ /* 0x010fe200000006ff */
[C---:B------:R-:W-:Y:S01]  /*b260*/  FFMA R6, R133.reuse, R9, R6 ;  /* 0x0000000985067223 */ /* 0x040fe20000000006 */
[----:B------:R-:W-:Y:S01]  /*b270*/  SHF.L.U32 R9, R162, 0x10, RZ ;  /* 0x00000010a2097819 */ /* 0x000fe200000006ff */
[----:B------:R-:W-:Y:S01]  /*b280*/  FFMA R7, R133, R12, R7 ;  /* 0x0000000c85077223 */ /* 0x000fe20000000007 */
[----:B------:R-:W-:Y:S01]  /*b290*/  LOP3.LUT R10, R157, 0xffff0000, RZ, 0xc0, !PT ;  /* 0xffff00009d0a7812 */ /* 0x000fe200078ec0ff */
[C---:B------:R-:W-:Y:S01]  /*b2a0*/  FFMA R8, R133.reuse, R11, R8 ;  /* 0x0000000b85087223 */ /* 0x040fe20000000008 */
[----:B------:R-:W-:Y:S01]  /*b2b0*/  F2FP.BF16.F32.PACK_AB R22, R6, R5 ;  /* 0x000000050616723e */ /* 0x000fe200000010ff */
[----:B------:R-:W-:Y:S01]  /*b2c0*/  FMUL R0, R130, R40 ;  /* 0x0000002882007220 */ /* 0x000fe20000400000 */
[----:B------:R-:W-:Y:S01]  /*b2d0*/  LOP3.LUT R6, R160, 0xffff0000, RZ, 0xc0, !PT ;  /* 0xffff0000a0067812 */ /* 0x000fe200078ec0ff */
[----:B------:R-:W-:Y:S01]  /*b2e0*/  FMUL R4, R130, R42 ;  /* 0x0000002a82047220 */ /* 0x000fe20000400000 */
[----:B------:R-:W-:Y:S01]  /*b2f0*/  F2FP.BF16.F32.PACK_AB R23, R8, R7 ;  /* 0x000000070817723e */ /* 0x000fe200000010ff */
[----:B------:R-:W-:Y:S01]  /*b300*/  FFMA R0, R133, R3, R0 ;  /* 0x0000000385007223 */ /* 0x000fe20000000000 */
[C---:B------:R-:W-:Y:S01]  /*b310*/  SHF.L.U32 R7, R161.reuse, 0x10, RZ ;  /* 0x00000010a1077819 */ /* 0x040fe200000006ff */
[C---:B------:R-:W-:Y:S01]  /*b320*/  FMUL R3, R130.reuse, R41 ;  /* 0x0000002982037220 */ /* 0x040fe20000400000 */
[----:B------:R-:W-:Y:S01]  /*b330*/  LOP3.LUT R8, R161, 0xffff0000, RZ, 0xc0, !PT ;  /* 0xffff0000a1087812 */ /* 0x000fe200078ec0ff */
[----:B------:R-:W-:Y:S01]  /*b340*/  FMUL R5, R130, R43 ;  /* 0x0000002b82057220 */ /* 0x000fe20000400000 */
[----:B------:R-:W-:Y:S01]  /*b350*/  LOP3.LUT R12, R158, 0xffff0000, RZ, 0xc0, !PT ;  /* 0xffff00009e0c7812 */ /* 0x000fe200078ec0ff */
[----:B------:R-:W-:Y:S01]  /*b360*/  FFMA R3, R133, R6, R3 ;  /* 0x0000000685037223 */ /* 0x000fe20000000003 */
[----:B------:R-:W-:Y:S01]  /*b370*/  SHF.L.U32 R11, R159, 0x10, RZ ;  /* 0x000000109f0b7819 */ /* 0x000fe200000006ff */
[C---:B------:R-:W-:Y:S01]  /*b380*/  FFMA R4, R133.reuse, R7, R4 ;  /* 0x0000000785047223 */ /* 0x040fe20000000004 */
        /* <DEDUP_REMOVED lines=60> */
[----:B------:R-:W-:Y:S01]  /*b750*/  FFMA R5, R133, R12, R5 ;  /* 0x0000000c85057223 */ /* 0x000fe20000000005 */
[----:B------:R-:W-:Y:S01]  /*b760*/  SHF.L.U32 R12, R155, 0x10, RZ ;  /* 0x000000109b0c7819 */ /* 0x000fe200000006ff */
[----:B------:R-:W-:Y:S01]  /*b770*/  FMUL R6, R130, R61 ;  /* 0x0000003d82067220 */ /* 0x000fe20000400000 */
[----:B------:R-:W-:Y:S01]  /*b780*/  F2FP.BF16.F32.PACK_AB R89, R4, R3 ;  /* 0x000000030459723e */ /* 0x000fe200000010ff */
[----:B------:R-:W-:Y:S01]  /*b790*/  FMUL R7, R130, R62 ;  /* 0x0000003e82077220 */ /* 0x000fe20000400000 */
[----:B------:R-:W-:Y:S01]  /*b7a0*/  SHF.L.U32 R3, R148, 0x10, RZ ;  /* 0x0000001094037819 */ /* 0x000fe200000006ff */
[----:B------:R-:W-:Y:S01]  /*b7b0*/  FMUL R8, R130, R63 ;  /* 0x0000003f82087220 */ /* 0x000fe20000400000 */
[----:B------:R-:W-:Y:S01]  /*b7c0*/  LOP3.LUT R14, R147, 0xffff0000, RZ, 0xc0, !PT ;  /* 0xffff0000930e7812 */ /* 0x000fe200078ec0ff */
        /* <DEDUP_REMOVED lines=8> */
[----:B------:R1:W-:Y:S01]  /*b850*/  @!P1 STS.128 [R195+0x4010], R20 ;  /* 0x00401014c3009388 */ /* 0x0003e20000000c00 */
[----:B------:R-:W-:Y:S01]  /*b860*/  F2FP.BF16.F32.PACK_AB R91, R8, R7 ;  /* 0x00000007085b723e */ /* 0x000fe200000010ff */
[----:B------:R-:W-:Y:S01]  /*b870*/  FFMA R0, R133, R3, R0 ;  /* 0x0000000385007223 */ /* 0x000fe20000000000 */
[C---:B------:R-:W-:Y:S01]  /*b880*/  SHF.L.U32 R7, R149.reuse, 0x10, RZ ;  /* 0x0000001095077819 */ /* 0x040fe200000006ff */
[C---:B------:R-:W-:Y:S01]  /*b890*/  FMUL R3, R130.reuse, R65 ;  /* 0x0000004182037220 */ /* 0x040fe20000400000 */
[----:B------:R-:W-:Y:S01]  /*b8a0*/  LOP3.LUT R8, R149, 0xffff0000, RZ, 0xc0, !PT ;  /* 0xffff000095087812 */ /* 0x000fe200078ec0ff */
[C---:B------:R-:W-:Y:S01]  /*b8b0*/  FMUL R4, R130.reuse, R66 ;  /* 0x0000004282047220 */ /* 0x040fe20000400000 */
[----:B------:R-:W-:Y:S01]  /*b8c0*/  SHF.L.U32 R11, R147, 0x10, RZ ;  /* 0x00000010930b7819 */ /* 0x000fe200000006ff */
[C---:B------:R-:W-:Y:S01]  /*b8d0*/  FMUL R5, R130.reuse, R67 ;  /* 0x0000004382057220 */ /* 0x040fe20000400000 */
[C---:B------:R-:W-:Y:S01]  /*b8e0*/  FFMA R3, R133.reuse, R6, R3 ;  /* 0x0000000685037223 */ /* 0x040fe20000000003 */
[C---:B------:R-:W-:Y:S01]  /*b8f0*/  FFMA R4, R133.reuse, R7, R4 ;  /* 0x0000000785047223 */ /* 0x040fe20000000004 */
[----:B------:R-:W-:Y:S01]  /*b900*/  FMUL R6, R130, R68 ;  /* 0x0000004482067220 */ /* 0x000fe20000400000 */
[----:B------:R-:W-:Y:S01]  /*b910*/  FFMA R5, R133, R8, R5 ;  /* 0x0000000885057223 */ /* 0x000fe20000000005 */
[----:B------:R-:W-:Y:S01]  /*b920*/  LOP3.LUT R8, R150, 0xffff0000, RZ, 0xc0, !PT ;  /* 0xffff000096087812 */ /* 0x000fe200078ec0ff */
[C---:B------:R-:W-:Y:S01]  /*b930*/  FMUL R7, R130.reuse, R69 ;  /* 0x0000004582077220 */ /* 0x040fe20000400000 */
[----:B--2---:R-:W-:Y:S01]  /*b940*/  F2FP.BF16.F32.PACK_AB R16, R3, R0 ;  /* 0x000000000310723e */ /* 0x004fe200000010ff */
[----:B------:R2:W-:Y:S01]  /*b950*/  @!P1 STS.128 [R188+0x5000], R88 ;  /* 0x00500058bc009388 */ /* 0x0005e20000000c00 */
[----:B------:R-:W-:Y:S01]  /*b960*/  F2FP.BF16.F32.PACK_AB R17, R5, R4 ;  /* 0x000000040511723e */ /* 0x000fe200000010ff */
[----:B------:R-:W-:Y:S01]  /*b970*/  FFMA R6, R133, R9, R6 ;  /* 0x0000000985067223 */ /* 0x000fe20000000006 */
[----:B------:R-:W-:Y:S01]  /*b980*/  SHF.L.U32 R5, R151, 0x10, RZ ;  /* 0x0000001097057819 */ /* 0x000fe200000006ff */
[----:B------:R-:W-:Y:S01]  /*b990*/  FFMA R7, R133, R8, R7 ;  /* 0x0000000885077223 */ /* 0x000fe20000000007 */
[----:B------:R-:W-:Y:S01]  /*b9a0*/  LOP3.LUT R8, R151, 0xffff0000, RZ, 0xc0, !PT ;  /* 0xffff000097087812 */ /* 0x000fe200078ec0ff */
[----:B------:R-:W-:Y:S01]  /*b9b0*/  FMUL R0, R130, R70 ;  /* 0x0000004682007220 */ /* 0x000fe20000400000 */
[----:B------:R-:W-:Y:S01]  /*b9c0*/  SHF.L.U32 R9, R140, 0x10, RZ ;  /* 0x000000108c097819 */ /* 0x000fe200000006ff */
[C---:B------:R-:W-:Y:S01]  /*b9d0*/  FMUL R3, R130.reuse, R71 ;  /* 0x0000004782037220 */ /* 0x040fe20000400000 */
[----:B------:R-:W-:Y:S01]  /*b9e0*/  F2FP.BF16.F32.PACK_AB R18, R7, R6 ;  /* 0x000000060712723e */ /* 0x000fe200000010ff */
[----:B------:R-:W-:Y:S01]  /*b9f0*/  FMUL R4, R130, R72 ;  /* 0x0000004882047220 */ /* 0x000fe20000400000 */
        /* <DEDUP_REMOVED lines=15> */
[C---:B------:R-:W-:Y:S01]  /*baf0*/  FMUL R0, R130.reuse, R76 ;  /* 0x0000004c82007220 */ /* 0x040fe20000400000 */
[----:B-1----:R-:W-:Y:S01]  /*bb00*/  F2FP.BF16.F32.PACK_AB R20, R5, R4 ;  /* 0x000000040514723e */ /* 0x002fe200000010ff */
[C---:B------:R-:W-:Y:S01]  /*bb10*/  FMUL R3, R130.reuse, R77 ;  /* 0x0000004d82037220 */ /* 0x040fe20000400000 */
[----:B------:R-:W-:Y:S01]  /*bb20*/  F2FP.BF16.F32.PACK_AB R21, R7, R6 ;  /* 0x000000060715723e */ /* 0x000fe200000010ff */
[----:B------:R2:W-:Y:S01]  /*bb30*/  @!P1 STS.128 [R198+0x5010], R16 ;  /* 0x00501010c6009388 */ /* 0x0005e20000000c00 */
[----:B------:R-:W-:Y:S01]  /*bb40*/  SHF.L.U32 R7, R143, 0x10, RZ ;  /* 0x000000108f077819 */ /* 0x000fe200000006ff */
[----:B------:R-:W-:Y:S01]  /*bb50*/  FFMA R0, R133, R8, R0 ;  /* 0x0000000885007223 */ /* 0x000fe20000000000 */
[----:B------:R-:W-:Y:S01]  /*bb60*/  LOP3.LUT R8, R143, 0xffff0000, RZ, 0xc0, !PT ;  /* 0xffff00008f087812 */ /* 0x000fe200078ec0ff */
        /* <DEDUP_REMOVED lines=28> */
[----:B------:R-:W-:Y:S02]  /*bd30*/  F2FP.BF16.F32.PACK_AB R12, R0, R6 ;  /* 0x00000006000c723e */ /* 0x000fe400000010ff */
[----:B------:R-:W-:Y:S02]  /*bd40*/  F2FP.BF16.F32.PACK_AB R13, R7, R3 ;  /* 0x00000003070d723e */ /* 0x000fe400000010ff */
[----:B------:R-:W-:Y:S02]  /*bd50*/  F2FP.BF16.F32.PACK_AB R14, R5, R4 ;  /* 0x00000004050e723e */ /* 0x000fe400000010ff */
[----:B------:R-:W-:Y:S02]  /*bd60*/  F2FP.BF16.F32.PACK_AB R15, R9, R8 ;  /* 0x00000008090f723e */ /* 0x000fe400000010ff */
[----:B------:R-:W-:Y:S02]  /*bd70*/  MOV R0, UR45 ;  /* 0x0000002d00007c02 */ /* 0x000fe40008000f00 */
[----:B------:R-:W-:Y:S01]  /*bd80*/  @P2 SHF.L.U32 R5, RZ, 0x1f, RZ ;  /* 0x0000001fff052819 */ /* 0x000fe200000006ff */
[----:B------:R2:W-:Y:S01]  /*bd90*/  @!P1 STS.128 [R195+0x5010], R12 ;  /* 0x0050100cc3009388 */ /* 0x0005e20000000c00 */
[----:B------:R-:W-:Y:S04]  /*bda0*/  @P2 LEA R0, R0, UR44, 0x3 ;  /* 0x0000002c00002c11 */ /* 0x000fe8000f8e18ff */
[----:B------:R-:W-:Y:S02]  /*bdb0*/  @P2 IADD3 R3, PT, PT, R0, 0x30, RZ ;  /* 0x0000003000032810 */ /* 0x000fe40007ffe0ff */
[----:B------:R-:W-:Y:S01]  /*bdc0*/  LEA R0, R137, UR44, 0x3 ;  /* 0x0000002c89007c11 */ /* 0x000fe2000f8e18ff */
[----:B------:R-:W-:Y:S01]  /*bdd0*/  @!PT LDS RZ, [RZ] ;  /* 0x00000000fffff984 */ /* 0x000fe20000000800 */
[----:B------:R-:W-:Y:S01]  /*bde0*/  @!PT LDS RZ, [RZ] ;  /* 0x00000000fffff984 */ /* 0x000fe20000000800 */
[----:B------:R-:W-:Y:S01]  /*bdf0*/  @!PT LDS RZ, [RZ] ;  /* 0x00000000fffff984 */ /* 0x000fe20000000800 */
[----:B------:R-:W-:Y:S01]  /*be00*/  @!PT LDS RZ, [RZ] ;  /* 0x00000000fffff984 */ /* 0x000fe20000000800 */
[----:B------:R1:W-:Y:S06]  /*be10*/  MEMBAR.ALL.CTA ;  /* 0x0000000000007992 */ /* 0x0003ec0000008000 */
[----:B-1----:R-:W1:Y:S02]  /*be20*/  FENCE.VIEW.ASYNC.S ;  /* 0x00000000000073c6 */ /* 0x002e640000000000 */
[----:B------:R-:W-:Y:S05]  /*be30*/  WARPSYNC.ALL ;  /* 0x0000000000007948 */ /* 0x000fea0003800000 */
[----:B------:R-:W-:Y:S01]  /*be40*/  BSSY.RECONVERGENT B0, `(.L_x_131) ;  /* 0x0000010000007945 */ /* 0x000fe20003800200 */
[----:B------:R-:W-:Y:S01]  /*be50*/  @P2 PRMT R3, R200, 0x654, R3 ;  /* 0x00000654c8032816 */ /* 0x000fe20000000003 */
[----:B-1----:R-:W-:Y:S06]  /*be60*/  BAR.SYNC.DEFER_BLOCKING 0x1, 0x80 ;  /* 0x0042000000007b1d */ /* 0x002fec0000010000 */
[----:B------:R-:W-:Y:S05]  /*be70*/  @P0 BRA `(.L_x_132) ;  /* 0x0000000000300947 */ /* 0x000fea0003800000 */
[----:B------:R-:W-:Y:S02]  /*be80*/  UIADD3 UR4, UP0, UPT, UR54, 0xa80, URZ ;  /* 0x00000a8036047890 */ /* 0x000fe4000ff1e0ff */
[----:B------:R-:W-:Y:S02]  /*be90*/  UIADD3 UR48, UPT, UPT, UR44, 0x4200, URZ ;  /* 0x000042002c307890 */ /* 0x000fe4000fffe0ff */
[----:B------:R-:W-:Y:S01]  /*bea0*/  UIADD3.X UR5, UPT, UPT, URZ, UR55, URZ, UP0, !UPT ;  /* 0x00000037ff057290 */ /* 0x000fe200087fe4ff */
[----:B------:R-:W-:Y:S01]  /*beb0*/  UMOV UR51, UR52 ;  /* 0x0000003400337c82 */ /* 0x000fe20008000000 */
[----:B------:R-:W-:Y:S02]  /*bec0*/  UIADD3 UR9, UPT, UPT, UR49, 0x80, URZ ;  /* 0x0000008031097890 */ /* 0x000fe4000fffe0ff */
[----:B------:R-:W-:Y:S01]  /*bed0*/  UIADD3 UR8, UPT, UPT, UR44, 0x5200, URZ ;  /* 0x000052002c087890 */ /* 0x000fe2000fffe0ff */
[----:B------:R-:W-:Y:S01]  /*bee0*/  UMOV UR10, UR50 ;  /* 0x00000032000a7c82 */ /* 0x000fe20008000000 */
[----:B------:R-:W-:Y:S03]  /*bef0*/  UMOV UR11, UR52 ;  /* 0x00000034000b7c82 */ /* 0x000fe60008000000 */
[----:B------:R1:W-:Y:S04]  /*bf00*/  UTMASTG.3D [UR48], [UR4] ;  /* 0x00000030040073b5 */ /* 0x0003e80008010000 */
[----:B------:R1:W-:Y:S01]  /*bf10*/  UTMASTG.3D [UR8], [UR4] ;  /* 0x00000008040073b5 */ /* 0x0003e20008010000 */
[----:B------:R0:W-:Y:S01]  /*bf20*/  UTMACMDFLUSH ;  /* 0x00000000000079b7 */ /* 0x0001e20000000000 */
[----:B-1----:R-:W-:Y:S04]  /*bf30*/  DEPBAR.LE SB0, 0x1 ;  /* 0x000080400000791a */ /* 0x002fe80000000000 */
.L_x_132:
[----:B------:R-:W-:Y:S05]  /*bf40*/  BSYNC.RECONVERGENT B0 ;  /* 0x0000000000007941 */ /* 0x000fea0003800200 */
.L_x_131:
[----:B------:R-:W-:Y:S01]  /*bf50*/  BAR.SYNC.DEFER_BLOCKING 0x1, 0x80 ;  /* 0x0042000000007b1d */ /* 0x000fe20000010000 */
[----:B------:R-:W-:Y:S01]  /*bf60*/  UIADD3 UR4, UPT, UPT, UR45, 0x1, URZ ;  /* 0x000000012d047890 */ /* 0x000fe2000fffe0ff */
[----:B--2---:R-:W-:Y:S03]  /*bf70*/  HFMA2 R16, -RZ, RZ, 0, 0 ;  /* 0x00000000ff107431 */ /* 0x004fe600000001ff */
[----:B------:R-:W-:Y:S04]  /*bf80*/  UISETP.NE.AND UP0, UPT, UR4, 0x4, UPT ;  /* 0x000000040400788c */ /* 0x000fe8000bf05270 */
[----:B------:R-:W-:Y:S01]  /*bf90*/  USEL UR46, UR4, URZ, UP0 ;  /* 0x000000ff042e7287 */ /* 0x000fe20008000000 */
[----:B------:R1:W-:Y:S01]  /*bfa0*/  @P2 SYNCS.ARRIVE.TRANS64.RED.A1T0 RZ, [R3+URZ], RZ ;  /* 0x000000ff03ff29a7 */ /* 0x0003e200081004ff */
[----:B------:R-:W-:Y:S01]  /*bfb0*/  BSSY B1, `(.L_x_133) ;  /* 0x000001e000017945 */ /* 0x000fe20003800000 */
[----:B------:R-:W2:Y:S02]  /*bfc0*/  @P2 SYNCS.PHASECHK.TRANS64.TRYWAIT P0, [R0+URZ+0x10], R5 ;  /* 0x00001005000025a7 */ /* 0x000ea400080011ff */
        /* <DEDUP_REMOVED lines=13> */
.L_x_136:
[----:B------:R-:W-:Y:S05]  /*c0a0*/  BSYNC B0 ;  /* 0x0000000000007941 */ /* 0x000fea0003800000 */
.L_x_135:
[----:B------:R-:W-:Y:S01]  /*c0b0*/  ISETP.NE.AND P0, PT, R199, RZ, PT ;  /* 0x000000ffc700720c */ /* 0x000fe20003f05270 */
[----:B------:R-:W-:Y:S11]  /*c0c0*/  VIADD R137, R137, 0x1 ;  /* 0x0000000189897836 */ /* 0x000ff60000000000 */
[----:B------:R-:W-:Y:S01]  /*c0d0*/  @!UPT UIADD3 URZ, UPT, UPT, URZ, URZ, URZ ;  /* 0x000000fffffff290 */ /* 0x000fe2000fffe0ff */
[----:B------:R2:W4:Y:S04]  /*c0e0*/  @P0 LDS.128 R160, [R4+0x20] ;  /* 0x0000200004a00984 */ /* 0x0005280000000c00 */
[----:B------:R2:W1:Y:S04]  /*c0f0*/  @P0 LDS.128 R140, [R4+0x1020] ;  /* 0x00102000048c0984 */ /* 0x0004680000000c00 */
[----:B------:R2:W1:Y:S04]  /*c100*/  @P0 LDS.128 R168, [R8] ;  /* 0x0000000008a80984 */ /* 0x0004680000000c00 */
[----:B------:R2:W1:Y:S04]  /*c110*/  @P0 LDS.128 R152, [R8+0x1000] ;  /* 0x0010000008980984 */ /* 0x0004680000000c00 */
[----:B------:R2:W1:Y:S04]  /*c120*/  @P0 LDS.128 R164, [R6+0x10] ;  /* 0x0000100006a40984 */ /* 0x0004680000000c00 */
[----:B------:R2:W1:Y:S04]  /*c130*/  @P0 LDS.128 R148, [R6+0x1010] ;  /* 0x0010100006940984 */ /* 0x0004680000000c00 */
[----:B------:R2:W1:Y:S04]  /*c140*/  @P0 LDS.128 R156, [R3+0x10] ;  /* 0x00001000039c0984 */ /* 0x0004680000000c00 */
[----:B------:R2:W1:Y:S01]  /*c150*/  @P0 LDS.128 R144, [R3+0x1010] ;  /* 0x0010100003900984 */ /* 0x0004620000000c00 */
[C---:B------:R-:W-:Y:S04]  /*c160*/  ISETP.NE.AND P0, PT, R137.reuse, 0x4, PT ;  /* 0x000000048900780c */ /* 0x040fe80003f05270 */
[----:B------:R-:W-:Y:S02]  /*c170*/  SEL R137, R137, RZ, P0 ;  /* 0x000000ff89897207 */ /* 0x000fe40000000000 */
[----:B------:R-:W-:Y:S02]  /*c180*/  SEL R16, RZ, 0x1, P0 ;  /* 0x00000001ff107807 */ /* 0x000fe40000000000 */
.L_x_134:
[----:B------:R-:W-:Y:S05]  /*c190*/  BSYNC B1 ;  /* 0x0000000000017941 */ /* 0x000fea0003800000 */
.L_x_133:
[----:B------:R-:W-:Y:S05]  /*c1a0*/  VIADD R92, R92, 0x400000 ;  /* 0x004000005c5c7836 */ /* 0x000fea0000000000 */
[----:B-1----:R-:W-:Y:S04]  /*c1b0*/  SHF.R.U32.HI R0, RZ, 0x15, R92 ;  /* 0x00000015ff007819 */ /* 0x002fe8000001165c */
[----:B------:R-:W-:Y:S04]  /*c1c0*/  LOP3.LUT R18, R0, 0x3, RZ, 0xc0, !PT ;  /* 0x0000000300127812 */ /* 0x000fe800078ec0ff */
[----:B------:R-:W-:Y:S11]  /*c1d0*/  ISETP.NE.AND P0, PT, R189, R18, PT ;  /* 0x00000012bd00720c */ /* 0x000ff60003f05270 */
[----:B------:R-:W-:Y:S02]  /*c1e0*/  @!UPT UIADD3 URZ, UPT, UPT, URZ, URZ, URZ ;  /* 0x000000fffffff290 */ /* 0x000fe4000fffe0ff */
[----:B------:R-:W-:Y:S05]  /*c1f0*/  @P0 BRA `(.L_x_138) ;  /* 0x0000000000bc0947 */ /* 0x000fea0003800000 */
[----:B------:R-:W-:Y:S11]  /*c200*/  LOP3.LUT P0, RZ, R0, 0x3, R177, 0x48, !PT ;  /* 0x0000000300ff7812 */ /* 0x000ff600078048b1 */
[----:B------:R-:W-:Y:S02]  /*c210*/  @!UPT UIADD3 URZ, UPT, UPT, URZ, URZ, URZ ;  /* 0x000000fffffff290 */ /* 0x000fe4000fffe0ff */
[----:B------:R-:W-:Y:S05]  /*c220*/  @!P0 BRA `(.L_x_139) ;  /* 0x0000000000408947 */ /* 0x000fea0003800000 */
[----:B------:R-:W1:Y:S01]  /*c230*/  LDCU.64 UR8, c[0x4][0x70] ;  /* 0x01000e00ff0877ac */ /* 0x000e620008000a00 */
[----:B------:R-:W-:Y:S01]  /*c240*/  MOV R15, 0x0 ;  /* 0x00000000000f7802 */ /* 0x000fe20000000f00 */
[----:B------:R-:W-:Y:S02]  /*c250*/  HFMA2 R12, -RZ, RZ, 0, 5.9604644775390625e-08 ;  /* 0x00000001ff0c7431 */ /* 0x000fe400000001ff */
[----:B--2---:R-:W-:Y:S02]  /*c260*/  IMAD.MOV.U32 R8, RZ, RZ, 0x192 ;  /* 0x00000192ff087424 */ /* 0x004fe400078e00ff */
[----:B------:R-:W-:Y:S01]  /*c270*/  IMAD.MOV.U32 R13, RZ, RZ, RZ ;  /* 0x000000ffff0d7224 */ /* 0x000fe200078e00ff */
[----:B------:R-:W2:Y:S01]  /*c280*/  LDCU.64 UR6, c[0x4][0x78] ;  /* 0x01000f00ff0677ac */ /* 0x000ea20008000a00 */
[----:B------:R-:W3:Y:S01]  /*c290*/  LDC.64 R14, c[0x4][R15] ;  /* 0x010000000f0e7b82 */ /* 0x000ee20000000a00 */
[----:B------:R-:W5:Y:S01]  /*c2a0*/  LDCU.64 UR4, c[0x4][0x10] ;  /* 0x01000200ff0477ac */ /* 0x000f620008000a00 */
[----:B-1----:R-:W-:Y:S01]  /*c2b0*/  MOV R5, UR9 ;  /* 0x0000000900057c02 */ /* 0x002fe20008000f00 */
[----:B------:R-:W-:Y:S01]  /*c2c0*/  IMAD.U32 R4, RZ, RZ, UR8 ;  /* 0x00000008ff047e24 */ /* 0x000fe2000f8e00ff */
[----:B--2---:R-:W-:Y:S01]  /*c2d0*/  MOV R7, UR7 ;  /* 0x0000000700077c02 */ /* 0x004fe20008000f00 */
[----:B------:R-:W-:Y:S01]  /*c2e0*/  IMAD.U32 R6, RZ, RZ, UR6 ;  /* 0x00000006ff067e24 */ /* 0x000fe2000f8e00ff */
[----:B-----5:R-:W-:Y:S01]  /*c2f0*/  MOV R11, UR5 ;  /* 0x00000005000b7c02 */ /* 0x020fe20008000f00 */
[----:B------:R-:W-:Y:S02]  /*c300*/  IMAD.U32 R10, RZ, RZ, UR4 ;  /* 0x00000004ff0a7e24 */ /* 0x000fe4000f8e00ff */
[----:B------:R-:W-:Y:S07]  /*c310*/  LEPC R20, `(.L_x_139) ;  /* 0x000000001014794e */ /* 0x000fee0000000000 */
[----:B---34-:R-:W-:Y:S05]  /*c320*/  CALL.ABS.NOINC R14 ;  /* 0x000000000e007343 */ /* 0x018fea0003c00000 */
.L_x_139:
[----:B------:R-:W-:Y:S05]  /*c330*/  WARPSYNC.ALL ;  /* 0x0000000000007948 */ /* 0x000fea0003800000 */
[C---:B------:R-:W-:Y:S01]  /*c340*/  R2UR UR4, R92.reuse ;  /* 0x000000005c0472ca */ /* 0x040fe200000e0000 */
[----:B------:R-:W-:Y:S05]  /*c350*/  VIADD R0, R92, 0x80 ;  /* 0x000000805c007836 */ /* 0x000fea0000000000 */
[----:B------:R-:W-:Y:S04]  /*c360*/  SHF.R.U32.HI R0, RZ, 0x15, R0 ;  /* 0x00000015ff007819 */ /* 0x000fe80000011600 */
[----:B------:R-:W-:Y:S03]  /*c370*/  LOP3.LUT P0, RZ, R0, 0x3, R177, 0x48, !PT ;  /* 0x0000000300ff7812 */ /* 0x000fe600078048b1 */
[----:B------:R-:W1:Y:S10]  /*c380*/  LDTM.x32 R24, tmem[UR4] ;  /* 0x00000004001879ee */ /* 0x000e7400082c0000 */
[----:B-1----:R-:W-:Y:S05]  /*c390*/  @!P0 BRA `(.L_x_140) ;  /* 0x0000000000408947 */ /* 0x002fea0003800000 */
        /* <DEDUP_REMOVED lines=16> */
.L_x_140:
[----:B------:R-:W-:Y:S05]  /*c4a0*/  WARPSYNC.ALL ;  /* 0x0000000000007948 */ /* 0x000fea0003800000 */
[----:B------:R-:W-:Y:S11]  /*c4b0*/  R2UR UR4, R92 ;  /* 0x000000005c0472ca */ /* 0x000ff600000e0000 */
[----:B------:R-:W-:Y:S02]  /*c4c0*/  @!UPT UIADD3 URZ, UPT, UPT, URZ, URZ, URZ ;  /* 0x000000fffffff290 */ /* 0x000fe4000fffe0ff */
[----:B------:R-:W1:Y:S02]  /*c4d0*/  LDTM.x32 R56, tmem[UR4+0x80] ;  /* 0x00008004003879ee */ /* 0x000e6400082c0000 */
[----:B-1----:R-:W-:Y:S01]  /*c4e0*/  NOP ;  /* 0x0000000000007918 */ /* 0x002fe20000000000 */
.L_x_138:
[----:B--2---:R-:W-:Y:S01]  /*c4f0*/  SHF.L.U32 R4, R168, 0x10, RZ ;  /* 0x00000010a8047819 */ /* 0x004fe200000006ff */
        /* <DEDUP_REMOVED lines=234> */
[----:B------:R-:W-:Y:S01]  /*d3a0*/  LEA R8, R137, UR44, 0x3 ;  /* 0x0000002c89087c11 */ /* 0x000fe2000f8e18ff */
[----:B------:R2:W-:Y:S01]  /*d3b0*/  @!P1 STS.128 [R195+0x7010], R12 ;  /* 0x0070100cc3009388 */ /* 0x0005e20000000c00 */
[----:B------:R-:W-:Y:S02]  /*d3c0*/  @P2 LEA R0, R0, UR44, 0x3 ;  /* 0x0000002c00002c11 */ /* 0x000fe4000f8e18ff */
[----:B------:R-:W-:Y:S02]  /*d3d0*/  @P2 SHF.L.U32 R5, R16, 0x1f, RZ ;  /* 0x0000001f10052819 */ /* 0x000fe400000006ff */
[----:B------:R-:W-:Y:S01]  /*d3e0*/  @P2 IADD3 R3, PT, PT, R0, 0x30, RZ ;  /* 0x0000003000032810 */ /* 0x000fe20007ffe0ff */
        /* <DEDUP_REMOVED lines=13> */
[----:B------:R-:W-:Y:S02]  /*d4c0*/  UIADD3 UR8, UPT, UPT, UR44, 0x6200, URZ ;  /* 0x000062002c087890 */ /* 0x000fe4000fffe0ff */
[----:B------:R-:W-:Y:S01]  /*d4d0*/  UIADD3.X UR5, UPT, UPT, URZ, UR55, URZ, UP0, !UPT ;  /* 0x00000037ff057290 */ /* 0x000fe200087fe4ff */
[----:B------:R-:W-:Y:S01]  /*d4e0*/  UMOV UR9, UR49 ;  /* 0x0000003100097c82 */ /* 0x000fe20008000000 */
[----:B------:R-:W-:Y:S01]  /*d4f0*/  UMOV UR11, UR52 ;  /* 0x00000034000b7c82 */ /* 0x000fe20008000000 */
[----:B------:R-:W-:Y:S02]  /*d500*/  UIADD3 UR13, UPT, UPT, UR49, 0x80, URZ ;  /* 0x00000080310d7890 */ /* 0x000fe4000fffe0ff */
[----:B------:R-:W-:Y:S01]  /*d510*/  UIADD3 UR12, UPT, UPT, UR44, 0x7200, URZ ;  /* 0x000072002c0c7890 */ /* 0x000fe2000fffe0ff */
[----:B------:R-:W-:Y:S03]  /*d520*/  UMOV UR15, UR52 ;  /* 0x00000034000f7c82 */ /* 0x000fe60008000000 */
[----:B------:R1:W-:Y:S01]  /*d530*/  UTMASTG.3D [UR8], [UR4] ;  /* 0x00000008040073b5 */ /* 0x0003e20008010000 */
[----:B------:R-:W-:Y:S04]  /*d540*/  UMOV UR14, UR10 ;  /* 0x0000000a000e7c82 */ /* 0x000fe80008000000 */
[----:B------:R1:W-:Y:S01]  /*d550*/  UTMASTG.3D [UR12], [UR4] ;  /* 0x0000000c040073b5 */ /* 0x0003e20008010000 */
[----:B------:R0:W-:Y:S01]  /*d560*/  UTMACMDFLUSH ;  /* 0x00000000000079b7 */ /* 0x0001e20000000000 */
[----:B-1----:R-:W-:Y:S04]  /*d570*/  DEPBAR.LE SB0, 0x1 ;  /* 0x000080400000791a */ /* 0x002fe80000000000 */
.L_x_142:
[----:B------:R-:W-:Y:S05]  /*d580*/  BSYNC.RECONVERGENT B0 ;  /* 0x0000000000007941 */ /* 0x000fea0003800200 */
.L_x_141:
        /* <DEDUP_REMOVED lines=9> */
[----:B------:R-:W4:Y:S01]  /*d620*/  @P2 SYNCS.PHASECHK.TRANS64.TRYWAIT P0, [R8+URZ+0x10], R5 ;  /* 0x00001005080025a7 */ /* 0x000f2200080011ff */
[----:B------:R-:W-:Y:S01]  /*d630*/  VIADD R17, R131, UR4 ;  /* 0x0000000483117c36 */ /* 0x000fe20008000000 */
[----:B------:R-:W-:Y:S04]  /*d640*/  USEL UR45, UR5, URZ, UP0 ;  /* 0x000000ff052d7287 */ /* 0x000fe80008000000 */
[----:B------:R-:W-:Y:S04]  /*d650*/  SHF.R.U32.HI R10, RZ, 0x15, R17 ;  /* 0x00000015ff0a7819 */ /* 0x000fe80000011611 */
[----:B------:R-:W-:Y:S02]  /*d660*/  LOP3.LUT R18, R10, 0x3, RZ, 0xc0, !PT ;  /* 0x000000030a127812 */ /* 0x000fe400078ec0ff */
[----:B----4-:R-:W-:Y:S01]  /*d670*/  @P2 SEL R138, RZ, 0x1, !P0 ;  /* 0x00000001ff8a2807 */ /* 0x010fe20004000000 */
        /* <DEDUP_REMOVED lines=9> */
[----:B------:R-:W-:Y:S04]  /*d710*/  SHF.L.U32 R5, R16, 0x1f, RZ ;  /* 0x0000001f10057819 */ /* 0x000fe800000006ff */
[----:B------:R-:W1:Y:S02]  /*d720*/  SYNCS.PHASECHK.TRANS64.TRYWAIT P0, [R8+URZ+0x10], R5 ;  /* 0x00001005080075a7 */ /* 0x000e6400080011ff */
[----:B-1----:R-:W-:Y:S05]  /*d730*/  @!P0 BRA `(.L_x_147) ;  /* 0x00000064006c8947 */ /* 0x002fea0003800000 */
.L_x_146:
[----:B------:R-:W-:Y:S05]  /*d740*/  BSYNC B0 ;  /* 0x0000000000007941 */ /* 0x000fea0003800000 */
.L_x_145:
[----:B------:R-:W-:Y:S01]  /*d750*/  ISETP.NE.AND P0, PT, R199, RZ, PT ;  /* 0x000000ffc700720c */ /* 0x000fe20003f05270 */
[----:B------:R-:W-:Y:S11]  /*d760*/  VIADD R137, R137, 0x1 ;  /* 0x0000000189897836 */ /* 0x000ff60000000000 */
[----:B------:R-:W-:Y:S01]  /*d770*/  @!UPT UIADD3 URZ, UPT, UPT, URZ, URZ, URZ ;  /* 0x000000fffffff290 */ /* 0x000fe2000fffe0ff */
[----:B------:R4:W2:Y:S04]  /*d780*/  @P0 LDS.128 R160, [R3+0x20] ;  /* 0x0000200003a00984 */ /* 0x0008a80000000c00 */
[----:B------:R4:W2:Y:S04]  /*d790*/  @P0 LDS.128 R140, [R3+0x1020] ;  /* 0x00102000038c0984 */ /* 0x0008a80000000c00 */
[----:B------:R4:W2:Y:S04]  /*d7a0*/  @P0 LDS.128 R168, [R6] ;  /* 0x0000000006a80984 */ /* 0x0008a80000000c00 */
[----:B------:R4:W2:Y:S04]  /*d7b0*/  @P0 LDS.128 R152, [R6+0x1000] ;  /* 0x0010000006980984 */ /* 0x0008a80000000c00 */
[----:B------:R4:W2:Y:S04]  /*d7c0*/  @P0 LDS.128 R164, [R4+0x10] ;  /* 0x0000100004a40984 */ /* 0x0008a80000000c00 */
[----:B------:R4:W2:Y:S04]  /*d7d0*/  @P0 LDS.128 R148, [R4+0x1010] ;  /* 0x0010100004940984 */ /* 0x0008a80000000c00 */
[----:B------:R4:W2:Y:S04]  /*d7e0*/  @P0 LDS.128 R156, [R0+0x10] ;  /* 0x00001000009c0984 */ /* 0x0008a80000000c00 */
[----:B------:R4:W2:Y:S01]  /*d7f0*/  @P0 LDS.128 R144, [R0+0x1010] ;  /* 0x0010100000900984 */ /* 0x0008a20000000c00 */
[C---:B------:R-:W-:Y:S04]  /*d800*/  ISETP.NE.AND P0, PT, R137.reuse, 0x4, PT ;  /* 0x000000048900780c */ /* 0x040fe80003f05270 */
[----:B-1----:R-:W-:Y:S02]  /*d810*/  SEL R5, RZ, 0x1, P0 ;  /* 0x00000001ff057807 */ /* 0x002fe40000000000 */
[----:B------:R-:W-:Y:S02]  /*d820*/  SEL R137, R137, RZ, P0 ;  /* 0x000000ff89897207 */ /* 0x000fe40000000000 */
[----:B------:R-:W-:Y:S02]  /*d830*/  LOP3.LUT R16, R16, R5, RZ, 0x3c, !PT ;  /* 0x0000000510107212 */ /* 0x000fe400078e3cff */
.L_x_144:
[----:B------:R-:W-:Y:S05]  /*d840*/  BSYNC B1 ;  /* 0x0000000000017941 */ /* 0x000fea0003800000 */
.L_x_143:
[----:B------:R-:W-:Y:S11]  /*d850*/  ISETP.NE.AND P0, PT, R189, R18, PT ;  /* 0x00000012bd00720c */ /* 0x000ff60003f05270 */
[----:B------:R-:W-:Y:S02]  /*d860*/  @!UPT UIADD3 URZ, UPT, UPT, URZ, URZ, URZ ;  /* 0x000000fffffff290 */ /* 0x000fe4000fffe0ff */
[----:B------:R-:W-:Y:S05]  /*d870*/  @P0 BRA `(.L_x_148) ;  /* 0x0000000000bc0947 */ /* 0x000fea0003800000 */
[----:B------:R-:W-:Y:S11]  /*d880*/  LOP3.LUT P0, RZ, R10, 0x3, R177, 0x48, !PT ;  /* 0x000000030aff7812 */ /* 0x000ff600078048b1 */
[----:B------:R-:W-:Y:S02]  /*d890*/  @!UPT UIADD3 URZ, UPT, UPT, URZ, URZ, URZ ;  /* 0x000000fffffff290 */ /* 0x000fe4000fffe0ff */
[----:B------:R-:W-:Y:S05]  /*d8a0*/  @!P0 BRA `(.L_x_149) ;  /* 0x0000000000408947 */ /* 0x000fea0003800000 */
[----:B------:R-:W1:Y:S01]  /*d8b0*/  LDCU.64 UR8, c[0x4][0x70] ;  /* 0x01000e00ff0877ac */ /* 0x000e620008000a00 */
[----:B--2---:R-:W-:Y:S01]  /*d8c0*/  MOV R15, 0x0 ;  /* 0x00000000000f7802 */ /* 0x004fe20000000f00 */
[----:B------:R-:W-:Y:S02]  /*d8d0*/  HFMA2 R12, -RZ, RZ, 0, 5.9604644775390625e-08 ;  /* 0x00000001ff0c7431 */ /* 0x000fe400000001ff */
[----:B------:R-:W-:Y:S02]  /*d8e0*/  IMAD.MOV.U32 R8, RZ, RZ, 0x192 ;  /* 0x00000192ff087424 */ /* 0x000fe400078e00ff */
[----:B------:R-:W-:Y:S01]  /*d8f0*/  IMAD.MOV.U32 R13, RZ, RZ, RZ ;  /* 0x000000ffff0d7224 */ /* 0x000fe200078e00ff */
[----:B------:R-:W2:Y:S01]  /*d900*/  LDCU.64 UR6, c[0x4][0x78] ;  /* 0x01000f00ff0677ac */ /* 0x000ea20008000a00 */
[----:B------:R-:W3:Y:S01]  /*d910*/  LDC.64 R14, c[0x4][R15] ;  /* 0x010000000f0e7b82 */ /* 0x000ee20000000a00 */
[----:B------:R-:W5:Y:S01]  /*d920*/  LDCU.64 UR4, c[0x4][0x10] ;  /* 0x01000200ff0477ac */ /* 0x000f620008000a00 */
[----:B-1----:R-:W-:Y:S01]  /*d930*/  MOV R5, UR9 ;  /* 0x0000000900057c02 */ /* 0x002fe20008000f00 */
[----:B----4-:R-:W-:Y:S01]  /*d940*/  IMAD.U32 R4, RZ, RZ, UR8 ;  /* 0x00000008ff047e24 */ /* 0x010fe2000f8e00ff */
[----:B--2---:R-:W-:Y:S01]  /*d950*/  MOV R7, UR7 ;  /* 0x0000000700077c02 */ /* 0x004fe20008000f00 */
[----:B------:R-:W-:Y:S01]  /*d960*/  IMAD.U32 R6, RZ, RZ, UR6 ;  /* 0x00000006ff067e24 */ /* 0x000fe2000f8e00ff */
[----:B-----5:R-:W-:Y:S01]  /*d970*/  MOV R11, UR5 ;  /* 0x00000005000b7c02 */ /* 0x020fe20008000f00 */
[----:B------:R-:W-:Y:S02]  /*d980*/  IMAD.U32 R10, RZ, RZ, UR4 ;  /* 0x00000004ff0a7e24 */ /* 0x000fe4000f8e00ff */
[----:B------:R-:W-:Y:S07]  /*d990*/  LEPC R20, `(.L_x_149) ;  /* 0x000000001014794e */ /* 0x000fee0000000000 */
[----:B---3--:R-:W-:Y:S05]  /*d9a0*/  CALL.ABS.NOINC R14 ;  /* 0x000000000e007343 */ /* 0x008fea0003c00000 */
.L_x_149:
[----:B------:R-:W-:Y:S05]  /*d9b0*/  WARPSYNC.ALL ;  /* 0x0000000000007948 */ /* 0x000fea0003800000 */
[C---:B------:R-:W-:Y:S01]  /*d9c0*/  R2UR UR4, R17.reuse ;  /* 0x00000000110472ca */ /* 0x040fe200000e0000 */
[----:B----4-:R-:W-:Y:S05]  /*d9d0*/  VIADD R0, R17, 0x80 ;  /* 0x0000008011007836 */ /* 0x010fea0000000000 */
[----:B------:R-:W-:Y:S04]  /*d9e0*/  SHF.R.U32.HI R0, RZ, 0x15, R0 ;  /* 0x00000015ff007819 */ /* 0x000fe80000011600 */
[----:B------:R-:W-:Y:S03]  /*d9f0*/  LOP3.LUT P0, RZ, R0, 0x3, R177, 0x48, !PT ;  /* 0x0000000300ff7812 */ /* 0x000fe600078048b1 */
[----:B------:R-:W1:Y:S10]  /*da00*/  LDTM.x32 R24, tmem[UR4] ;  /* 0x00000004001879ee */ /* 0x000e7400082c0000 */
[----:B-1----:R-:W-:Y:S05]  /*da10*/  @!P0 BRA `(.L_x_150) ;  /* 0x0000000000408947 */ /* 0x002fea0003800000 */
[----:B------:R-:W1:Y:S01]  /*da20*/  LDCU.64 UR8, c[0x4][0x70] ;  /* 0x01000e00ff0877ac */ /* 0x000e620008000a00 */
[----:B--2---:R-:W-:Y:S01]  /*da30*/  MOV R15, 0x0 ;  /* 0x00000000000f7802 */ /* 0x004fe20000000f00 */
[----:B------:R-:W-:Y:S02]  /*da40*/  HFMA2 R12, -RZ, RZ, 0, 5.9604644775390625e-08 ;  /* 0x00000001ff0c7431 */ /* 0x000fe400000001ff */
[----:B------:R-:W-:Y:S02]  /*da50*/  IMAD.MOV.U32 R8, RZ, RZ, 0x192 ;  /* 0x00000192ff087424 */ /* 0x000fe400078e00ff */
[----:B------:R-:W-:Y:S01]  /*da60*/  IMAD.MOV.U32 R13, RZ, RZ, RZ ;  /* 0x000000ffff0d7224 */ /* 0x000fe200078e00ff */
[----:B------:R-:W2:Y:S01]  /*da70*/  LDCU.64 UR6, c[0x4][0x78] ;  /* 0x01000f00ff0677ac */ /* 0x000ea20008000a00 */
[----:B------:R-:W4:Y:S01]  /*da80*/  LDC.64 R14, c[0x4][R15] ;  /* 0x010000000f0e7b82 */ /* 0x000f220000000a00 */
        /* <DEDUP_REMOVED lines=9> */
.L_x_150:
[----:B------:R-:W-:Y:S05]  /*db20*/  WARPSYNC.ALL ;  /* 0x0000000000007948 */ /* 0x000fea0003800000 */
[----:B------:R-:W-:Y:S11]  /*db30*/  R2UR UR4, R17 ;  /* 0x00000000110472ca */ /* 0x000ff600000e0000 */
[----:B------:R-:W-:Y:S02]  /*db40*/  @!UPT UIADD3 URZ, UPT, UPT, URZ, URZ, URZ ;  /* 0x000000fffffff290 */ /* 0x000fe4000fffe0ff */
[----:B------:R-:W1:Y:S02]  /*db50*/  LDTM.x32 R56, tmem[UR4+0x80] ;  /* 0x00008004003879ee */ /* 0x000e6400082c0000 */
[----:B-1----:R-:W-:Y:S01]  /*db60*/  NOP ;  /* 0x0000000000007918 */ /* 0x002fe20000000000 */
.L_x_148:
[----:B--2-4-:R-:W-:Y:S01]  /*db70*/  SHF.L.U32 R4, R168, 0x10, RZ ;  /* 0x00000010a8047819 */ /* 0x014fe200000006ff */
        /* <DEDUP_REMOVED lines=39> */
[----:B------:R1:W-:Y:S01]  /*ddf0*/  @!P1 STS.128 [R188], R20 ;  /* 0x00000014bc009388 */ /* 0x0003e20000000c00 */
        /* <DEDUP_REMOVED lines=15> */
[----:B------:R-:W-:Y:S01]  /*def0*/  SHF.L.U32 R3, R160, 0x10, RZ ;  /* 0x00000010a0037819 */ /* 0x000fe200000006ff */
        /* <DEDUP_REMOVED lines=194> */
[----:B------:R-:W-:Y:S01]  /*eb20*/  UIADD3 UR4, UPT, UPT, UR44, 0x200, URZ ;  /* 0x000002002c047890 */ /* 0x000fe2000fffe0ff */
[----:B------:R-:W-:Y:S01]  /*eb30*/  UMOV UR51, UR52 ;  /* 0x0000003400337c82 */ /* 0x000fe20008000000 */
[----:B------:R-:W-:Y:S02]  /*eb40*/  UIADD3 UR9, UPT, UPT, UR49, 0x80, URZ ;  /* 0x0000008031097890 */ /* 0x000fe4000fffe0ff */
[----:B------:R-:W-:Y:S02]  /*eb50*/  UIADD3 UR8, UPT, UPT, UR44, 0x1200, URZ ;  /* 0x000012002c087890 */ /* 0x000fe4000fffe0ff */
[----:B------:R-:W-:Y:S01]  /*eb60*/  MOV R181, UR4 ;  /* 0x0000000400b57c02 */ /* 0x000fe20008000f00 */
[----:B------:R-:W-:Y:S01]  /*eb70*/  UIADD3 UR4, UP0, UPT, UR54, 0xa80, URZ ;  /* 0x00000a8036047890 */ /* 0x000fe2000ff1e0ff */
[----:B------:R-:W-:Y:S02]  /*eb80*/  UMOV UR10, UR50 ;  /* 0x00000032000a7c82 */ /* 0x000fe40008000000 */
[----:B------:R-:W-:Y:S01]  /*eb90*/  R2UR UR48, R181 ;  /* 0x00000000b53072ca */ /* 0x000fe200000e0000 */
[----:B------:R-:W-:Y:S01]  /*eba0*/  UIADD3.X UR5, UPT, UPT, URZ, UR55, URZ, UP0, !UPT ;  /* 0x00000037ff057290 */ /* 0x000fe200087fe4ff */
[----:B------:R-:W-:Y:S11]  /*ebb0*/  UMOV UR11, UR52 ;  /* 0x00000034000b7c82 */ /* 0x000ff60008000000 */
[----:B------:R1:W-:Y:S01]  /*ebc0*/  UTMASTG.3D [UR48], [UR4] ;  /* 0x00000030040073b5 */ /* 0x0003e20008010000 */
[----:B------:R1:W-:Y:S01]  /*ebd0*/  UTMASTG.3D [UR8], [UR4] ;  /* 0x00000008040073b5 */ /* 0x0003e20008010000 */
[----:B------:R0:W-:Y:S01]  /*ebe0*/  UTMACMDFLUSH ;  /* 0x00000000000079b7 */ /* 0x0001e20000000000 */
[----:B-1----:R-:W-:Y:S04]  /*ebf0*/  DEPBAR.LE SB0, 0x1 ;  /* 0x000080400000791a */ /* 0x002fe80000000000 */
.L_x_152:
[----:B------:R-:W-:Y:S05]  /*ec00*/  BSYNC.RECONVERGENT B0 ;  /* 0x0000000000007941 */ /* 0x000fea0003800200 */
.L_x_151:
[----:B------:R-:W-:Y:S01]  /*ec10*/  BAR.SYNC.DEFER_BLOCKING 0x1, 0x80 ;  /* 0x0042000000007b1d */ /* 0x000fe20000010000 */
[----:B------:R-:W-:Y:S04]  /*ec20*/  UIADD3 UR4, UPT, UPT, UR45, 0x1, URZ ;  /* 0x000000012d047890 */ /* 0x000fe8000fffe0ff */
[----:B------:R-:W-:Y:S04]  /*ec30*/  UISETP.NE.AND UP0, UPT, UR4, 0x4, UPT ;  /* 0x000000040400788c */ /* 0x000fe8000bf05270 */
[----:B------:R-:W-:Y:S01]  /*ec40*/  USEL UR46, UR4, URZ, UP0 ;  /* 0x000000ff042e7287 */ /* 0x000fe20008000000 */
[----:B------:R1:W-:Y:S01]  /*ec50*/  @P2 SYNCS.ARRIVE.TRANS64.RED.A1T0 RZ, [R3+URZ], RZ ;  /* 0x000000ff03ff29a7 */ /* 0x0003e200081004ff */
[----:B------:R-:W-:Y:S01]  /*ec60*/  BSSY B1, `(.L_x_153) ;  /* 0x000001f000017945 */ /* 0x000fe20003800000 */
[----:B------:R-:W4:Y:S02]  /*ec70*/  @P2 SYNCS.PHASECHK.TRANS64.TRYWAIT P0, [R8+URZ+0x10], R5 ;  /* 0x00001005080025a7 */ /* 0x000f2400080011ff */
        /* <DEDUP_REMOVED lines=13> */
.L_x_156:
[----:B------:R-:W-:Y:S05]  /*ed50*/  BSYNC B0 ;  /* 0x0000000000007941 */ /* 0x000fea0003800000 */
.L_x_155:
        /* <DEDUP_REMOVED lines=15> */
.L_x_154:
[----:B------:R-:W-:Y:S05]  /*ee50*/  BSYNC B1 ;  /* 0x0000000000017941 */ /* 0x000fea0003800000 */
.L_x_153:
[----:B------:R-:W-:Y:S05]  /*ee60*/  VIADD R17, R17, 0x400000 ;  /* 0x0040000011117836 */ /* 0x000fea0000000000 */
[----:B----4-:R-:W-:Y:S04]  /*ee70*/  SHF.R.U32.HI R0, RZ, 0x15, R17 ;  /* 0x00000015ff007819 */ /* 0x010fe80000011611 */
        /* <DEDUP_REMOVED lines=23> */
.L_x_159:
        /* <DEDUP_REMOVED lines=23> */
.L_x_160:
[----:B------:R-:W-:Y:S05]  /*f160*/  WARPSYNC.ALL ;  /* 0x0000000000007948 */ /* 0x000fea0003800000 */
[----:B------:R-:W-:Y:S11]  /*f170*/  R2UR UR4, R17 ;  /* 0x00000000110472ca */ /* 0x000ff600000e0000 */
[----:B------:R-:W-:Y:S02]  /*f180*/  @!UPT UIADD3 URZ, UPT, UPT, URZ, URZ, URZ ;  /* 0x000000fffffff290 */ /* 0x000fe4000fffe0ff */
[----:B------:R-:W1:Y:S02]  /*f190*/  LDTM.x32 R56, tmem[UR4+0x80] ;  /* 0x00008004003879ee */ /* 0x000e6400082c0000 */
[----:B-1----:R-:W-:Y:S01]  /*f1a0*/  NOP ;  /* 0x0000000000007918 */ /* 0x002fe20000000000 */
.L_x_158:
        /* <DEDUP_REMOVED lines=235> */
[----:B------:R-:W-:Y:S01]  /*10060*/  @P2 SHF.L.U32 R5, R16, 0x1f, RZ ;  /* 0x0000001f10052819 */ /* 0x000fe200000006ff */
        /* <DEDUP_REMOVED lines=29> */
.L_x_162:
[----:B------:R-:W-:Y:S05]  /*10240*/  BSYNC.RECONVERGENT B0 ;  /* 0x0000000000007941 */ /* 0x000fea0003800200 */
.L_x_161:
[----:B------:R-:W-:Y:S01]  /*10250*/  BAR.SYNC.DEFER_BLOCKING 0x1, 0x80 ;  /* 0x0042000000007b1d */ /* 0x000fe20000010000 */
[----:B------:R-:W-:Y:S02]  /*10260*/  UISETP.NE.AND UP0, UPT, UR43, URZ, UPT ;  /* 0x000000ff2b00728c */ /* 0x000fe4000bf05270 */
[----:B------:R-:W-:Y:S02]  /*10270*/  UIADD3 UR5, UPT, UPT, UR46, 0x1, URZ ;  /* 0x000000012e057890 */ /* 0x000fe4000fffe0ff */
[----:B------:R-:W-:Y:S02]  /*10280*/  USEL UR4, URZ, 0x60, !UP0 ;  /* 0x00000060ff047887 */ /* 0x000fe4000c000000 */
[----:B------:R-:W-:Y:S02]  /*10290*/  UISETP.NE.AND UP0, UPT, UR5, 0x4, UPT ;  /* 0x000000040500788c */ /* 0x000fe4000bf05270 */
[----:B------:R-:W-:Y:S02]  /*102a0*/  UIADD3 UR49, UPT, UPT, UR47, UR4, URZ ;  /* 0x000000042f317290 */ /* 0x000fe4000fffe0ff */
[----:B------:R-:W-:Y:S01]  /*102b0*/  VIADD R131, R131, UR4 ;  /* 0x0000000483837c36 */ /* 0x000fe20008000000 */
[----:B------:R-:W-:Y:S04]  /*102c0*/  USEL UR45, UR5, URZ, UP0 ;  /* 0x000000ff052d7287 */ /* 0x000fe80008000000 */
[----:B------:R-:W-:Y:S04]  /*102d0*/  SHF.R.U32.HI R10, RZ, 0x15, R131 ;  /* 0x00000015ff0a7819 */ /* 0x000fe80000011683 */
[----:B------:R-:W-:Y:S01]  /*102e0*/  LOP3.LUT R18, R10, 0x3, RZ, 0xc0, !PT ;  /* 0x000000030a127812 */ /* 0x000fe200078ec0ff */
        /* <DEDUP_REMOVED lines=16> */
.L_x_166:
[----:B------:R-:W-:Y:S05]  /*103f0*/  BSYNC B0 ;  /* 0x0000000000007941 */ /* 0x000fea0003800000 */
.L_x_165:
        /* <DEDUP_REMOVED lines=15> */
.L_x_164:
[----:B------:R-:W-:Y:S05]  /*104f0*/  BSYNC B1 ;  /* 0x0000000000017941 */ /* 0x000fea0003800000 */
.L_x_163:
        /* <DEDUP_REMOVED lines=9> */
[----:B----4-:R-:W-:Y:S02]  /*10590*/  IMAD.MOV.U32 R8, RZ, RZ, 0x192 ;  /* 0x00000192ff087424 */ /* 0x010fe400078e00ff */
        /* <DEDUP_REMOVED lines=12> */
.L_x_169:
        /* <DEDUP_REMOVED lines=23> */
.L_x_170:
[----:B------:R-:W-:Y:S05]  /*107d0*/  WARPSYNC.ALL ;  /* 0x0000000000007948 */ /* 0x000fea0003800000 */
[----:B------:R-:W-:Y:S11]  /*107e0*/  R2UR UR4, R131 ;  /* 0x00000000830472ca */ /* 0x000ff600000e0000 */
[----:B------:R-:W-:Y:S02]  /*107f0*/  @!UPT UIADD3 URZ, UPT, UPT, URZ, URZ, URZ ;  /* 0x000000fffffff290 */ /* 0x000fe4000fffe0ff */
[----:B------:R-:W1:Y:S02]  /*10800*/  LDTM.x32 R56, tmem[UR4+0x80] ;  /* 0x00008004003879ee */ /* 0x000e6400082c0000 */
[----:B-1----:R-:W-:Y:S01]  /*10810*/  NOP ;  /* 0x0000000000007918 */ /* 0x002fe20000000000 */
.L_x_168:
        /* <DEDUP_REMOVED lines=263> */
.L_x_172:
[----:B------:R-:W-:Y:S05]  /*11890*/  BSYNC.RECONVERGENT B0 ;  /* 0x0000000000007941 */ /* 0x000fea0003800200 */
.L_x_171:
        /* <DEDUP_REMOVED lines=14> */
[----:B------:R-:W-:Y:S01]  /*11980*/  @P1 IADD3 R6, PT, PT, R197, R4, RZ ;  /* 0x00000004c5061210 */ /* 0x000fe20007ffe0ff */
[----:B------:R-:W-:Y:S06]  /*11990*/  @P0 BRA `(.L_x_176) ;  /* 0x00000000000c0947 */ /* 0x000fec0003800000 */
[----:B------:R-:W-:Y:S04]  /*119a0*/  SHF.L.U32 R3, R16, 0x1f, RZ ;  /* 0x0000001f10037819 */ /* 0x000fe800000006ff */
[----:B------:R-:W1:Y:S02]  /*119b0*/  SYNCS.PHASECHK.TRANS64.TRYWAIT P0, [R0+URZ+0x10], R3 ;  /* 0x00001003000075a7 */ /* 0x000e6400080011ff */
[----:B-1----:R-:W-:Y:S05]  /*119c0*/  @!P0 BRA `(.L_x_177) ;  /* 0x0000002400048947 */ /* 0x002fea0003800000 */
.L_x_176:
[----:B------:R-:W-:Y:S05]  /*119d0*/  BSYNC B0 ;  /* 0x0000000000007941 */ /* 0x000fea0003800000 */
.L_x_175:
[----:B------:R-:W-:Y:S11]  /*119e0*/  ISETP.NE.AND P0, PT, R199, RZ, PT ;  /* 0x000000ffc700720c */ /* 0x000ff60003f05270 */
[----:B------:R-:W-:Y:S02]  /*119f0*/  @!UPT UIADD3 URZ, UPT, UPT, URZ, URZ, URZ ;  /* 0x000000fffffff290 */ /* 0x000fe4000fffe0ff */
[----:B------:R4:W2:Y:S01]  /*11a00*/  @P0 LDS.128 R168, [R4] ;  /* 0x0000000004a80984 */ /* 0x0008a20000000c00 */
[----:B-1----:R-:W-:Y:S03]  /*11a10*/  @P0 IADD3 R0, PT, PT, R187, R6, RZ ;  /* 0x00000006bb000210 */ /* 0x002fe60007ffe0ff */
[----:B------:R4:W1:Y:S04]  /*11a20*/  @P0 LDS.128 R152, [R4+0x1000] ;  /* 0x0010000004980984 */ /* 0x0008680000000c00 */
[----:B------:R4:W1:Y:S04]  /*11a30*/  @P0 LDS.128 R160, [R139+0x20] ;  /* 0x000020008ba00984 */ /* 0x0008680000000c00 */
[----:B------:R4:W1:Y:S04]  /*11a40*/  @P0 LDS.128 R140, [R139+0x1020] ;  /* 0x001020008b8c0984 */ /* 0x0008680000000c00 */
[----:B------:R4:W1:Y:S04]  /*11a50*/  @P0 LDS.128 R164, [R6+0x10] ;  /* 0x0000100006a40984 */ /* 0x0008680000000c00 */
[----:B------:R4:W1:Y:S04]  /*11a60*/  @P0 LDS.128 R148, [R6+0x1010] ;  /* 0x0010100006940984 */ /* 0x0008680000000c00 */
[----:B------:R4:W1:Y:S04]  /*11a70*/  @P0 LDS.128 R156, [R0+0x10] ;  /* 0x00001000009c0984 */ /* 0x0008680000000c00 */
[----:B------:R4:W1:Y:S02]  /*11a80*/  @P0 LDS.128 R144, [R0+0x1010] ;  /* 0x0010100000900984 */ /* 0x0008640000000c00 */
.L_x_174:
[----:B------:R-:W-:Y:S05]  /*11a90*/  BSYNC B1 ;  /* 0x0000000000017941 */ /* 0x000fea0003800000 */
.L_x_173:
        /* <DEDUP_REMOVED lines=9> */
[----:B------:R-:W4:Y:S01]  /*11b30*/  LDCU.64 UR8, c[0x4][0x70] ;  /* 0x01000e00ff0877ac */ /* 0x000f220008000a00 */
[----:B--2---:R-:W-:Y:S01]  /*11b40*/  MOV R15, 0x0 ;  /* 0x00000000000f7802 */ /* 0x004fe20000000f00 */
[----:B------:R-:W-:Y:S02]  /*11b50*/  HFMA2 R12, -RZ, RZ, 0, 5.9604644775390625e-08 ;  /* 0x00000001ff0c7431 */ /* 0x000fe400000001ff */
[----:B------:R-:W-:Y:S02]  /*11b60*/  IMAD.MOV.U32 R8, RZ, RZ, 0x192 ;  /* 0x00000192ff087424 */ /* 0x000fe400078e00ff */
[----:B------:R-:W-:Y:S01]  /*11b70*/  IMAD.MOV.U32 R13, RZ, RZ, RZ ;  /* 0x000000ffff0d7224 */ /* 0x000fe200078e00ff */
[----:B------:R-:W2:Y:S01]  /*11b80*/  LDCU.64 UR6, c[0x4][0x78] ;  /* 0x01000f00ff0677ac */ /* 0x000ea20008000a00 */
[----:B------:R-:W1:Y:S01]  /*11b90*/  LDC.64 R14, c[0x4][R15] ;  /* 0x010000000f0e7b82 */ /* 0x000e620000000a00 */
[----:B------:R-:W5:Y:S01]  /*11ba0*/  LDCU.64 UR4, c[0x4][0x10] ;  /* 0x01000200ff0477ac */ /* 0x000f620008000a00 */
[----:B----4-:R-:W-:Y:S01]  /*11bb0*/  MOV R5, UR9 ;  /* 0x0000000900057c02 */ /* 0x010fe20008000f00 */
[----:B------:R-:W-:Y:S01]  /*11bc0*/  IMAD.U32 R4, RZ, RZ, UR8 ;  /* 0x00000008ff047e24 */ /* 0x000fe2000f8e00ff */
[----:B--2---:R-:W-:Y:S01]  /*11bd0*/  MOV R7, UR7 ;  /* 0x0000000700077c02 */ /* 0x004fe20008000f00 */
[----:B------:R-:W-:Y:S01]  /*11be0*/  IMAD.U32 R6, RZ, RZ, UR6 ;  /* 0x00000006ff067e24 */ /* 0x000fe2000f8e00ff */
[----:B-----5:R-:W-:Y:S01]  /*11bf0*/  MOV R11, UR5 ;  /* 0x00000005000b7c02 */ /* 0x020fe20008000f00 */
[----:B------:R-:W-:Y:S02]  /*11c00*/  IMAD.U32 R10, RZ, RZ, UR4 ;  /* 0x00000004ff0a7e24 */ /* 0x000fe4000f8e00ff */
[----:B------:R-:W-:Y:S07]  /*11c10*/  LEPC R20, `(.L_x_179) ;  /* 0x000000001014794e */ /* 0x000fee0000000000 */
[----:B-1-3--:R-:W-:Y:S05]  /*11c20*/  CALL.ABS.NOINC R14 ;  /* 0x000000000e007343 */ /* 0x00afea0003c00000 */
.L_x_179:
        /* <DEDUP_REMOVED lines=23> */
.L_x_180:
[----:B------:R-:W-:Y:S05]  /*11da0*/  WARPSYNC.ALL ;  /* 0x0000000000007948 */ /* 0x000fea0003800000 */
[----:B------:R-:W-:Y:S11]  /*11db0*/  R2UR UR4, R131 ;  /* 0x00000000830472ca */ /* 0x000ff600000e0000 */
[----:B------:R-:W-:Y:S02]  /*11dc0*/  @!UPT UIADD3 URZ, UPT, UPT, URZ, URZ, URZ ;  /* 0x000000fffffff290 */ /* 0x000fe4000fffe0ff */
[----:B------:R-:W4:Y:S02]  /*11dd0*/  LDTM.x32 R56, tmem[UR4+0x80] ;  /* 0x00008004003879ee */ /* 0x000f2400082c0000 */
[----:B----4-:R-:W-:Y:S01]  /*11de0*/  NOP ;  /* 0x0000000000007918 */ /* 0x010fe20000000000 */
.L_x_178:
[----:B--2---:R-:W-:Y:S01]  /*11df0*/  SHF.L.U32 R6, R168, 0x10, RZ ;  /* 0x00000010a8067819 */ /* 0x004fe200000006ff */
[----:B------:R-:W-:Y:S01]  /*11e00*/  FMUL R0, R130, R24 ;  /* 0x0000001882007220 */ /* 0x000fe20000400000 */
[----:B------:R-:W-:Y:S01]  /*11e10*/  LOP3.LUT R8, R168, 0xffff0000, RZ, 0xc0, !PT ;  /* 0xffff0000a8087812 */ /* 0x000fe200078ec0ff */
[----:B------:R-:W-:Y:S01]  /*11e20*/  FMUL R3, R130, R25 ;  /* 0x0000001982037220 */ /* 0x000fe20000400000 */
[----:B------:R-:W-:Y:S01]  /*11e30*/  SHF.L.U32 R7, R169, 0x10, RZ ;  /* 0x00000010a9077819 */ /* 0x000fe200000006ff */
[----:B------:R-:W-:Y:S01]  /*11e40*/  FFMA R0, R133, R6, R0 ;  /* 0x0000000685007223 */ /* 0x000fe20000000000 */
[----:B------:R-:W-:Y:S01]  /*11e50*/  LOP3.LUT R88, R169, 0xffff0000, RZ, 0xc0, !PT ;  /* 0xffff0000a9587812 */ /* 0x000fe200078ec0ff */
[----:B------:R-:W-:Y:S01]  /*11e60*/  FFMA R3, R133, R8, R3 ;  /* 0x0000000885037223 */ /* 0x000fe20000000003 */
[----:B------:R-:W-:Y:S01]  /*11e70*/  SHF.L.U32 R89, R170, 0x10, RZ ;  /* 0x00000010aa597819 */ /* 0x000fe200000006ff */
[----:B------:R-:W-:Y:S01]  /*11e80*/  FMUL R4, R130, R26 ;  /* 0x0000001a82047220 */ /* 0x000fe20000400000 */
[----:B------:R-:W-:Y:S01]  /*11e90*/  LOP3.LUT R90, R170, 0xffff0000, RZ, 0xc0, !PT ;  /* 0xffff0000aa5a7812 */ /* 0x000fe200078ec0ff */
[C---:B------:R-:W-:Y:S01]  /*11ea0*/  FMUL R5, R130.reuse, R27 ;  /* 0x0000001b82057220 */ /* 0x040fe20000400000 */
[----:B------:R-:W-:Y:S01]  /*11eb0*/  SHF.L.U32 R91, R171, 0x10, RZ ;  /* 0x00000010ab5b7819 */ /* 0x000fe200000006ff */
[----:B------:R-:W-:Y:S01]  /*11ec0*/  FFMA R4, R133, R7, R4 ;  /* 0x0000000785047223 */ /* 0x000fe20000000004 */
[----:B------:R-:W-:Y:S01]  /*11ed0*/  LOP3.LUT R92, R171, 0xffff0000, RZ, 0xc0, !PT ;  /* 0xffff0000ab5c7812 */ /* 0x000fe200078ec0ff */
[----:B------:R-:W-:Y:S01]  /*11ee0*/  FFMA R5, R133, R88, R5 ;  /* 0x0000005885057223 */ /* 0x000fe20000000005 */
[----:B------:R-:W-:Y:S01]  /*11ef0*/  ISETP.NE.AND P1, PT, R189, R16, PT ;  /* 0x00000010bd00720c */ /* 0x000fe20003f25270 */
[----:B------:R-:W-:Y:S01]  /*11f00*/  FMUL R6, R130, R28 ;  /* 0x0000001c82067220 */ /* 0x000fe20000400000 */
[----:B-1----:R-:W-:Y:S01]  /*11f10*/  SHF.L.U32 R93, R164, 0x10, RZ ;  /* 0x00000010a45d7819 */ /* 0x002fe200000006ff */
[----:B------:R-:W-:Y:S01]  /*11f20*/  FMUL R7, R130, R29 ;  /* 0x0000001d82077220 */ /* 0x000fe20000400000 */
[----:B------:R-:W-:Y:S01]  /*11f30*/  LOP3.LUT R94, R164, 0xffff0000, RZ, 0xc0, !PT ;  /* 0xffff0000a45e7812 */ /* 0x000fe200078ec0ff */
        /* <DEDUP_REMOVED lines=27> */
[----:B------:R-:W-:Y:S01]  /*120f0*/  F2FP.BF16.F32.PACK_AB R77, R5, R4 ;  /* 0x00000004054d723e */ /* 0x000fe200000010ff */
[C---:B------:R-:W-:Y:S01]  /*12100*/  FMUL R4, R130.reuse, R34 ;  /* 0x0000002282047220 */ /* 0x040fe20000400000 */
[----:B------:R-:W-:Y:S01]  /*12110*/  F2FP.BF16.F32.PACK_AB R32, R3, R0 ;  /* 0x000000000320723e */ /* 0x000fe200000010ff */
[C---:B------:R-:W-:Y:S01]  /*12120*/  FMUL R5, R130.reuse, R35 ;  /* 0x0000002382057220 */ /* 0x040fe20000400000 */
[C---:B------:R-:W-:Y:S01]  /*12130*/  SHF.L.U32 R107, R163.reuse, 0x10, RZ ;  /* 0x00000010a36b7819 */ /* 0x040fe200000006ff */
[C---:B------:R-:W-:Y:S01]  /*12140*/  FMUL R18, R130.reuse, R64 ;  /* 0x0000004082127220 */ /* 0x040fe20000400000 */
[----:B------:R-:W-:Y:S01]  /*12150*/  LOP3.LUT R108, R163, 0xffff0000, RZ, 0xc0, !PT ;  /* 0xffff0000a36c7812 */ /* 0x000fe200078ec0ff */
[C---:B------:R-:W-:Y:S01]  /*12160*/  FMUL R64, R130.reuse, R78 ;  /* 0x0000004e82407220 */ /* 0x040fe20000400000 */
[----:B------:R-:W-:Y:S01]  /*12170*/  F2FP.BF16.F32.PACK_AB R78, R7, R6 ;  /* 0x00000006074e723e */ /* 0x000fe200000010ff */
[----:B------:R-:W-:Y:S01]  /*12180*/  FMUL R19, R130, R65 ;  /* 0x0000004182137220 */ /* 0x000fe20000400000 */
[----:B------:R-:W-:Y:S01]  /*12190*/  SHF.L.U32 R109, R156, 0x10, RZ ;  /* 0x000000109c6d7819 */ /* 0x000fe200000006ff */
[C---:B------:R-:W-:Y:S01]  /*121a0*/  FMUL R65, R130.reuse, R79 ;  /* 0x0000004f82417220 */ /* 0x040fe20000400000 */
[----:B------:R-:W-:Y:S01]  /*121b0*/  F2FP.BF16.F32.PACK_AB R79, R9, R8 ;  /* 0x00000008094f723e */ /* 0x000fe200000010ff */
        /* <DEDUP_REMOVED lines=10> */
[----:B------:R-:W-:Y:S01]  /*12260*/  FMUL R9, R130, R39 ;  /* 0x0000002782097220 */ /* 0x000fe20000400000 */
[----:B------:R-:W-:Y:S01]  /*12270*/  SHF.L.U32 R115, R159, 0x10, RZ ;  /* 0x000000109f737819 */ /* 0x000fe200000006ff */
[----:B------:R-:W-:Y:S01]  /*12280*/  FFMA R6, R133, R97, R6 ;  /* 0x0000006185067223 */ /* 0x000fe20000000006 */
[----:B------:R-:W-:Y:S01]  /*12290*/  F2FP.BF16.F32.PACK_AB R33, R5, R4 ;  /* 0x000000040521723e */ /* 0x000fe200000010ff */
[----:B------:R-:W-:Y:S01]  /*122a0*/  FFMA R7, R133, R98, R7 ;  /* 0x0000006285077223 */ /* 0x000fe20000000007 */
[----:B------:R-:W-:Y:S01]  /*122b0*/  LOP3.LUT R116, R159, 0xffff0000, RZ, 0xc0, !PT ;  /* 0xffff00009f747812 */ /* 0x000fe200078ec0ff */
[C---:B------:R-:W-:Y:S01]  /*122c0*/  FFMA R8, R133.reuse, R99, R8 ;  /* 0x0000006385087223 */ /* 0x040fe20000000008 */
[C---:B------:R-:W-:Y:S01]  /*122d0*/  SHF.L.U32 R117, R152.reuse, 0x10, RZ ;  /* 0x0000001098757819 */ /* 0x040fe200000006ff */
[----:B------:R-:W-:Y:S01]  /*122e0*/  FFMA R9, R133, R100, R9 ;  /* 0x0000006485097223 */ /* 0x000fe20000000009 */
[----:B------:R-:W-:Y:S01]  /*122f0*/  F2FP.BF16.F32.PACK_AB R34, R7, R6 ;  /* 0x000000060722723e */ /* 0x000fe200000010ff */
[----:B------:R-:W-:Y:S01]  /*12300*/  @!P1 STS.128 [R188+0x6000], R76 ;  /* 0x0060004cbc009388 */ /* 0x000fe20000000c00 */
[----:B------:R-:W-:Y:S01]  /*12310*/  LOP3.LUT R118, R152, 0xffff0000, RZ, 0xc0, !PT ;  /* 0xffff000098767812 */ /* 0x000fe200078ec0ff */
[C---:B------:R-:W-:Y:S01]  /*12320*/  FMUL R0, R130.reuse, R40 ;  /* 0x0000002882007220 */ /* 0x040fe20000400000 */
[----:B------:R-:W-:Y:S01]  /*12330*/  F2FP.BF16.F32.PACK_AB R35, R9, R8 ;  /* 0x000000080923723e */ /* 0x000fe200000010ff */
[C---:B------:R-:W-:Y:S01]  /*12340*/  FMUL R3, R130.reuse, R41 ;  /* 0x0000002982037220 */ /* 0x040fe20000400000 */
[C---:B------:R-:W-:Y:S01]  /*12350*/  SHF.L.U32 R119, R153.reuse, 0x10, RZ ;  /* 0x0000001099777819 */ /* 0x040fe200000006ff */
[----:B------:R-:W-:Y:S01]  /*12360*/  FMUL R4, R130, R42 ;  /* 0x0000002a82047220 */ /* 0x000fe20000400000 */
[----:B------:R-:W-:Y:S01]  /*12370*/  LOP3.LUT R120, R153, 0xffff0000, RZ, 0xc0, !PT ;  /* 0xffff000099787812 */ /* 0x000fe200078ec0ff */
[----:B------:R1:W-:Y:S01]  /*12380*/  @!P1 STS.128 [R198+0x6010], R32 ;  /* 0x00601020c6009388 */ /* 0x0003e20000000c00 */
[----:B------:R-:W-:Y:S01]  /*12390*/  SHF.L.U32 R121, R154, 0x10, RZ ;  /* 0x000000109a797819 */ /* 0x000fe200000006ff */
[----:B------:R-:W-:Y:S01]  /*123a0*/  FMUL R5, R130, R43 ;  /* 0x0000002b82057220 */ /* 0x000fe20000400000 */
[----:B------:R-:W-:Y:S01]  /*123b0*/  LOP3.LUT R122, R154, 0xffff0000, RZ, 0xc0, !PT ;  /* 0xffff00009a7a7812 */ /* 0x000fe200078ec0ff */
[----:B------:R-:W-:Y:S01]  /*123c0*/  FFMA R0, R133, R101, R0 ;  /* 0x0000006585007223 */ /* 0x000fe20000000000 */
[C---:B------:R-:W-:Y:S01]  /*123d0*/  SHF.L.U32 R123, R155.reuse, 0x10, RZ ;  /* 0x000000109b7b7819 */ /* 0x040fe200000006ff */
[----:B------:R-:W-:Y:S01]  /*123e0*/  FMUL R6, R130, R44 ;  /* 0x0000002c82067220 */ /* 0x000fe20000400000 */
[----:B------:R-:W-:Y:S01]  /*123f0*/  LOP3.LUT R124, R155, 0xffff0000, RZ, 0xc0, !PT ;  /* 0xffff00009b7c7812 */ /* 0x000fe200078ec0ff */
[C---:B------:R-:W-:Y:S01]  /*12400*/  FFMA R3, R133.reuse, R102, R3 ;  /* 0x0000006685037223 */ /* 0x040fe20000000003 */
[----:B------:R-:W-:Y:S01]  /*12410*/  SHF.L.U32 R125, R148, 0x10, RZ ;  /* 0x00000010947d7819 */ /* 0x000fe200000006ff */
[----:B------:R-:W-:Y:S01]  /*12420*/  FMUL R7, R130, R45 ;  /* 0x0000002d82077220 */ /* 0x000fe20000400000 */
[----:B------:R-:W-:Y:S01]  /*12430*/  LOP3.LUT R126, R148, 0xffff0000, RZ, 0xc0, !PT ;  /* 0xffff0000947e7812 */ /* 0x000fe200078ec0ff */
[----:B------:R-:W-:Y:S01]  /*12440*/  FFMA R4, R133, R103, R4 ;  /* 0x0000006785047223 */ /* 0x000fe20000000004 */
[----:B------:R-:W-:Y:S01]  /*12450*/  F2FP.BF16.F32.PACK_AB R36, R3, R0 ;  /* 0x000000000324723e */ /* 0x000fe200000010ff */
[C---:B------:R-:W-:Y:S01]  /*12460*/  FMUL R8, R130.reuse, R46 ;  /* 0x0000002e82087220 */ /* 0x040fe20000400000 */
[----:B------:R-:W-:Y:S01]  /*12470*/  SHF.L.U32 R127, R149, 0x10, RZ ;  /* 0x00000010957f7819 */ /* 0x000fe200000006ff */
[----:B------:R-:W-:Y:S01]  /*12480*/  FFMA R5, R133, R104, R5 ;  /* 0x0000006885057223 */ /* 0x000fe20000000005 */
[----:B------:R-:W-:Y:S01]  /*12490*/  LOP3.LUT R128, R149, 0xffff0000, RZ, 0xc0, !PT ;  /* 0xffff000095807812 */ /* 0x000fe200078ec0ff */
[----:B------:R-:W-:Y:S01]  /*124a0*/  FMUL R9, R130, R47 ;  /* 0x0000002f82097220 */ /* 0x000fe20000400000 */
[C---:B------:R-:W-:Y:S01]  /*124b0*/  SHF.L.U32 R129, R150.reuse, 0x10, RZ ;  /* 0x0000001096817819 */ /* 0x040fe200000006ff */
[----:B------:R-:W-:Y:S01]  /*124c0*/  FFMA R6, R133, R105, R6 ;  /* 0x0000006985067223 */ /* 0x000fe20000000006 */
[----:B------:R-:W-:Y:S01]  /*124d0*/  F2FP.BF16.F32.PACK_AB R37, R5, R4 ;  /* 0x000000040525723e */ /* 0x000fe200000010ff */
[C---:B------:R-:W-:Y:S01]  /*124e0*/  FFMA R7, R133.reuse, R106, R7 ;  /* 0x0000006a85077223 */ /* 0x040fe20000000007 */
[----:B------:R-:W-:Y:S01]  /*124f0*/  LOP3.LUT R132, R150, 0xffff0000, RZ, 0xc0, !PT ;  /* 0xffff000096847812 */ /* 0x000fe200078ec0ff */
[----:B------:R-:W-:Y:S01]  /*12500*/  FFMA R8, R133, R107, R8 ;  /* 0x0000006b85087223 */ /* 0x000fe20000000008 */
[----:B------:R-:W-:Y:S01]  /*12510*/  SHF.L.U32 R131, R151, 0x10, RZ ;  /* 0x0000001097837819 */ /* 0x000fe200000006ff */
[----:B------:R-:W-:Y:S01]  /*12520*/  FFMA R9, R133, R108, R9 ;  /* 0x0000006c85097223 */ /* 0x000fe20000000009 */
[----:B------:R-:W-:Y:S01]  /*12530*/  F2FP.BF16.F32.PACK_AB R38, R7, R6 ;  /* 0x000000060726723e */ /* 0x000fe200000010ff */
[C---:B------:R-:W-:Y:S01]  /*12540*/  FMUL R0, R130.reuse, R48 ;  /* 0x0000003082007220 */ /* 0x040fe20000400000 */
[----:B------:R-:W-:Y:S01]  /*12550*/  LOP3.LUT R134, R151, 0xffff0000, RZ, 0xc0, !PT ;  /* 0xffff000097867812 */ /* 0x000fe200078ec0ff */
[C---:B------:R-:W-:Y:S01]  /*12560*/  FMUL R3, R130.reuse, R49 ;  /* 0x0000003182037220 */ /* 0x040fe20000400000 */
[----:B------:R-:W-:Y:S01]  /*12570*/  F2FP.BF16.F32.PACK_AB R39, R9, R8 ;  /* 0x000000080927723e */ /* 0x000fe200000010ff */
[----:B------:R-:W-:Y:S01]  /*12580*/  FMUL R4, R130, R50 ;  /* 0x0000003282047220 */ /* 0x000fe20000400000 */
[----:B------:R-:W-:Y:S01]  /*12590*/  SHF.L.U32 R135, R140, 0x10, RZ ;  /* 0x000000108c877819 */ /* 0x000fe200000006ff */
[----:B------:R-:W-:Y:S01]  /*125a0*/  FMUL R5, R130, R51 ;  /* 0x0000003382057220 */ /* 0x000fe20000400000 */
[----:B------:R-:W-:Y:S01]  /*125b0*/  LOP3.LUT R136, R140, 0xffff0000, RZ, 0xc0, !PT ;  /* 0xffff00008c887812 */ /* 0x000fe200078ec0ff */
[----:B------:R-:W-:Y:S01]  /*125c0*/  FFMA R0, R133, R109, R0 ;  /* 0x0000006d85007223 */ /* 0x000fe20000000000 */
[C---:B------:R-:W-:Y:S01]  /*125d0*/  SHF.L.U32 R137, R141.reuse, 0x10, RZ ;  /* 0x000000108d897819 */ /* 0x040fe200000006ff */
[----:B------:R-:W-:Y:S01]  /*125e0*/  FMUL R6, R130, R52 ;  /* 0x0000003482067220 */ /* 0x000fe20000400000 */
[----:B------:R-:W-:Y:S01]  /*125f0*/  LOP3.LUT R138, R141, 0xffff0000, RZ, 0xc0, !PT ;  /* 0xffff00008d8a7812 */ /* 0x000fe200078ec0ff */
[----:B------:R2:W-:Y:S01]  /*12600*/  @!P1 STS.128 [R196+0x6020], R36 ;  /* 0x00602024c4009388 */ /* 0x0005e20000000c00 */
[C---:B------:R-:W-:Y:S01]  /*12610*/  FFMA R3, R133.reuse, R110, R3 ;  /* 0x0000006e85037223 */ /* 0x040fe20000000003 */
[C---:B------:R-:W-:Y:S01]  /*12620*/  SHF.L.U32 R139, R142.reuse, 0x10, RZ ;  /* 0x000000108e8b7819 */ /* 0x040fe200000006ff */
[C---:B------:R-:W-:Y:S01]  /*12630*/  FFMA R4, R133.reuse, R111, R4 ;  /* 0x0000006f85047223 */ /* 0x040fe20000000004 */
[C---:B------:R-:W-:Y:S01]  /*12640*/  FFMA R5, R133.reuse, R112, R5 ;  /* 0x0000007085057223 */ /* 0x040fe20000000005 */
[----:B------:R-:W-:Y:S01]  /*12650*/  LOP3.LUT R140, R142, 0xffff0000, RZ, 0xc0, !PT ;  /* 0xffff00008e8c7812 */ /* 0x000fe200078ec0ff */
[----:B------:R-:W-:Y:S01]  /*12660*/  FFMA R6, R133, R113, R6 ;  /* 0x0000007185067223 */ /* 0x000fe20000000006 */
[----:B-1----:R-:W-:Y:S01]  /*12670*/  F2FP.BF16.F32.PACK_AB R32, R3, R0 ;  /* 0x000000000320723e */ /* 0x002fe200000010ff */
[C---:B------:R-:W-:Y:S01]  /*12680*/  FMUL R7, R130.reuse, R53 ;  /* 0x0000003582077220 */ /* 0x040fe20000400000 */
[----:B------:R-:W-:Y:S01]  /*12690*/  F2FP.BF16.F32.PACK_AB R33, R5, R4 ;  /* 0x000000040521723e */ /* 0x000fe200000010ff */
[C---:B------:R-:W-:Y:S01]  /*126a0*/  FMUL R8, R130.reuse, R54 ;  /* 0x0000003682087220 */ /* 0x040fe20000400000 */
[C---:B------:R-:W-:Y:S01]  /*126b0*/  FMUL R9, R130.reuse, R55 ;  /* 0x0000003782097220 */ /* 0x040fe20000400000 */
[----:B------:R-:W-:Y:S01]  /*126c0*/  FFMA R7, R133, R114, R7 ;  /* 0x0000007285077223 */ /* 0x000fe20000000007 */
[C---:B------:R-:W-:Y:S01]  /*126d0*/  FMUL R10, R130.reuse, R56 ;  /* 0x00000038820a7220 */ /* 0x040fe20000400000 */
[----:B------:R-:W-:Y:S01]  /*126e0*/  SHF.L.U32 R141, R143, 0x10, RZ ;  /* 0x000000108f8d7819 */ /* 0x000fe200000006ff */
[C---:B------:R-:W-:Y:S01]  /*126f0*/  FFMA R8, R133.reuse, R115, R8 ;  /* 0x0000007385087223 */ /* 0x040fe20000000008 */
[----:B------:R-:W-:Y:S01]  /*12700*/  FFMA R9, R133, R116, R9 ;  /* 0x0000007485097223 */ /* 0x000fe20000000009 */
[----:B------:R-:W-:Y:S01]  /*12710*/  F2FP.BF16.F32.PACK_AB R34, R7, R6 ;  /* 0x000000060722723e */ /* 0x000fe200000010ff */
[----:B------:R-:W-:Y:S01]  /*12720*/  FFMA R10, R133, R117, R10 ;  /* 0x00000075850a7223 */ /* 0x000fe2000000000a */
[C---:B------:R-:W-:Y:S01]  /*12730*/  FMUL R11, R130.reuse, R57 ;  /* 0x00000039820b7220 */ /* 0x040fe20000400000 */
[----:B------:R-:W-:Y:S01]  /*12740*/  LOP3.LUT R142, R143, 0xffff0000, RZ, 0xc0, !PT ;  /* 0xffff00008f8e7812 */ /* 0x000fe200078ec0ff */
[C---:B------:R-:W-:Y:S01]  /*12750*/  FMUL R12, R130.reuse, R58 ;  /* 0x0000003a820c7220 */ /* 0x040fe20000400000 */
[----:B------:R-:W-:Y:S01]  /*12760*/  F2FP.BF16.F32.PACK_AB R35, R9, R8 ;  /* 0x000000080923723e */ /* 0x000fe200000010ff */
[----:B------:R-:W-:Y:S01]  /*12770*/  FFMA R11, R133, R118, R11 ;  /* 0x00000076850b7223 */ /* 0x000fe2000000000b */
[C---:B------:R-:W-:Y:S01]  /*12780*/  FMUL R13, R130.reuse, R59 ;  /* 0x0000003b820d7220 */ /* 0x040fe20000400000 */
[C---:B------:R-:W-:Y:S01]  /*12790*/  FMUL R14, R130.reuse, R60 ;  /* 0x0000003c820e7220 */ /* 0x040fe20000400000 */
[----:B------:R-:W-:Y:S01]  /*127a0*/  FMUL R15, R130, R61 ;  /* 0x0000003d820f7220 */ /* 0x000fe20000400000 */
[----:B------:R2:W-:Y:S01]  /*127b0*/  @!P1 STS.128 [R195+0x6010], R32 ;  /* 0x00601020c3009388 */ /* 0x0005e20000000c00 */
[----:B------:R-:W-:Y:S01]  /*127c0*/  F2FP.BF16.F32.PACK_AB R4, R11, R10 ;  /* 0x0000000a0b04723e */ /* 0x000fe200000010ff */
[C---:B------:R-:W-:Y:S01]  /*127d0*/  FFMA R12, R133.reuse, R119, R12 ;  /* 0x00000077850c7223 */ /* 0x040fe2000000000c */
[C---:B------:R-:W-:Y:S01]  /*127e0*/  SHF.L.U32 R25, R144.reuse, 0x10, RZ ;  /* 0x0000001090197819 */ /* 0x040fe200000006ff */
[C---:B------:R-:W-:Y:S01]  /*127f0*/  FFMA R13, R133.reuse, R120, R13 ;  /* 0x00000078850d7223 */ /* 0x040fe2000000000d */
[C---:B------:R-:W-:Y:S01]  /*12800*/  FFMA R14, R133.reuse, R121, R14 ;  /* 0x00000079850e7223 */ /* 0x040fe2000000000e */
[----:B------:R-:W-:Y:S01]  /*12810*/  LOP3.LUT R24, R144, 0xffff0000, RZ, 0xc0, !PT ;  /* 0xffff000090187812 */ /* 0x000fe200078ec0ff */
[C---:B------:R-:W-:Y:S01]  /*12820*/  FFMA R15, R133.reuse, R122, R15 ;  /* 0x0000007a850f7223 */ /* 0x040fe2000000000f */
[C---:B------:R-:W-:Y:S01]  /*12830*/  FFMA R16, R133.reuse, R123, R16 ;  /* 0x0000007b85107223 */ /* 0x040fe20000000010 */
[C---:B------:R-:W-:Y:S01]  /*12840*/  FMUL R20, R130.reuse, R66 ;  /* 0x0000004282147220 */ /* 0x040fe20000400000 */
        /* <DEDUP_REMOVED lines=8> */
[----:B------:R-:W-:Y:S01]  /*128d0*/  FFMA R21, R133, R128, R21 ;  /* 0x0000008085157223 */ /* 0x000fe20000000015 */
[C---:B------:R-:W-:Y:S01]  /*128e0*/  FMUL R57, R130.reuse, R71 ;  /* 0x0000004782397220 */ /* 0x040fe20000400000 */
[----:B------:R-:W-:Y:S01]  /*128f0*/  F2FP.BF16.F32.PACK_AB R5, R13, R12 ;  /* 0x0000000c0d05723e */ /* 0x000fe200000010ff */
[----:B------:R-:W-:Y:S01]  /*12900*/  FFMA R22, R133, R129, R22 ;  /* 0x0000008185167223 */ /* 0x000fe20000000016 */
[----:B------:R-:W-:Y:S01]  /*12910*/  F2FP.BF16.F32.PACK_AB R6, R15, R14 ;  /* 0x0000000e0f06723e */ /* 0x000fe200000010ff */
[C---:B------:R-:W-:Y:S01]  /*12920*/  FMUL R58, R130.reuse, R72 ;  /* 0x00000048823a7220 */ /* 0x040fe20000400000 */
[----:B------:R-:W-:Y:S01]  /*12930*/  F2FP.BF16.F32.PACK_AB R7, R17, R16 ;  /* 0x000000101107723e */ /* 0x000fe200000010ff */
[C---:B------:R-:W-:Y:S01]  /*12940*/  FFMA R23, R133.reuse, R132, R23 ;  /* 0x0000008485177223 */ /* 0x040fe20000000017 */
[C---:B------:R-:W-:Y:S01]  /*12950*/  FMUL R59, R130.reuse, R73 ;  /* 0x00000049823b7220 */ /* 0x040fe20000400000 */
[----:B------:R-:W-:Y:S01]  /*12960*/  FFMA R56, R133, R131, R56 ;  /* 0x0000008385387223 */ /* 0x000fe20000000038 */
[C---:B------:R-:W-:Y:S01]  /*12970*/  FMUL R60, R130.reuse, R74 ;  /* 0x0000004a823c7220 */ /* 0x040fe20000400000 */
[----:B------:R2:W-:Y:S01]  /*12980*/  @!P1 STS.128 [R188+0x7000], R4 ;  /* 0x00700004bc009388 */ /* 0x0005e20000000c00 */
[----:B------:R-:W-:Y:S01]  /*12990*/  F2FP.BF16.F32.PACK_AB R8, R19, R18 ;  /* 0x000000121308723e */ /* 0x000fe200000010ff */
[C---:B------:R-:W-:Y:S01]  /*129a0*/  FFMA R57, R133.reuse, R134, R57 ;  /* 0x0000008685397223 */ /* 0x040fe20000000039 */
[C---:B------:R-:W-:Y:S01]  /*129b0*/  FMUL R61, R130.reuse, R75 ;  /* 0x0000004b823d7220 */ /* 0x040fe20000400000 */
[C---:B------:R-:W-:Y:S01]  /*129c0*/  FFMA R58, R133.reuse, R135, R58 ;  /* 0x00000087853a7223 */ /* 0x040fe2000000003a */
[C---:B------:R-:W-:Y:S01]  /*129d0*/  FFMA R59, R133.reuse, R136, R59 ;  /* 0x00000088853b7223 */ /* 0x040fe2000000003b */
[C---:B------:R-:W-:Y:S01]  /*129e0*/  FFMA R60, R133.reuse, R137, R60 ;  /* 0x00000089853c7223 */ /* 0x040fe2000000003c */
[----:B------:R-:W-:Y:S01]  /*129f0*/  FFMA R61, R133, R138, R61 ;  /* 0x0000008a853d7223 */ /* 0x000fe2000000003d */
[----:B------:R-:W-:Y:S01]  /*12a00*/  F2FP.BF16.F32.PACK_AB R9, R21, R20 ;  /* 0x000000141509723e */ /* 0x000fe200000010ff */
[----:B------:R-:W-:Y:S01]  /*12a10*/  FFMA R62, R133, R139, R62 ;  /* 0x0000008b853e7223 */ /* 0x000fe2000000003e */
[----:B------:R-:W-:Y:S01]  /*12a20*/  F2FP.BF16.F32.PACK_AB R10, R23, R22 ;  /* 0x00000016170a723e */ /* 0x000fe200000010ff */
[C---:B------:R-:W-:Y:S01]  /*12a30*/  FMUL R66, R130.reuse, R80 ;  /* 0x0000005082427220 */ /* 0x040fe20000400000 */
[----:B------:R-:W-:Y:S01]  /*12a40*/  F2FP.BF16.F32.PACK_AB R11, R57, R56 ;  /* 0x00000038390b723e */ /* 0x000fe200000010ff */
[----:B------:R-:W-:Y:S01]  /*12a50*/  FFMA R63, R133, R140, R63 ;  /* 0x0000008c853f7223 */ /* 0x000fe2000000003f */
[C---:B------:R-:W-:Y:S01]  /*12a60*/  FMUL R67, R130.reuse, R81 ;  /* 0x0000005182437220 */ /* 0x040fe20000400000 */
[----:B------:R-:W-:Y:S01]  /*12a70*/  SHF.L.U32 R27, R145, 0x10, RZ ;  /* 0x00000010911b7819 */ /* 0x000fe200000006ff */
[----:B------:R-:W-:Y:S01]  /*12a80*/  FFMA R64, R133, R141, R64 ;  /* 0x0000008d85407223 */ /* 0x000fe20000000040 */
[----:B------:R2:W-:Y:S01]  /*12a90*/  @!P1 STS.128 [R198+0x7010], R8 ;  /* 0x00701008c6009388 */ /* 0x0005e20000000c00 */
[C---:B------:R-:W-:Y:S01]  /*12aa0*/  FMUL R68, R130.reuse, R82 ;  /* 0x0000005282447220 */ /* 0x040fe20000400000 */
[----:B------:R-:W-:Y:S01]  /*12ab0*/  LOP3.LUT R26, R145, 0xffff0000, RZ, 0xc0, !PT ;  /* 0xffff0000911a7812 */ /* 0x000fe200078ec0ff */
[C---:B------:R-:W-:Y:S01]  /*12ac0*/  FFMA R65, R133.reuse, R142, R65 ;  /* 0x0000008e85417223 */ /* 0x040fe20000000041 */
[----:B------:R-:W-:Y:S01]  /*12ad0*/  FMUL R69, R130, R83 ;  /* 0x0000005382457220 */ /* 0x000fe20000400000 */
[----:B------:R-:W-:Y:S01]  /*12ae0*/  SHF.L.U32 R29, R146, 0x10, RZ ;  /* 0x00000010921d7819 */ /* 0x000fe200000006ff */
[C---:B------:R-:W-:Y:S01]  /*12af0*/  FFMA R66, R133.reuse, R25, R66 ;  /* 0x0000001985427223 */ /* 0x040fe20000000042 */
[----:B------:R-:W-:Y:S01]  /*12b00*/  FMUL R70, R130, R84 ;  /* 0x0000005482467220 */ /* 0x000fe20000400000 */
[----:B------:R-:W-:Y:S01]  /*12b10*/  LOP3.LUT R28, R146, 0xffff0000, RZ, 0xc0, !PT ;  /* 0xffff0000921c7812 */ /* 0x000fe200078ec0ff */
[----:B------:R-:W-:Y:S01]  /*12b20*/  FFMA R67, R133, R24, R67 ;  /* 0x0000001885437223 */ /* 0x000fe20000000043 */
[C---:B------:R-:W-:Y:S01]  /*12b30*/  FMUL R71, R130.reuse, R85 ;  /* 0x0000005582477220 */ /* 0x040fe20000400000 */
[----:B------:R-:W-:Y:S01]  /*12b40*/  SHF.L.U32 R31, R147, 0x10, RZ ;  /* 0x00000010931f7819 */ /* 0x000fe200000006ff */
[----:B------:R-:W-:Y:S01]  /*12b50*/  FFMA R68, R133, R27, R68 ;  /* 0x0000001b85447223 */ /* 0x000fe20000000044 */
[C---:B------:R-:W-:Y:S01]  /*12b60*/  FMUL R72, R130.reuse, R86 ;  /* 0x0000005682487220 */ /* 0x040fe20000400000 */
[----:B------:R-:W-:Y:S01]  /*12b70*/  LOP3.LUT R30, R147, 0xffff0000, RZ, 0xc0, !PT ;  /* 0xffff0000931e7812 */ /* 0x000fe200078ec0ff */
[----:B------:R-:W-:Y:S01]  /*12b80*/  FFMA R69, R133, R26, R69 ;  /* 0x0000001a85457223 */ /* 0x000fe20000000045 */
        /* <DEDUP_REMOVED lines=13> */
[----:B------:R-:W-:Y:S02]  /*12c60*/  F2FP.BF16.F32.PACK_AB R19, R73, R72 ;  /* 0x000000484913723e */ /* 0x000fe400000010ff */
[----:B------:R-:W-:Y:S03]  /*12c70*/  ISETP.NE.AND P0, PT, R189, RZ, PT ;  /* 0x000000ffbd00720c */ /* 0x000fe60003f05270 */
[----:B------:R2:W-:Y:S01]  /*12c80*/  @!P1 STS.128 [R195+0x7010], R16 ;  /* 0x00701010c3009388 */ /* 0x0005e20000000c00 */
[----:B------:R-:W-:Y:S01]  /*12c90*/  @!PT LDS RZ, [RZ] ;  /* 0x00000000fffff984 */ /* 0x000fe20000000800 */
[----:B------:R-:W-:Y:S01]  /*12ca0*/  @!PT LDS RZ, [RZ] ;  /* 0x00000000fffff984 */ /* 0x000fe20000000800 */
[----:B------:R-:W-:Y:S01]  /*12cb0*/  @!PT LDS RZ, [RZ] ;  /* 0x00000000fffff984 */ /* 0x000fe20000000800 */
[----:B------:R-:W-:Y:S01]  /*12cc0*/  @!PT LDS RZ, [RZ] ;  /* 0x00000000fffff984 */ /* 0x000fe20000000800 */
[----:B------:R1:W-:Y:S07]  /*12cd0*/  MEMBAR.ALL.CTA ;  /* 0x0000000000007992 */ /* 0x0003ee0000008000 */
[----:B-1----:R-:W1:Y:S01]  /*12ce0*/  FENCE.VIEW.ASYNC.S ;  /* 0x00000000000073c6 */ /* 0x002e620000000000 */
[----:B------:R-:W-:Y:S05]  /*12cf0*/  WARPSYNC.ALL ;  /* 0x0000000000007948 */ /* 0x000fea0003800000 */
[----:B------:R-:W-:Y:S01]  /*12d00*/  BSSY.RECONVERGENT B0, `(.L_x_181) ;  /* 0x0000011000007945 */ /* 0x000fe20003800200 */
        /* <DEDUP_REMOVED lines=16> */
.L_x_182:
[----:B------:R-:W-:Y:S05]  /*12e10*/  BSYNC.RECONVERGENT B0 ;  /* 0x0000000000007941 */ /* 0x000fea0003800200 */
.L_x_181:
[----:B------:R-:W-:Y:S01]  /*12e20*/  BAR.SYNC.DEFER_BLOCKING 0x1, 0x80 ;  /* 0x0042000000007b1d */ /* 0x000fe20000010000 */
[----:B------:R-:W-:Y:S09]  /*12e30*/  UISETP.NE.AND UP0, UPT, UR53, -0x8, UPT ;  /* 0xfffffff83500788c */ /* 0x000ff2000bf05270 */
[----:B------:R-:W-:Y:S05]  /*12e40*/  BRA.U !UP0, `(.L_x_183) ;  /* 0x0000000108247547 */ /* 0x000fea000b800000 */
[----:B------:R-:W-:Y:S01]  /*12e50*/  ISETP.NE.AND P0, PT, R194, RZ, PT ;  /* 0x000000ffc200720c */ /* 0x000fe20003f05270 */
[----:B------:R-:W-:Y:S01]  /*12e60*/  IMAD.U32 R0, RZ, RZ, UR46 ;  /* 0x0000002eff007e24 */ /* 0x000fe2000f8e00ff */
[----:B------:R-:W-:Y:S04]  /*12e70*/  UIADD3 UR4, UPT, UPT, UR46, 0x1, URZ ;  /* 0x000000012e047890 */ /* 0x000fe8000fffe0ff */
[----:B------:R-:W-:Y:S04]  /*12e80*/  UISETP.NE.AND UP0, UPT, UR4, 0x4, UPT ;  /* 0x000000040400788c */ /* 0x000fe8000bf05270 */
[----:B------:R-:W-:Y:S03]  /*12e90*/  USEL UR46, UR4, URZ, UP0 ;  /* 0x000000ff042e7287 */ /* 0x000fe60008000000 */
[----:B------:R-:W-:Y:S05]  /*12ea0*/  @P0 LEA R0, R0, UR44, 0x3 ;  /* 0x0000002c00000c11 */ /* 0x000fea000f8e18ff */
[----:B------:R-:W-:Y:S05]  /*12eb0*/  @P0 VIADD R3, R0, 0x30 ;  /* 0x0000003000030836 */ /* 0x000fea0000000000 */
[----:B------:R-:W-:Y:S04]  /*12ec0*/  @P0 PRMT R3, R200, 0x654, R3 ;  /* 0x00000654c8030816 */ /* 0x000fe80000000003 */
[----:B------:R1:W-:Y:S03]  /*12ed0*/  @P0 SYNCS.ARRIVE.TRANS64.RED.A1T0 RZ, [R3+URZ], RZ ;  /* 0x000000ff03ff09a7 */ /* 0x0003e600081004ff */
.L_x_183:
[----:B------:R-:W-:Y:S01]  /*12ee0*/  R2UR UR6, R193 ;  /* 0x00000000c10672ca */ /* 0x000fe200000e0000 */
[----:B------:R-:W-:Y:S01]  /*12ef0*/  UIADD3 UR53, UPT, UPT, UR53, 0x8, URZ ;  /* 0x0000000835357890 */ /* 0x000fe2000fffe0ff */
[----:B------:R-:W-:Y:S01]  /*12f00*/  R2UR UR5, R178 ;  /* 0x00000000b20572ca */ /* 0x000fe200000e0000 */
[----:B------:R-:W-:Y:S01]  /*12f10*/  ULOP3.LUT UR43, UR43, 0x1, URZ, 0x3c, !UPT ;  /* 0x000000012b2b7892 */ /* 0x000fe2000f8e3cff */
[----:B------:R-:W-:Y:S02]  /*12f20*/  R2UR UR4, R179 ;  /* 0x00000000b30472ca */ /* 0x000fe400000e0000 */
[----:B------:R-:W-:Y:S02]  /*12f30*/  R2UR UR52, R192 ;  /* 0x00000000c03472ca */ /* 0x000fe400000e0000 */
[C---:B------:R-:W-:Y:S04]  /*12f40*/  ISETP.NE.AND P0, PT, R183.reuse, 0x2, PT ;  /* 0x00000002b700780c */ /* 0x040fe80003f05270 */
[----:B-1----:R-:W-:Y:S01]  /*12f50*/  SEL R3, RZ, 0x1, P0 ;  /* 0x00000001ff037807 */ /* 0x002fe20000000000 */
[----:B------:R-:W-:Y:S01]  /*12f60*/  UISETP.NE.AND UP0, UPT, UR6, URZ, UPT ;  /* 0x000000ff0600728c */ /* 0x000fe2000bf05270 */
[----:B------:R-:W-:Y:S01]  /*12f70*/  SEL R183, R183, RZ, P0 ;  /* 0x000000ffb7b77207 */ /* 0x000fe20000000000 */
[----:B------:R-:W-:Y:S01]  /*12f80*/  UIADD3 UR25, UPT, UPT, UR36, UR5, URZ ;  /* 0x0000000524197290 */ /* 0x000fe2000fffe0ff */
[----:B------:R-:W-:Y:S01]  /*12f90*/  LOP3.LUT R186, R186, R3, RZ, 0x3c, !PT ;  /* 0x00000003baba7212 */ /* 0x000fe200078e3cff */
[----:B------:R-:W-:Y:S05]  /*12fa0*/  UIADD3 UR20, UPT, UPT, UR37, UR4, URZ ;  /* 0x0000000425147290 */ /* 0x000fea000fffe0ff */
[----:B------:R-:W-:Y:S07]  /*12fb0*/  BRA.U UP0, `(.L_x_184) ;  /* 0xffffff3d00007547 */ /* 0x000fee000b83ffff */
[----:B------:R-:W-:Y:S01]  /*12fc0*/  R2UR UR4, R180 ;  /* 0x00000000b40472ca */ /* 0x000fe200000e0000 */
[----:B------:R-:W-:-:S12]  /*12fd0*/  SYNCS.ARRIVE.TRANS64.A1T0 RZ, [UR44+0xb0], RZ ;  /* 0x0000b0ffffff79a7 */ /* 0x000fd8000810002c */
[----:B------:R-:W-:-:S09]  /*12fe0*/  UISETP.NE.AND UP0, UPT, UR4, URZ, UPT ;  /* 0x000000ff0400728c */ /* 0x000fd2000bf05270 */
[----:B------:R-:W-:Y:S05]  /*12ff0*/  BRA.U !UP0, `(.L_x_185) ;  /* 0x0000000108487547 */ /* 0x000fea000b800000 */
[----:B------:R-:W1:Y:S02]  /*13000*/  LDCU.64 UR4, c[0x0][0xc90] ;  /* 0x00019200ff0477ac */ /* 0x000e640008000a00 */
[----:B-1----:R-:W-:-:S04]  /*13010*/  UISETP.NE.U32.AND UP0, UPT, UR4, URZ, UPT ;  /* 0x000000ff0400728c */ /* 0x002fc8000bf05070 */
[----:B------:R-:W-:-:S09]  /*13020*/  UISETP.NE.AND.EX UP0, UPT, UR5, URZ, UPT, UP0 ;  /* 0x000000ff0500728c */ /* 0x000fd2000bf05300 */
[----:B------:R-:W-:Y:S05]  /*13030*/  BRA.U UP0, `(.L_x_186) ;  /* 0x00000001000c7547 */ /* 0x000fea000b800000 */
[----:B------:R-:W-:-:S13]  /*13040*/  FSETP.NEU.AND P0, PT, R133, RZ, PT ;  /* 0x000000ff8500720b */ /* 0x000fda0003f0d000 */
[----:B------:R-:W-:Y:S05]  /*13050*/  @!P0 EXIT ;  /* 0x000000000000894d */ /* 0x000fea0003800000 */
[----:B------:R-:W-:Y:S05]  /*13060*/  BRA `(.L_x_185) ;  /* 0x00000000002c7947 */ /* 0x000fea0003800000 */
.L_x_186:
[----:B------:R-:W-:Y:S01]  /*13070*/  ISETP.NE.AND P0, PT, R182, RZ, PT ;  /* 0x000000ffb600720c */ /* 0x000fe20003f05270 */
[----:B------:R-:W-:-:S12]  /*13080*/  BSSY.RECONVERGENT B0, `(.L_x_185) ;  /* 0x0000009000007945 */ /* 0x000fd80003800200 */
[----:B------:R-:W-:Y:S05]  /*13090*/  @P0 BRA `(.L_x_187) ;  /* 0x0000000000140947 */ /* 0x000fea0003800000 */
[----:B------:R-:W1:Y:S02]  /*130a0*/  LDCU.64 UR4, c[0x0][0xc88] ;  /* 0x00019100ff0477ac */ /* 0x000e640008000a00 */
[----:B-1----:R-:W-:-:S04]  /*130b0*/  ISETP.NE.U32.AND P0, PT, RZ, UR4, PT ;  /* 0x00000004ff007c0c */ /* 0x002fc8000bf05070 */
[----:B------:R-:W-:-:S13]  /*130c0*/  ISETP.NE.AND.EX P0, PT, RZ, UR5, PT, P0 ;  /* 0x00000005ff007c0c */ /* 0x000fda000bf05300 */
[----:B------:R-:W-:Y:S05]  /*130d0*/  @!P0 EXIT ;  /* 0x000000000000894d */ /* 0x000fea0003800000 */
[----:B------:R-:W-:Y:S05]  /*130e0*/  BRA `(.L_x_188) ;  /* 0x0000000000087947 */ /* 0x000fea0003800000 */
.L_x_187:
[----:B------:R-:W-:-:S13]  /*130f0*/  FSETP.NEU.AND P0, PT, R133, RZ, PT ;  /* 0x000000ff8500720b */ /* 0x000fda0003f0d000 */
[----:B------:R-:W-:Y:S05]  /*13100*/  @!P0 EXIT ;  /* 0x000000000000894d */ /* 0x000fea0003800000 */
.L_x_188:
[----:B------:R-:W-:Y:S05]  /*13110*/  BSYNC.RECONVERGENT B0 ;  /* 0x0000000000007941 */ /* 0x000fea0003800200 */
.L_x_185:
[----:B------:R-:W1:Y:S01]  /*13120*/  S2UR UR5, SR_CgaCtaId ;  /* 0x00000000000579c3 */ /* 0x000e620000008800 */
[----:B------:R-:W-:Y:S01]  /*13130*/  ULEA UR4, UR46, UR44, 0x3 ;  /* 0x0000002c2e047291 */ /* 0x000fe2000f8e18ff */
[----:B------:R-:W-:-:S04]  /*13140*/  DEPBAR.LE SB0, 0x0 ;  /* 0x000080000000791a */ /* 0x000fc80000000000 */
[----:B------:R-:W-:-:S04]  /*13150*/  UIADD3 UR4, UPT, UPT, UR4, 0x30, URZ ;  /* 0x0000003004047890 */ /* 0x000fc8000fffe0ff */
[----:B-1----:R-:W-:-:S09]  /*13160*/  UPRMT UR4, UR5, 0x654, UR4 ;  /* 0x0000065405047896 */ /* 0x002fd20008000004 */
[----:B------:R-:W-:Y:S01]  /*13170*/  SYNCS.ARRIVE.TRANS64.RED.A1T0 RZ, [UR4], RZ ;  /* 0x000000ffffff79a7 */ /* 0x000fe20008100404 */
[----:B------:R-:W-:Y:S05]  /*13180*/  EXIT ;  /* 0x000000000000794d */ /* 0x000fea0003800000 */
.L_x_24:
[----:B-1----:R1:W3:Y:S02]  /*13190*/  SYNCS.PHASECHK.TRANS64.TRYWAIT P0, [R0+URZ+0xa0], R5 ;  /* 0x0000a005000075a7 */ /* 0x0022e400080011ff */
[----:B---3--:R-:W-:Y:S05]  /*131a0*/  @!P0 NANOSLEEP.SYNCS 0x989680 ;  /* 0x009896800000895d */ /* 0x008fea0003900000 */
[----:B------:R-:W3:Y:S02]  /*131b0*/  @!P0 SYNCS.PHASECHK.TRANS64 P0, [R0+URZ+0xa0], R5 ;  /* 0x0000a005000085a7 */ /* 0x000ee400080010ff */
[----:B---3--:R-:W-:Y:S05]  /*131c0*/  @!P0 BRA `(.L_x_24) ;  /* 0xfffffffc00f08947 */ /* 0x008fea000383ffff */
[----:B------:R-:W-:Y:S05]  /*131d0*/  BRA `(.L_x_189) ;  /* 0xfffffee400d07947 */ /* 0x000fea000383ffff */
.L_x_27:
[----:B---3--:R-:W-:-:S07]  /*131e0*/  MOV R0, UR49 ;  /* 0x0000003100007c02 */ /* 0x008fce0008000f00 */
.L_x_190:
[----:B---3--:R3:W4:Y:S02]  /*131f0*/  SYNCS.PHASECHK.TRANS64.TRYWAIT P0, [R0+URZ+0x8], R3 ;  /* 0x00000803000075a7 */ /* 0x00872400080011ff */
[----:B----4-:R-:W-:Y:S05]  /*13200*/  @!P0 NANOSLEEP.SYNCS 0x989680 ;  /* 0x009896800000895d */ /* 0x010fea0003900000 */
[----:B------:R-:W4:Y:S02]  /*13210*/  @!P0 SYNCS.PHASECHK.TRANS64 P0, [R0+URZ+0x8], R3 ;  /* 0x00000803000085a7 */ /* 0x000f2400080010ff */
[----:B----4-:R-:W-:Y:S05]  /*13220*/  @!P0 BRA `(.L_x_190) ;  /* 0xfffffffc00f08947 */ /* 0x010fea000383ffff */
[----:B------:R-:W-:Y:S05]  /*13230*/  BRA `(.L_x_26) ;  /* 0xfffffee400fc7947 */ /* 0x000fea000383ffff */
.L_x_34:
[----:B--2---:R-:W-:-:S07]  /*13240*/  MOV R0, UR49 ;  /* 0x0000003100007c02 */ /* 0x004fce0008000f00 */
.L_x_191:
[----:B-1----:R1:W2:Y:S02]  /*13250*/  SYNCS.PHASECHK.TRANS64.TRYWAIT P0, [R0+URZ+0x8], R3 ;  /* 0x00000803000075a7 */ /* 0x0022a400080011ff */
[----:B--2---:R-:W-:Y:S05]  /*13260*/  @!P0 NANOSLEEP.SYNCS 0x989680 ;  /* 0x009896800000895d */ /* 0x004fea0003900000 */
[----:B------:R-:W2:Y:S02]  /*13270*/  @!P0 SYNCS.PHASECHK.TRANS64 P0, [R0+URZ+0x8], R3 ;  /* 0x00000803000085a7 */ /* 0x000ea400080010ff */
[----:B--2---:R-:W-:Y:S05]  /*13280*/  @!P0 BRA `(.L_x_191) ;  /* 0xfffffffc00f08947 */ /* 0x004fea000383ffff */
[----:B------:R-:W-:Y:S05]  /*13290*/  BRA `(.L_x_33) ;  /* 0xfffffeec00007947 */ /* 0x000fea000383ffff */
.L_x_41:
[----:B-1----:R1:W2:Y:S02]  /*132a0*/  SYNCS.PHASECHK.TRANS64.TRYWAIT P0, [R3+URZ+0x60], R0 ;  /* 0x00006000030075a7 */ /* 0x0022a400080011ff */
[----:B--2---:R-:W-:Y:S05]  /*132b0*/  @!P0 NANOSLEEP.SYNCS 0x989680 ;  /* 0x009896800000895d */ /* 0x004fea0003900000 */
[----:B------:R-:W2:Y:S02]  /*132c0*/  @!P0 SYNCS.PHASECHK.TRANS64 P0, [R3+URZ+0x60], R0 ;  /* 0x00006000030085a7 */ /* 0x000ea400080010ff */
[----:B--2---:R-:W-:Y:S05]  /*132d0*/  @!P0 BRA `(.L_x_41) ;  /* 0xfffffffc00f08947 */ /* 0x004fea000383ffff */
[----:B------:R-:W-:Y:S05]  /*132e0*/  BRA `(.L_x_192) ;  /* 0xfffffef000047947 */ /* 0x000fea000383ffff */
.L_x_47:
[----:B--2---:R2:W3:Y:S02]  /*132f0*/  SYNCS.PHASECHK.TRANS64.TRYWAIT P0, [R0+URZ+0x90], R5 ;  /* 0x00009005000075a7 */ /* 0x0044e400080011ff */
[----:B---3--:R-:W-:Y:S05]  /*13300*/  @!P0 NANOSLEEP.SYNCS 0x989680 ;  /* 0x009896800000895d */ /* 0x008fea0003900000 */
[----:B------:R-:W3:Y:S02]  /*13310*/  @!P0 SYNCS.PHASECHK.TRANS64 P0, [R0+URZ+0x90], R5 ;  /* 0x00009005000085a7 */ /* 0x000ee400080010ff */
[----:B---3--:R-:W-:Y:S05]  /*13320*/  @!P0 BRA `(.L_x_47) ;  /* 0xfffffffc00f08947 */ /* 0x008fea000383ffff */
[----:B------:R-:W-:Y:S05]  /*13330*/  BRA `(.L_x_193) ;  /* 0xfffffef800007947 */ /* 0x000fea000383ffff */
.L_x_48:
[----:B------:R-:W-:-:S07]  /*13340*/  MOV R0, UR4 ;  /* 0x0000000400007c02 */ /* 0x000fce0008000f00 */
.L_x_194:
[----:B--2---:R2:W3:Y:S02]  /*13350*/  SYNCS.PHASECHK.TRANS64.TRYWAIT P0, [R0+URZ+0x70], R5 ;  /* 0x00007005000075a7 */ /* 0x0044e400080011ff */
[----:B---3--:R-:W-:Y:S05]  /*13360*/  @!P0 NANOSLEEP.SYNCS 0x989680 ;  /* 0x009896800000895d */ /* 0x008fea0003900000 */
[----:B------:R-:W3:Y:S02]  /*13370*/  @!P0 SYNCS.PHASECHK.TRANS64 P0, [R0+URZ+0x70], R5 ;  /* 0x00007005000085a7 */ /* 0x000ee400080010ff */
[----:B---3--:R-:W-:Y:S05]  /*13380*/  @!P0 BRA `(.L_x_194) ;  /* 0xfffffffc00f08947 */ /* 0x008fea000383ffff */
[----:B------:R-:W-:Y:S05]  /*13390*/  BRA `(.L_x_195) ;  /* 0xfffffef800107947 */ /* 0x000fea000383ffff */
.L_x_49:
[----:B--2---:R2:W3:Y:S02]  /*133a0*/  SYNCS.PHASECHK.TRANS64.TRYWAIT P1, [R0+URZ+0x60], R5 ;  /* 0x00006005000075a7 */ /* 0x0044e400080211ff */
[----:B---3--:R-:W-:Y:S05]  /*133b0*/  @!P1 NANOSLEEP.SYNCS 0x989680 ;  /* 0x009896800000995d */ /* 0x008fea0003900000 */
[----:B------:R-:W3:Y:S02]  /*133c0*/  @!P1 SYNCS.PHASECHK.TRANS64 P1, [R0+URZ+0x60], R5 ;  /* 0x00006005000095a7 */ /* 0x000ee400080210ff */
[----:B---3--:R-:W-:Y:S05]  /*133d0*/  @!P1 BRA `(.L_x_49) ;  /* 0xfffffffc00f09947 */ /* 0x008fea000383ffff */
[----:B------:R-:W-:Y:S05]  /*133e0*/  BRA `(.L_x_196) ;  /* 0xfffffef800407947 */ /* 0x000fea000383ffff */
.L_x_52:
[----:B------:R-:W-:-:S07]  /*133f0*/  MOV R0, UR4 ;  /* 0x0000000400007c02 */ /* 0x000fce0008000f00 */
.L_x_197:
[----:B--2---:R2:W3:Y:S02]  /*13400*/  SYNCS.PHASECHK.TRANS64.TRYWAIT P0, [R0+URZ+0x70], R3 ;  /* 0x00007003000075a7 */ /* 0x0044e400080011ff */
[----:B---3--:R-:W-:Y:S05]  /*13410*/  @!P0 NANOSLEEP.SYNCS 0x989680 ;  /* 0x009896800000895d */ /* 0x008fea0003900000 */
[----:B------:R-:W3:Y:S02]  /*13420*/  @!P0 SYNCS.PHASECHK.TRANS64 P0, [R0+URZ+0x70], R3 ;  /* 0x00007003000085a7 */ /* 0x000ee400080010ff */
[----:B---3--:R-:W-:Y:S05]  /*13430*/  @!P0 BRA `(.L_x_197) ;  /* 0xfffffffc00f08947 */ /* 0x008fea000383ffff */
[----:B------:R-:W-:Y:S05]  /*13440*/  BRA `(.L_x_51) ;  /* 0xfffffef800947947 */ /* 0x000fea000383ffff */
.L_x_59:
[----:B-1----:R1:W2:Y:S02]  /*13450*/  SYNCS.PHASECHK.TRANS64.TRYWAIT P0, [R27+URZ+0x60], R4 ;  /* 0x000060041b0075a7 */ /* 0x0022a400080011ff */
[----:B--2---:R-:W-:Y:S05]  /*13460*/  @!P0 NANOSLEEP.SYNCS 0x989680 ;  /* 0x009896800000895d */ /* 0x004fea0003900000 */
[----:B------:R-:W2:Y:S02]  /*13470*/  @!P0 SYNCS.PHASECHK.TRANS64 P0, [R27+URZ+0x60], R4 ;  /* 0x000060041b0085a7 */ /* 0x000ea400080010ff */
[----:B--2---:R-:W-:Y:S05]  /*13480*/  @!P0 BRA `(.L_x_59) ;  /* 0xfffffffc00f08947 */ /* 0x004fea000383ffff */
[----:B------:R-:W-:Y:S05]  /*13490*/  BRA `(.L_x_198) ;  /* 0xffffff0800407947 */ /* 0x000fea000383ffff */
.L_x_62:
[----:B------:R-:W-:-:S07]  /*134a0*/  MOV R7, UR12 ;  /* 0x0000000c00077c02 */ /* 0x000fce0008000f00 */
.L_x_199:
[----:B-1----:R1:W2:Y:S02]  /*134b0*/  SYNCS.PHASECHK.TRANS64.TRYWAIT P2, [R7+URZ], R6 ;  /* 0x00000006070075a7 */ /* 0x0022a400080411ff */
[----:B--2---:R-:W-:Y:S05]  /*134c0*/  @!P2 NANOSLEEP.SYNCS 0x989680 ;  /* 0x009896800000a95d */ /* 0x004fea0003900000 */
[----:B------:R-:W2:Y:S02]  /*134d0*/  @!P2 SYNCS.PHASECHK.TRANS64 P2, [R7+URZ], R6 ;  /* 0x000000060700a5a7 */ /* 0x000ea400080410ff */
[----:B--2---:R-:W-:Y:S05]  /*134e0*/  @!P2 BRA `(.L_x_199) ;  /* 0xfffffffc00f0a947 */ /* 0x004fea000383ffff */
[----:B------:R-:W-:Y:S05]  /*134f0*/  BRA `(.L_x_61) ;  /* 0xffffff0800a47947 */ /* 0x000fea000383ffff */
.L_x_63:
[----:B-1----:R-:W-:-:S07]  /*13500*/  MOV R7, UR12 ;  /* 0x0000000c00077c02 */ /* 0x002fce0008000f00 */
.L_x_200:
[----:B-1----:R1:W2:Y:S02]  /*13510*/  SYNCS.PHASECHK.TRANS64.TRYWAIT P2, [R7+URZ+0x88], R26 ;  /* 0x0000881a070075a7 */ /* 0x0022a400080411ff */
[----:B--2---:R-:W-:Y:S05]  /*13520*/  @!P2 NANOSLEEP.SYNCS 0x989680 ;  /* 0x009896800000a95d */ /* 0x004fea0003900000 */
[----:B------:R-:W2:Y:S02]  /*13530*/  @!P2 SYNCS.PHASECHK.TRANS64 P2, [R7+URZ+0x88], R26 ;  /* 0x0000881a0700a5a7 */ /* 0x000ea400080410ff */
[----:B--2---:R-:W-:Y:S05]  /*13540*/  @!P2 BRA `(.L_x_200) ;  /* 0xfffffffc00f0a947 */ /* 0x004fea000383ffff */
[----:B------:R-:W-:Y:S05]  /*13550*/  BRA `(.L_x_201) ;  /* 0xffffff0800b07947 */ /* 0x000fea000383ffff */
.L_x_66:
[----:B------:R-:W-:Y:S07]  /*13560*/  MOV R7, UR12 ;  /* 0x0000000c00077c02 */ /* 0x000fee0008000f00 */
.L_x_202:
[----:B--2---:R2:W3:Y:S02]  /*13570*/  SYNCS.PHASECHK.TRANS64.TRYWAIT P0, [R7+URZ], R26 ;  /* 0x0000001a070075a7 */ /* 0x0044e400080011ff */
[----:B---3--:R-:W-:Y:S05]  /*13580*/  @!P0 NANOSLEEP.SYNCS 0x989680 ;  /* 0x009896800000895d */ /* 0x008fea0003900000 */
[----:B------:R-:W3:Y:S02]  /*13590*/  @!P0 SYNCS.PHASECHK.TRANS64 P0, [R7+URZ], R26 ;  /* 0x0000001a070085a7 */ /* 0x000ee400080010ff */
[----:B---3--:R-:W-:Y:S05]  /*135a0*/  @!P0 BRA `(.L_x_202) ;  /* 0xfffffffc00f08947 */ /* 0x008fea000383ffff */
[----:B------:R-:W-:Y:S05]  /*135b0*/  BRA `(.L_x_65) ;  /* 0xffffff0c00f87947 */ /* 0x000fea000383ffff */
.L_x_69:
[----:B------:R-:W-:-:S07]  /*135c0*/  MOV R0, UR12 ;  /* 0x0000000c00007c02 */ /* 0x000fce0008000f00 */
.L_x_203:
[----:B-1----:R1:W2:Y:S02]  /*135d0*/  SYNCS.PHASECHK.TRANS64.TRYWAIT P0, [R0+URZ+0xb0], R3 ;  /* 0x0000b003000075a7 */ /* 0x0022a400080011ff */
[----:B--2---:R-:W-:Y:S05]  /*135e0*/  @!P0 NANOSLEEP.SYNCS 0x989680 ;  /* 0x009896800000895d */ /* 0x004fea0003900000 */
[----:B------:R-:W2:Y:S02]  /*135f0*/  @!P0 SYNCS.PHASECHK.TRANS64 P0, [R0+URZ+0xb0], R3 ;  /* 0x0000b003000085a7 */ /* 0x000ea400080010ff */
[----:B--2---:R-:W-:Y:S05]  /*13600*/  @!P0 BRA `(.L_x_203) ;  /* 0xfffffffc00f08947 */ /* 0x004fea000383ffff */
[----:B------:R-:W-:Y:S05]  /*13610*/  BRA `(.L_x_204) ;  /* 0xffffff1400187947 */ /* 0x000fea000383ffff */
.L_x_74:
[----:B-1----:R1:W2:Y:S02]  /*13620*/  SYNCS.PHASECHK.TRANS64.TRYWAIT P0, [R8+URZ+0x60], R5 ;  /* 0x00006005080075a7 */ /* 0x0022a400080011ff */
[----:B--2---:R-:W-:Y:S05]  /*13630*/  @!P0 NANOSLEEP.SYNCS 0x989680 ;  /* 0x009896800000895d */ /* 0x004fea0003900000 */
[----:B------:R-:W2:Y:S02]  /*13640*/  @!P0 SYNCS.PHASECHK.TRANS64 P0, [R8+URZ+0x60], R5 ;  /* 0x00006005080085a7 */ /* 0x000ea400080010ff */
[----:B--2---:R-:W-:Y:S05]  /*13650*/  @!P0 BRA `(.L_x_74) ;  /* 0xfffffffc00f08947 */ /* 0x004fea000383ffff */
[----:B------:R-:W-:Y:S05]  /*13660*/  BRA `(.L_x_205) ;  /* 0xffffff18005c7947 */ /* 0x000fea000383ffff */
.L_x_77:
[----:B------:R-:W-:Y:S07]  /*13670*/  MOV R0, UR21 ;  /* 0x0000001500007c02 */ /* 0x000fee0008000f00 */
.L_x_206:
[----:B-1----:R1:W2:Y:S02]  /*13680*/  SYNCS.PHASECHK.TRANS64.TRYWAIT P1, [R0+URZ+0x58], R5 ;  /* 0x00005805000075a7 */ /* 0x0022a400080211ff */
[----:B--2---:R-:W-:Y:S05]  /*13690*/  @!P1 NANOSLEEP.SYNCS 0x989680 ;  /* 0x009896800000995d */ /* 0x004fea0003900000 */
[----:B------:R-:W2:Y:S02]  /*136a0*/  @!P1 SYNCS.PHASECHK.TRANS64 P1, [R0+URZ+0x58], R5 ;  /* 0x00005805000095a7 */ /* 0x000ea400080210ff */
[----:B--2---:R-:W-:Y:S05]  /*136b0*/  @!P1 BRA `(.L_x_206) ;  /* 0xfffffffc00f09947 */ /* 0x004fea000383ffff */
[----:B------:R-:W-:Y:S05]  /*136c0*/  BRA `(.L_x_76) ;  /* 0xffffff1c00d87947 */ /* 0x000fea000383ffff */
.L_x_80:
[----:B------:R-:W-:Y:S07]  /*136d0*/  MOV R0, UR21 ;  /* 0x0000001500007c02 */ /* 0x000fee0008000f00 */
.L_x_207:
[----:B-1----:R1:W2:Y:S02]  /*136e0*/  SYNCS.PHASECHK.TRANS64.TRYWAIT P0, [R0+URZ+0x30], R5 ;  /* 0x00003005000075a7 */ /* 0x0022a400080011ff */
[----:B--2---:R-:W-:Y:S05]  /*136f0*/  @!P0 NANOSLEEP.SYNCS 0x989680 ;  /* 0x009896800000895d */ /* 0x004fea0003900000 */
[----:B------:R-:W2:Y:S02]  /*13700*/  @!P0 SYNCS.PHASECHK.TRANS64 P0, [R0+URZ+0x30], R5 ;  /* 0x00003005000085a7 */ /* 0x000ea400080010ff */
[----:B--2---:R-:W-:Y:S05]  /*13710*/  @!P0 BRA `(.L_x_207) ;  /* 0xfffffffc00f08947 */ /* 0x004fea000383ffff */
[----:B------:R-:W-:Y:S05]  /*13720*/  BRA `(.L_x_208) ;  /* 0xffffff20003c7947 */ /* 0x000fea000383ffff */
.L_x_81:
[----:B------:R-:W-:Y:S07]  /*13730*/  MOV R0, UR21 ;  /* 0x0000001500007c02 */ /* 0x000fee0008000f00 */
.L_x_209:
[----:B-1----:R1:W2:Y:S02]  /*13740*/  SYNCS.PHASECHK.TRANS64.TRYWAIT P0, [R0+URZ+0x38], R5 ;  /* 0x00003805000075a7 */ /* 0x0022a400080011ff */
[----:B--2---:R-:W-:Y:S05]  /*13750*/  @!P0 NANOSLEEP.SYNCS 0x989680 ;  /* 0x009896800000895d */ /* 0x004fea0003900000 */
[----:B------:R-:W2:Y:S02]  /*13760*/  @!P0 SYNCS.PHASECHK.TRANS64 P0, [R0+URZ+0x38], R5 ;  /* 0x00003805000085a7 */ /* 0x000ea400080010ff */
[----:B--2---:R-:W-:Y:S05]  /*13770*/  @!P0 BRA `(.L_x_209) ;  /* 0xfffffffc00f08947 */ /* 0x004fea000383ffff */
[----:B------:R-:W-:Y:S05]  /*13780*/  BRA `(.L_x_210) ;  /* 0xffffff2000947947 */ /* 0x000fea000383ffff */
.L_x_82:
[----:B------:R-:W-:Y:S07]  /*13790*/  MOV R0, UR21 ;  /* 0x0000001500007c02 */ /* 0x000fee0008000f00 */
.L_x_211:
[----:B-1----:R1:W2:Y:S02]  /*137a0*/  SYNCS.PHASECHK.TRANS64.TRYWAIT P0, [R0+URZ+0x40], R5 ;  /* 0x00004005000075a7 */ /* 0x0022a400080011ff */
[----:B--2---:R-:W-:Y:S05]  /*137b0*/  @!P0 NANOSLEEP.SYNCS 0x989680 ;  /* 0x009896800000895d */ /* 0x004fea0003900000 */
[----:B------:R-:W2:Y:S02]  /*137c0*/  @!P0 SYNCS.PHASECHK.TRANS64 P0, [R0+URZ+0x40], R5 ;  /* 0x00004005000085a7 */ /* 0x000ea400080010ff */
[----:B--2---:R-:W-:Y:S05]  /*137d0*/  @!P0 BRA `(.L_x_211) ;  /* 0xfffffffc00f08947 */ /* 0x004fea000383ffff */
[----:B------:R-:W-:Y:S05]  /*137e0*/  BRA `(.L_x_212) ;  /* 0xffffff2000f87947 */ /* 0x000fea000383ffff */
.L_x_83:
[----:B------:R-:W-:Y:S07]  /*137f0*/  MOV R0, UR21 ;  /* 0x0000001500007c02 */ /* 0x000fee0008000f00 */
.L_x_213:
[----:B-1----:R1:W2:Y:S02]  /*13800*/  SYNCS.PHASECHK.TRANS64.TRYWAIT P0, [R0+URZ+0x48], R5 ;  /* 0x00004805000075a7 */ /* 0x0022a400080011ff */
[----:B--2---:R-:W-:Y:S05]  /*13810*/  @!P0 NANOSLEEP.SYNCS 0x989680 ;  /* 0x009896800000895d */ /* 0x004fea0003900000 */
[----:B------:R-:W2:Y:S02]  /*13820*/  @!P0 SYNCS.PHASECHK.TRANS64 P0, [R0+URZ+0x48], R5 ;  /* 0x00004805000085a7 */ /* 0x000ea400080010ff */
[----:B--2---:R-:W-:Y:S05]  /*13830*/  @!P0 BRA `(.L_x_213) ;  /* 0xfffffffc00f08947 */ /* 0x004fea000383ffff */
[----:B------:R-:W-:Y:S05]  /*13840*/  BRA `(.L_x_214) ;  /* 0xffffff2400587947 */ /* 0x000fea000383ffff */
.L_x_84:
[----:B------:R-:W-:Y:S07]  /*13850*/  MOV R7, UR21 ;  /* 0x0000001500077c02 */ /* 0x000fee0008000f00 */
.L_x_215:
[----:B-1----:R1:W2:Y:S02]  /*13860*/  SYNCS.PHASECHK.TRANS64.TRYWAIT P0, [R7+URZ+0x30], R4 ;  /* 0x00003004070075a7 */ /* 0x0022a400080011ff */
[----:B--2---:R-:W-:Y:S05]  /*13870*/  @!P0 NANOSLEEP.SYNCS 0x989680 ;  /* 0x009896800000895d */ /* 0x004fea0003900000 */
[----:B------:R-:W2:Y:S02]  /*13880*/  @!P0 SYNCS.PHASECHK.TRANS64 P0, [R7+URZ+0x30], R4 ;  /* 0x00003004070085a7 */ /* 0x000ea400080010ff */
[----:B--2---:R-:W-:Y:S05]  /*13890*/  @!P0 BRA `(.L_x_215) ;  /* 0xfffffffc00f08947 */ /* 0x004fea000383ffff */
[----:B------:R-:W-:Y:S05]  /*138a0*/  BRA `(.L_x_216) ;  /* 0xffffff2400c07947 */ /* 0x000fea000383ffff */
.L_x_85:
[----:B------:R-:W-:Y:S07]  /*138b0*/  MOV R7, UR21 ;  /* 0x0000001500077c02 */ /* 0x000fee0008000f00 */
.L_x_217:
[----:B-1----:R1:W2:Y:S02]  /*138c0*/  SYNCS.PHASECHK.TRANS64.TRYWAIT P0, [R7+URZ+0x38], R4 ;  /* 0x00003804070075a7 */ /* 0x0022a400080011ff */
[----:B--2---:R-:W-:Y:S05]  /*138d0*/  @!P0 NANOSLEEP.SYNCS 0x989680 ;  /* 0x009896800000895d */ /* 0x004fea0003900000 */
[----:B------:R-:W2:Y:S02]  /*138e0*/  @!P0 SYNCS.PHASECHK.TRANS64 P0, [R7+URZ+0x38], R4 ;  /* 0x00003804070085a7 */ /* 0x000ea400080010ff */
[----:B--2---:R-:W-:Y:S05]  /*138f0*/  @!P0 BRA `(.L_x_217) ;  /* 0xfffffffc00f08947 */ /* 0x004fea000383ffff */
[----:B------:R-:W-:Y:S05]  /*13900*/  BRA `(.L_x_218) ;  /* 0xffffff2800247947 */ /* 0x000fea000383ffff */
.L_x_86:
[----:B------:R-:W-:Y:S07]  /*13910*/  MOV R7, UR21 ;  /* 0x0000001500077c02 */ /* 0x000fee0008000f00 */
.L_x_219:
[----:B-1----:R1:W2:Y:S02]  /*13920*/  SYNCS.PHASECHK.TRANS64.TRYWAIT P0, [R7+URZ+0x40], R4 ;  /* 0x00004004070075a7 */ /* 0x0022a400080011ff */
[----:B--2---:R-:W-:Y:S05]  /*13930*/  @!P0 NANOSLEEP.SYNCS 0x989680 ;  /* 0x009896800000895d */ /* 0x004fea0003900000 */
[----:B------:R-:W2:Y:S02]  /*13940*/  @!P0 SYNCS.PHASECHK.TRANS64 P0, [R7+URZ+0x40], R4 ;  /* 0x00004004070085a7 */ /* 0x000ea400080010ff */
[----:B--2---:R-:W-:Y:S05]  /*13950*/  @!P0 BRA `(.L_x_219) ;  /* 0xfffffffc00f08947 */ /* 0x004fea000383ffff */
[----:B------:R-:W-:Y:S05]  /*13960*/  BRA `(.L_x_220) ;  /* 0xffffff28008c7947 */ /* 0x000fea000383ffff */
.L_x_87:
[----:B------:R-:W-:Y:S07]  /*13970*/  MOV R7, UR21 ;  /* 0x0000001500077c02 */ /* 0x000fee0008000f00 */
.L_x_221:
[----:B-1----:R1:W2:Y:S02]  /*13980*/  SYNCS.PHASECHK.TRANS64.TRYWAIT P0, [R7+URZ+0x48], R4 ;  /* 0x00004804070075a7 */ /* 0x0022a400080011ff */
[----:B--2---:R-:W-:Y:S05]  /*13990*/  @!P0 NANOSLEEP.SYNCS 0x989680 ;  /* 0x009896800000895d */ /* 0x004fea0003900000 */
[----:B------:R-:W2:Y:S02]  /*139a0*/  @!P0 SYNCS.PHASECHK.TRANS64 P0, [R7+URZ+0x48], R4 ;  /* 0x00004804070085a7 */ /* 0x000ea400080010ff */
[----:B--2---:R-:W-:Y:S05]  /*139b0*/  @!P0 BRA `(.L_x_221) ;  /* 0xfffffffc00f08947 */ /* 0x004fea000383ffff */
[----:B------:R-:W-:Y:S05]  /*139c0*/  BRA `(.L_x_222) ;  /* 0xffffff2800f07947 */ /* 0x000fea000383ffff */
.L_x_89:
[----:B------:R-:W-:-:S07]  /*139d0*/  MOV R0, UR21 ;  /* 0x0000001500007c02 */ /* 0x000fce0008000f00 */
.L_x_223:
[----:B-1----:R1:W3:Y:S02]  /*139e0*/  SYNCS.PHASECHK.TRANS64.TRYWAIT P0, [R0+URZ+0x30], R5 ;  /* 0x00003005000075a7 */ /* 0x0022e400080011ff */
[----:B---3--:R-:W-:Y:S05]  /*139f0*/  @!P0 NANOSLEEP.SYNCS 0x989680 ;  /* 0x009896800000895d */ /* 0x008fea0003900000 */
[----:B------:R-:W3:Y:S02]  /*13a00*/  @!P0 SYNCS.PHASECHK.TRANS64 P0, [R0+URZ+0x30], R5 ;  /* 0x00003005000085a7 */ /* 0x000ee400080010ff */
[----:B---3--:R-:W-:Y:S05]  /*13a10*/  @!P0 BRA `(.L_x_223) ;  /* 0xfffffffc00f08947 */ /* 0x008fea000383ffff */
[----:B------:R-:W-:Y:S05]  /*13a20*/  BRA `(.L_x_224) ;  /* 0xffffff2c00787947 */ /* 0x000fea000383ffff */
.L_x_90:
[----:B-1----:R-:W-:-:S07]  /*13a30*/  MOV R0, UR21 ;  /* 0x0000001500007c02 */ /* 0x002fce0008000f00 */
.L_x_225:
[----:B-1----:R1:W3:Y:S02]  /*13a40*/  SYNCS.PHASECHK.TRANS64.TRYWAIT P0, [R0+URZ+0x38], R5 ;  /* 0x00003805000075a7 */ /* 0x0022e400080011ff */
[----:B---3--:R-:W-:Y:S05]  /*13a50*/  @!P0 NANOSLEEP.SYNCS 0x989680 ;  /* 0x009896800000895d */ /* 0x008fea0003900000 */
[----:B------:R-:W3:Y:S02]  /*13a60*/  @!P0 SYNCS.PHASECHK.TRANS64 P0, [R0+URZ+0x38], R5 ;  /* 0x00003805000085a7 */ /* 0x000ee400080010ff */
[----:B---3--:R-:W-:Y:S05]  /*13a70*/  @!P0 BRA `(.L_x_225) ;  /* 0xfffffffc00f08947 */ /* 0x008fea000383ffff */
[----:B------:R-:W-:Y:S05]  /*13a80*/  BRA `(.L_x_226) ;  /* 0xffffff2c00687947 */ /* 0x000fea000383ffff */
.L_x_91:
[----:B------:R-:W-:-:S07]  /*13a90*/  MOV R2, UR21 ;  /* 0x0000001500027c02 */ /* 0x000fce0008000f00 */
.L_x_227:
[----:B-1----:R1:W3:Y:S02]  /*13aa0*/  SYNCS.PHASECHK.TRANS64.TRYWAIT P0, [R2+URZ+0x40], R5 ;  /* 0x00004005020075a7 */ /* 0x0022e400080011ff */
[----:B---3--:R-:W-:Y:S05]  /*13ab0*/  @!P0 NANOSLEEP.SYNCS 0x989680 ;  /* 0x009896800000895d */ /* 0x008fea0003900000 */
[----:B------:R-:W3:Y:S02]  /*13ac0*/  @!P0 SYNCS.PHASECHK.TRANS64 P0, [R2+URZ+0x40], R5 ;  /* 0x00004005020085a7 */ /* 0x000ee400080010ff */
[----:B---3--:R-:W-:Y:S05]  /*13ad0*/  @!P0 BRA `(.L_x_227) ;  /* 0xfffffffc00f08947 */ /* 0x008fea000383ffff */
[----:B------:R-:W-:Y:S05]  /*13ae0*/  BRA `(.L_x_228) ;  /* 0xffffff2c005c7947 */ /* 0x000fea000383ffff */
.L_x_93:
[----:B-1----:R1:W2:Y:S02]  /*13af0*/  SYNCS.PHASECHK.TRANS64.TRYWAIT P0, [R0+URZ+0x60], R3 ;  /* 0x00006003000075a7 */ /* 0x0022a400080011ff */
[----:B--2---:R-:W-:Y:S05]  /*13b00*/  @!P0 NANOSLEEP.SYNCS 0x989680 ;  /* 0x009896800000895d */ /* 0x004fea0003900000 */
[----:B------:R-:W2:Y:S02]  /*13b10*/  @!P0 SYNCS.PHASECHK.TRANS64 P0, [R0+URZ+0x60], R3 ;  /* 0x00006003000085a7 */ /* 0x000ea400080010ff */
[----:B--2---:R-:W-:Y:S05]  /*13b20*/  @!P0 BRA `(.L_x_93) ;  /* 0xfffffffc00f08947 */ /* 0x004fea000383ffff */
[----:B------:R-:W-:Y:S05]  /*13b30*/  BRA `(.L_x_229) ;  /* 0xffffff3000347947 */ /* 0x000fea000383ffff */
.L_x_104:
[----:B-1----:R-:W-:Y:S04]  /*13b40*/  MOV R3, UR44 ;  /* 0x0000002c00037c02 */ /* 0x002fe80008000f00 */
[----:B------:R1:W3:Y:S03]  /*13b50*/  SYNCS.PHASECHK.TRANS64.TRYWAIT P1, [R3+URZ+0x10], R6 ;  /* 0x00001006030075a7 */ /* 0x0002e600080211ff */
[----:B---3--:R-:W-:Y:S05]  /*13b60*/  @!P1 NANOSLEEP.SYNCS 0x989680 ;  /* 0x009896800000995d */ /* 0x008fea0003900000 */
[----:B------:R-:W3:Y:S02]  /*13b70*/  @!P1 SYNCS.PHASECHK.TRANS64 P1, [R3+URZ+0x10], R6 ;  /* 0x00001006030095a7 */ /* 0x000ee400080210ff */
[----:B---3--:R-:W-:Y:S05]  /*13b80*/  @!P1 BRA `(.L_x_104) ;  /* 0xfffffffc00ec9947 */ /* 0x008fea000383ffff */
[----:B------:R-:W-:Y:S05]  /*13b90*/  BRA `(.L_x_103) ;  /* 0xffffff4000147947 */ /* 0x000fea000383ffff */
.L_x_106:
[----:B-1----:R-:W-:Y:S04]  /*13ba0*/  MOV R3, UR44 ;  /* 0x0000002c00037c02 */ /* 0x002fe80008000f00 */
[----:B------:R1:W4:Y:S03]  /*13bb0*/  SYNCS.PHASECHK.TRANS64.TRYWAIT P0, [R3+URZ+0x80], R4 ;  /* 0x00008004030075a7 */ /* 0x00032600080011ff */
[----:B----4-:R-:W-:Y:S05]  /*13bc0*/  @!P0 NANOSLEEP.SYNCS 0x989680 ;  /* 0x009896800000895d */ /* 0x010fea0003900000 */
[----:B------:R-:W4:Y:S02]  /*13bd0*/  @!P0 SYNCS.PHASECHK.TRANS64 P0, [R3+URZ+0x80], R4 ;  /* 0x00008004030085a7 */ /* 0x000f2400080010ff */
[----:B----4-:R-:W-:Y:S05]  /*13be0*/  @!P0 BRA `(.L_x_106) ;  /* 0xfffffffc00ec8947 */ /* 0x010fea000383ffff */
[----:B------:R-:W-:Y:S05]  /*13bf0*/  BRA `(.L_x_105) ;  /* 0xffffff4000447947 */ /* 0x000fea000383ffff */
.L_x_117:
[----:B--2---:R2:W4:Y:S02]  /*13c00*/  SYNCS.PHASECHK.TRANS64.TRYWAIT P0, [R3+URZ+0x10], R0 ;  /* 0x00001000030075a7 */ /* 0x00452400080011ff */
[----:B----4-:R-:W-:Y:S05]  /*13c10*/  @!P0 NANOSLEEP.SYNCS 0x989680 ;  /* 0x009896800000895d */ /* 0x010fea0003900000 */
[----:B------:R-:W4:Y:S02]  /*13c20*/  @!P0 SYNCS.PHASECHK.TRANS64 P0, [R3+URZ+0x10], R0 ;  /* 0x00001000030085a7 */ /* 0x000f2400080010ff */
[----:B----4-:R-:W-:Y:S05]  /*13c30*/  @!P0 BRA `(.L_x_117) ;  /* 0xfffffffc00f08947 */ /* 0x010fea000383ffff */
[----:B------:R-:W-:Y:S05]  /*13c40*/  BRA `(.L_x_116) ;  /* 0xffffff5400f87947 */ /* 0x000fea000383ffff */
.L_x_127:
[----:B-1----:R1:W2:Y:S02]  /*13c50*/  SYNCS.PHASECHK.TRANS64.TRYWAIT P0, [R11+URZ+0x10], R8 ;  /* 0x000010080b0075a7 */ /* 0x0022a400080011ff */
[----:B--2---:R-:W-:Y:S05]  /*13c60*/  @!P0 NANOSLEEP.SYNCS 0x989680 ;  /* 0x009896800000895d */ /* 0x004fea0003900000 */
[----:B------:R-:W2:Y:S02]  /*13c70*/  @!P0 SYNCS.PHASECHK.TRANS64 P0, [R11+URZ+0x10], R8 ;  /* 0x000010080b0085a7 */ /* 0x000ea400080010ff */
[----:B--2---:R-:W-:Y:S05]  /*13c80*/  @!P0 BRA `(.L_x_127) ;  /* 0xfffffffc00f08947 */ /* 0x004fea000383ffff */
[----:B------:R-:W-:Y:S05]  /*13c90*/  BRA `(.L_x_126) ;  /* 0xffffff6c00947947 */ /* 0x000fea000383ffff */
.L_x_137:
[----:B-1----:R1:W2:Y:S02]  /*13ca0*/  SYNCS.PHASECHK.TRANS64.TRYWAIT P0, [R0+URZ+0x10], R5 ;  /* 0x00001005000075a7 */ /* 0x0022a400080011ff */
[----:B--2---:R-:W-:Y:S05]  /*13cb0*/  @!P0 NANOSLEEP.SYNCS 0x989680 ;  /* 0x009896800000895d */ /* 0x004fea0003900000 */
[----:B------:R-:W2:Y:S02]  /*13cc0*/  @!P0 SYNCS.PHASECHK.TRANS64 P0, [R0+URZ+0x10], R5 ;  /* 0x00001005000085a7 */ /* 0x000ea400080010ff */
[----:B--2---:R-:W-:Y:S05]  /*13cd0*/  @!P0 BRA `(.L_x_137) ;  /* 0xfffffffc00f08947 */ /* 0x004fea000383ffff */
[----:B------:R-:W-:Y:S05]  /*13ce0*/  BRA `(.L_x_136) ;  /* 0xffffff8000ec7947 */ /* 0x000fea000383ffff */
.L_x_147:
[----:B-1----:R1:W4:Y:S02]  /*13cf0*/  SYNCS.PHASECHK.TRANS64.TRYWAIT P0, [R8+URZ+0x10], R5 ;  /* 0x00001005080075a7 */ /* 0x00232400080011ff */
[----:B----4-:R-:W-:Y:S05]  /*13d00*/  @!P0 NANOSLEEP.SYNCS 0x989680 ;  /* 0x009896800000895d */ /* 0x010fea0003900000 */
[----:B------:R-:W4:Y:S02]  /*13d10*/  @!P0 SYNCS.PHASECHK.TRANS64 P0, [R8+URZ+0x10], R5 ;  /* 0x00001005080085a7 */ /* 0x000f2400080010ff */
[----:B----4-:R-:W-:Y:S05]  /*13d20*/  @!P0 BRA `(.L_x_147) ;  /* 0xfffffffc00f08947 */ /* 0x010fea000383ffff */
[----:B------:R-:W-:Y:S05]  /*13d30*/  BRA `(.L_x_146) ;  /* 0xffffff9800807947 */ /* 0x000fea000383ffff */
.L_x_157:
[----:B-1----:R1:W4:Y:S02]  /*13d40*/  SYNCS.PHASECHK.TRANS64.TRYWAIT P0, [R8+URZ+0x10], R5 ;  /* 0x00001005080075a7 */ /* 0x00232400080011ff */
[----:B----4-:R-:W-:Y:S05]  /*13d50*/  @!P0 NANOSLEEP.SYNCS 0x989680 ;  /* 0x009896800000895d */ /* 0x010fea0003900000 */
[----:B------:R-:W4:Y:S02]  /*13d60*/  @!P0 SYNCS.PHASECHK.TRANS64 P0, [R8+URZ+0x10], R5 ;  /* 0x00001005080085a7 */ /* 0x000f2400080010ff */
[----:B----4-:R-:W-:Y:S05]  /*13d70*/  @!P0 BRA `(.L_x_157) ;  /* 0xfffffffc00f08947 */ /* 0x010fea000383ffff */
[----:B------:R-:W-:Y:S05]  /*13d80*/  BRA `(.L_x_156) ;  /* 0xffffffac00f07947 */ /* 0x000fea000383ffff */
.L_x_167:
[----:B-1----:R1:W4:Y:S02]  /*13d90*/  SYNCS.PHASECHK.TRANS64.TRYWAIT P0, [R0+URZ+0x10], R5 ;  /* 0x00001005000075a7 */ /* 0x00232400080011ff */
[----:B----4-:R-:W-:Y:S05]  /*13da0*/  @!P0 NANOSLEEP.SYNCS 0x989680 ;  /* 0x009896800000895d */ /* 0x010fea0003900000 */
[----:B------:R-:W4:Y:S02]  /*13db0*/  @!P0 SYNCS.PHASECHK.TRANS64 P0, [R0+URZ+0x10], R5 ;  /* 0x00001005000085a7 */ /* 0x000f2400080010ff */
[----:B----4-:R-:W-:Y:S05]  /*13dc0*/  @!P0 BRA `(.L_x_167) ;  /* 0xfffffffc00f08947 */ /* 0x010fea000383ffff */
[----:B------:R-:W-:Y:S05]  /*13dd0*/  BRA `(.L_x_166) ;  /* 0xffffffc400847947 */ /* 0x000fea000383ffff */
.L_x_177:
[----:B-1----:R1:W4:Y:S02]  /*13de0*/  SYNCS.PHASECHK.TRANS64.TRYWAIT P0, [R0+URZ+0x10], R3 ;  /* 0x00001003000075a7 */ /* 0x00232400080011ff */
[----:B----4-:R-:W-:Y:S05]  /*13df0*/  @!P0 NANOSLEEP.SYNCS 0x989680 ;  /* 0x009896800000895d */ /* 0x010fea0003900000 */
[----:B------:R-:W4:Y:S02]  /*13e00*/  @!P0 SYNCS.PHASECHK.TRANS64 P0, [R0+URZ+0x10], R3 ;  /* 0x00001003000085a7 */ /* 0x000f2400080010ff */
[----:B----4-:R-:W-:Y:S05]  /*13e10*/  @!P0 BRA `(.L_x_177) ;  /* 0xfffffffc00f08947 */ /* 0x010fea000383ffff */
[----:B------:R-:W-:Y:S05]  /*13e20*/  BRA `(.L_x_176) ;  /* 0xffffffd800e87947 */ /* 0x000fea000383ffff */
        .weak           $__internal_0_$__cuda_sm10x_tcgen05_guardrail_trap_col_being_dealloced_not_returned_by_alloc
        .type           $__internal_0_$__cuda_sm10x_tcgen05_guardrail_trap_col_being_dealloced_not_returned_by_alloc,@function
        .size           $__internal_0_$__cuda_sm10x_tcgen05_guardrail_trap_col_being_dealloced_not_returned_by_alloc,($__internal_1_$__cuda_sm10x_tcgen05_guardrail_trap_phase_invalid_during_alloc - $__internal_0_$__cuda_sm10x_tcgen05_guardrail_trap_col_being_dealloced_not_returned_by_alloc)
$__internal_0_$__cuda_sm10x_tcgen05_guardrail_trap_col_being_dealloced_not_returned_by_alloc:
[----:B------:R-:W-:Y:S05]  /*13e30*/  BPT.TRAP 0x1 ;  /* 0x000000040000795c */ /* 0x000fea0000300000 */
[----:B------:R-:W-:-:S04]  /*13e40*/  HFMA2 R3, -RZ, RZ, 0, 0 ;  /* 0x00000000ff037431 */ /* 0x000fc800000001ff */
[----:B------:R-:W-:Y:S05]  /*13e50*/  RET.REL.NODEC R2 `(_ZN7cutlass13device_kernelINS_4gemm6kernel13GemmUniversalIN4cute5tupleIJiiiiEEENS1_10collective13CollectiveMmaINS1_46MainloopSm100TmaUmmaWarpSpecializedBlockScaledILi1ELi2ELi1ENS5_IJNS4_1CILi2EEENSA_ILi1EEESC_EEEEENS5_IJNSA_ILi128EEENSA_ILi256EEESG_EEENS5_IJNS_12float_e4m3_tENS_13float_ue8m0_tEEEENS5_IJNS5_IJlSC_lEEENS4_6LayoutINS5_IJNS5_IJNS5_IJNSA_ILi32EEENSA_ILi4EEEEEEiEEESQ_NS5_IJSC_iEEEEEENS5_IJNS5_IJNS5_IJNSA_ILi16EEESO_EEEiEEENS5_IJNS5_IJNSA_ILi0EEESC_EEENSA_ILi512EEEEEENS5_IJSW_iEEEEEEEEEEESK_S13_NS4_8TiledMMAINS4_8MMA_AtomIJNS4_21SM100_MMA_MXF8F6F4_SSISI_SI_fSJ_Li128ELi256ELNS4_4UMMA5MajorE0ELS18_0ELNS17_7ScaleInE0ELS19_0EEEEEENSM_INS5_IJSC_SC_SC_EEENS5_IJSW_SW_SW_EEEEENS5_IJNS4_10UnderscoreES1F_S1F_EEEEENS5_IJNS4_13SM90_TMA_LOADES1I_EEENS5_IJNS4_14ComposedLayoutINS4_7SwizzleILi3ELi4ELi3EEENS4_18smem_ptr_flag_bitsILi8EEENSM_INS5_IJNSA_ILi8EEESF_EEENS5_IJSF_SC_EEEEEEENSM_INS5_IJNS5_IJNS5_IJSP_SC_EEENS5_IJSN_SC_EEEEEESC_NS5_IJSO_SB_EEEEEENS5_IJNS5_IJNS5_IJSU_SY_EEESX_EEESW_NS5_IJSC_SY_EEEEEEEEEEEvNS4_8identityENS5_IJNS4_23SM90_TMA_LOAD_MULTICASTES26_EEENS5_IJS1T_NSM_INS5_IJNS5_IJNS5_IJSP_SB_EEES1V_EEESC_S1X_EEENS5_IJS20_SW_NS5_IJSC_NSA_ILi1024EEEEEEEEEEEEEEvS25_EENS_8epilogue10collective18CollectiveEpilogueINS2H_23Sm100TmaWarpSpecializedILi4ELi2ELi32ELb1ELb0EEEJNS5_IJNSA_ILi64EEESG_SG_EEENS5_IJNSM_IS2M_SC_EENSM_INS5_IJSN_SB_EEENS5_IJSC_SF_EEEEEEEENS_10bfloat16_tESL_S2T_SL_NS2H_6fusion15FusionCallbacksIS2L_NS2U_17LinearCombinationIS2T_fS2T_fLNS_15FloatRoundStyleE2EEES2N_S2S_JEEENS4_5SM1004TMEM4LOAD26SM100_TMEM_LOAD_32dp32b32xES1I_NS1K_INS1L_ILi2ELi4ELi3EEENS1N_ILi16EEENSM_INS5_IJS1P_SN_EEES1V_EEEENS4_39AutoVectorizingCopyWithAssumedAlignmentILi128EEENS4_14SM90_TMA_STOREES38_S3A_S3A_EEEvvEEEEvNT_6ParamsE) ;  /* 0xfffffec002687950 */ /* 0x000fea0003c3ffff */
        .weak           $__internal_1_$__cuda_sm10x_tcgen05_guardrail_trap_phase_invalid_during_alloc
        .type           $__internal_1_$__cuda_sm10x_tcgen05_guardrail_trap_phase_invalid_during_alloc,@function
        .size           $__internal_1_$__cuda_sm10x_tcgen05_guardrail_trap_phase_invalid_during_alloc,($__internal_2_$__cuda_sm10x_tcgen05_guardrail_trap_unallocated_columns_being_dealloced - $__internal_1_$__cuda_sm10x_tcgen05_guardrail_trap_phase_invalid_during_alloc)
$__internal_1_$__cuda_sm10x_tcgen05_guardrail_trap_phase_invalid_during_alloc:
[----:B------:R-:W-:Y:S05]  /*13e60*/  BPT.TRAP 0x1 ;  /* 0x000000040000795c */ /* 0x000fea0000300000 */
[----:B------:R-:W-:-:S04]  /*13e70*/  MOV R3, 0x0 ;  /* 0x0000000000037802 */ /* 0x000fc80000000f00 */
[----:B------:R-:W-:Y:S05]  /*13e80*/  RET.REL.NODEC R2 `(_ZN7cutlass13device_kernelINS_4gemm6kernel13GemmUniversalIN4cute5tupleIJiiiiEEENS1_10collective13CollectiveMmaINS1_46MainloopSm100TmaUmmaWarpSpecializedBlockScaledILi1ELi2ELi1ENS5_IJNS4_1CILi2EEENSA_ILi1EEESC_EEEEENS5_IJNSA_ILi128EEENSA_ILi256EEESG_EEENS5_IJNS_12float_e4m3_tENS_13float_ue8m0_tEEEENS5_IJNS5_IJlSC_lEEENS4_6LayoutINS5_IJNS5_IJNS5_IJNSA_ILi32EEENSA_ILi4EEEEEEiEEESQ_NS5_IJSC_iEEEEEENS5_IJNS5_IJNS5_IJNSA_ILi16EEESO_EEEiEEENS5_IJNS5_IJNSA_ILi0EEESC_EEENSA_ILi512EEEEEENS5_IJSW_iEEEEEEEEEEESK_S13_NS4_8TiledMMAINS4_8MMA_AtomIJNS4_21SM100_MMA_MXF8F6F4_SSISI_SI_fSJ_Li128ELi256ELNS4_4UMMA5MajorE0ELS18_0ELNS17_7ScaleInE0ELS19_0EEEEEENSM_INS5_IJSC_SC_SC_EEENS5_IJSW_SW_SW_EEEEENS5_IJNS4_10UnderscoreES1F_S1F_EEEEENS5_IJNS4_13SM90_TMA_LOADES1I_EEENS5_IJNS4_14ComposedLayoutINS4_7SwizzleILi3ELi4ELi3EEENS4_18smem_ptr_flag_bitsILi8EEENSM_INS5_IJNSA_ILi8EEESF_EEENS5_IJSF_SC_EEEEEEENSM_INS5_IJNS5_IJNS5_IJSP_SC_EEENS5_IJSN_SC_EEEEEESC_NS5_IJSO_SB_EEEEEENS5_IJNS5_IJNS5_IJSU_SY_EEESX_EEESW_NS5_IJSC_SY_EEEEEEEEEEEvNS4_8identityENS5_IJNS4_23SM90_TMA_LOAD_MULTICASTES26_EEENS5_IJS1T_NSM_INS5_IJNS5_IJNS5_IJSP_SB_EEES1V_EEESC_S1X_EEENS5_IJS20_SW_NS5_IJSC_NSA_ILi1024EEEEEEEEEEEEEEvS25_EENS_8epilogue10collective18CollectiveEpilogueINS2H_23Sm100TmaWarpSpecializedILi4ELi2ELi32ELb1ELb0EEEJNS5_IJNSA_ILi64EEESG_SG_EEENS5_IJNSM_IS2M_SC_EENSM_INS5_IJSN_SB_EEENS5_IJSC_SF_EEEEEEEENS_10bfloat16_tESL_S2T_SL_NS2H_6fusion15FusionCallbacksIS2L_NS2U_17LinearCombinationIS2T_fS2T_fLNS_15FloatRoundStyleE2EEES2N_S2S_JEEENS4_5SM1004TMEM4LOAD26SM100_TMEM_LOAD_32dp32b32xES1I_NS1K_INS1L_ILi2ELi4ELi3EEENS1N_ILi16EEENSM_INS5_IJS1P_SN_EEES1V_EEEENS4_39AutoVectorizingCopyWithAssumedAlignmentILi128EEENS4_14SM90_TMA_STOREES38_S3A_S3A_EEEvvEEEEvNT_6ParamsE) ;  /* 0xfffffec0025c7950 */ /* 0x000fea0003c3ffff */
        .weak           $__internal_2_$__cuda_sm10x_tcgen05_guardrail_trap_unallocated_columns_being_dealloced
        .type           $__internal_2_$__cuda_sm10x_tcgen05_guardrail_trap_unallocated_columns_being_dealloced,@function
        .size           $__internal_2_$__cuda_sm10x_tcgen05_guardrail_trap_unallocated_columns_being_dealloced,(.L_x_231 - $__internal_2_$__cuda_sm10x_tcgen05_guardrail_trap_unallocated_columns_being_dealloced)
$__internal_2_$__cuda_sm10x_tcgen05_guardrail_trap_unallocated_columns_being_dealloced:
[----:B------:R-:W-:Y:S05]  /*13e90*/  BPT.TRAP 0x1 ;  /* 0x000000040000795c */ /* 0x000fea0000300000 */
[----:B------:R-:W-:-:S04]  /*13ea0*/  HFMA2 R3, -RZ, RZ, 0, 0 ;  /* 0x00000000ff037431 */ /* 0x000fc800000001ff */
[----:B------:R-:W-:Y:S05]  /*13eb0*/  RET.REL.NODEC R2 `(_ZN7cutlass13device_kernelINS_4gemm6kernel13GemmUniversalIN4cute5tupleIJiiiiEEENS1_10collective13CollectiveMmaINS1_46MainloopSm100TmaUmmaWarpSpecializedBlockScaledILi1ELi2ELi1ENS5_IJNS4_1CILi2EEENSA_ILi1EEESC_EEEEENS5_IJNSA_ILi128EEENSA_ILi256EEESG_EEENS5_IJNS_12float_e4m3_tENS_13float_ue8m0_tEEEENS5_IJNS5_IJlSC_lEEENS4_6LayoutINS5_IJNS5_IJNS5_IJNSA_ILi32EEENSA_ILi4EEEEEEiEEESQ_NS5_IJSC_iEEEEEENS5_IJNS5_IJNS5_IJNSA_ILi16EEESO_EEEiEEENS5_IJNS5_IJNSA_ILi0EEESC_EEENSA_ILi512EEEEEENS5_IJSW_iEEEEEEEEEEESK_S13_NS4_8TiledMMAINS4_8MMA_AtomIJNS4_21SM100_MMA_MXF8F6F4_SSISI_SI_fSJ_Li128ELi256ELNS4_4UMMA5MajorE0ELS18_0ELNS17_7ScaleInE0ELS19_0EEEEEENSM_INS5_IJSC_SC_SC_EEENS5_IJSW_SW_SW_EEEEENS5_IJNS4_10UnderscoreES1F_S1F_EEEEENS5_IJNS4_13SM90_TMA_LOADES1I_EEENS5_IJNS4_14ComposedLayoutINS4_7SwizzleILi3ELi4ELi3EEENS4_18smem_ptr_flag_bitsILi8EEENSM_INS5_IJNSA_ILi8EEESF_EEENS5_IJSF_SC_EEEEEEENSM_INS5_IJNS5_IJNS5_IJSP_SC_EEENS5_IJSN_SC_EEEEEESC_NS5_IJSO_SB_EEEEEENS5_IJNS5_IJNS5_IJSU_SY_EEESX_EEESW_NS5_IJSC_SY_EEEEEEEEEEEvNS4_8identityENS5_IJNS4_23SM90_TMA_LOAD_MULTICASTES26_EEENS5_IJS1T_NSM_INS5_IJNS5_IJNS5_IJSP_SB_EEES1V_EEESC_S1X_EEENS5_IJS20_SW_NS5_IJSC_NSA_ILi1024EEEEEEEEEEEEEEvS25_EENS_8epilogue10collective18CollectiveEpilogueINS2H_23Sm100TmaWarpSpecializedILi4ELi2ELi32ELb1ELb0EEEJNS5_IJNSA_ILi64EEESG_SG_EEENS5_IJNSM_IS2M_SC_EENSM_INS5_IJSN_SB_EEENS5_IJSC_SF_EEEEEEEENS_10bfloat16_tESL_S2T_SL_NS2H_6fusion15FusionCallbacksIS2L_NS2U_17LinearCombinationIS2T_fS2T_fLNS_15FloatRoundStyleE2EEES2N_S2S_JEEENS4_5SM1004TMEM4LOAD26SM100_TMEM_LOAD_32dp32b32xES1I_NS1K_INS1L_ILi2ELi4ELi3EEENS1N_ILi16EEENSM_INS5_IJS1P_SN_EEES1V_EEEENS4_39AutoVectorizingCopyWithAssumedAlignmentILi128EEENS4_14SM90_TMA_STOREES38_S3A_S3A_EEEvvEEEEvNT_6ParamsE) ;  /* 0xfffffec002507950 */ /* 0x000fea0003c3ffff */
.L_x_230:
[----:B------:R-:W-:-:S00]  /*13ec0*/  BRA `(.L_x_230) ;  /* 0xfffffffc00fc7947 */ /* 0x000fc0000383ffff */
[----:B------:R-:W-:-:S00]  /*13ed0*/  NOP ;  /* 0x0000000000007918 */ /* 0x000fc00000000000 */
        /* <DEDUP_REMOVED lines=10> */
.L_x_231:


//--------------------- .nv.global.init           --------------------------
	.section	.nv.global.init,"aw",@progbits
.nv.global.init:
	.type		$str$27,@object
	.size		$str$27,($str$28 - $str$27)
$str$27:
        /*0000*/ 	.byte	0x28, 0x61, 0x64, 0x64, 0x72, 0x65, 0x73, 0x73, 0x20, 0x26, 0x20, 0x6d, 0x61, 0x73, 0x6b, 0x29
        /*0010*/ 	.byte	0x20, 0x3d, 0x3d, 0x20, 0x30, 0x00
	.type		$str$28,@object
	.size		$str$28,($str$26 - $str$28)
$str$28:
        /*0016*/ 	.byte	0x2f, 0x74, 0x6d, 0x70, 0x2f, 0x63, 0x75, 0x74, 0x6c, 0x61, 0x73, 0x73, 0x5f, 0x73, 0x77, 0x65
        /*0026*/ 	.byte	0x65, 0x70, 0x5f, 0x73, 0x72, 0x63, 0x2f, 0x69, 0x6e, 0x63, 0x6c, 0x75, 0x64, 0x65, 0x2f, 0x63
        /*0036*/ 	.byte	0x75, 0x74, 0x65, 0x2f, 0x70, 0x6f, 0x69, 0x6e, 0x74, 0x65, 0x72, 0x5f, 0x66, 0x6c, 0x61, 0x67
        /*0046*/ 	.byte	0x67, 0x65, 0x64, 0x2e, 0x68, 0x70, 0x70, 0x00
	.type		$str$26,@object
	.size		$str$26,($str$25 - $str$26)
$str$26:
        /*004e*/ 	.byte	0x2f, 0x74, 0x6d, 0x70, 0x2f, 0x63, 0x75, 0x74, 0x6c, 0x61, 0x73, 0x73, 0x5f, 0x73, 0x77, 0x65
        /*005e*/ 	.byte	0x65, 0x70, 0x5f, 0x73, 0x72, 0x63, 0x2f, 0x69, 0x6e, 0x63, 0x6c, 0x75, 0x64, 0x65, 0x2f, 0x63
        /*006e*/ 	.byte	0x75, 0x74, 0x65, 0x2f, 0x61, 0x74, 0x6f, 0x6d, 0x2f, 0x63, 0x6f, 0x70, 0x79, 0x5f, 0x74, 0x72
        /*007e*/ 	.byte	0x61, 0x69, 0x74, 0x73, 0x5f, 0x73, 0x6d, 0x31, 0x30, 0x30, 0x2e, 0x68, 0x70, 0x70, 0x00
	.type		$str$25,@object
	.size		$str$25,(__unnamed_1 - $str$25)
$str$25:
        /*008d*/ 	.byte	0x28, 0x28, 0x75, 0x69, 0x6e, 0x74, 0x33, 0x32, 0x5f, 0x74, 0x28, 0x74, 0x68, 0x72, 0x65, 0x61
        /*009d*/ 	.byte	0x64, 0x49, 0x64, 0x78, 0x2e, 0x78, 0x29, 0x20, 0x2f, 0x20, 0x33, 0x32, 0x29, 0x20, 0x25, 0x20
        /*00ad*/ 	.byte	0x34, 0x29, 0x20, 0x3d, 0x3d, 0x20, 0x28, 0x28, 0x28, 0x74, 0x6d, 0x65, 0x6d, 0x5f, 0x61, 0x64
        /*00bd*/ 	.byte	0x64, 0x72, 0x20, 0x3e, 0x3e, 0x20, 0x31, 0x36, 0x29, 0x20, 0x2f, 0x20, 0x33, 0x32, 0x29, 0x20
        /*00cd*/ 	.byte	0x25, 0x20, 0x34, 0x29, 0x00
	.type		__unnamed_1,@object
	.size		__unnamed_1,(__unnamed_2 - __unnamed_1)
__unnamed_1:
        /*00d2*/ 	.byte	0x61, 0x75, 0x74, 0x6f, 0x20, 0x63, 0x75, 0x74, 0x65, 0x3a, 0x3a, 0x61, 0x73, 0x5f, 0x70, 0x6f
        /* <DEDUP_REMOVED lines=24> */
        /*0262*/ 	.byte	0x43, 0x3c, 0x34, 0x30, 0x39, 0x36, 0x3e, 0x3e, 0x3e, 0x3e, 0x5d, 0x00
	.type		__unnamed_2,@object
	.size		__unnamed_2,(.L_2 - __unnamed_2)
__unnamed_2:
        /* <DEDUP_REMOVED lines=42> */
        /*050e*/ 	.byte	0x3e, 0x3e, 0x5d, 0x00
.L_2:


//--------------------- .nv.shared._ZN7cutlass13device_kernelINS_4gemm6kernel13GemmUniversalIN4cute5tupleIJiiiiEEENS1_10collective13CollectiveMmaINS1_46MainloopSm100TmaUmmaWarpSpecializedBlockScaledILi1ELi2ELi1ENS5_IJNS4_1CILi2EEENSA_ILi1EEESC_EEEEENS5_IJNSA_ILi128EEENSA_ILi256EEESG_EEENS5_IJNS_12float_e4m3_tENS_13float_ue8m0_tEEEENS5_IJNS5_IJlSC_lEEENS4_6LayoutINS5_IJNS5_IJNS5_IJNSA_ILi32EEENSA_ILi4EEEEEEiEEESQ_NS5_IJSC_iEEEEEENS5_IJNS5_IJNS5_IJNSA_ILi16EEESO_EEEiEEENS5_IJNS5_IJNSA_ILi0EEESC_EEENSA_ILi512EEEEEENS5_IJSW_iEEEEEEEEEEESK_S13_NS4_8TiledMMAINS4_8MMA_AtomIJNS4_21SM100_MMA_MXF8F6F4_SSISI_SI_fSJ_Li128ELi256ELNS4_4UMMA5MajorE0ELS18_0ELNS17_7ScaleInE0ELS19_0EEEEEENSM_INS5_IJSC_SC_SC_EEENS5_IJSW_SW_SW_EEEEENS5_IJNS4_10UnderscoreES1F_S1F_EEEEENS5_IJNS4_13SM90_TMA_LOADES1I_EEENS5_IJNS4_14ComposedLayoutINS4_7SwizzleILi3ELi4ELi3EEENS4_18smem_ptr_flag_bitsILi8EEENSM_INS5_IJNSA_ILi8EEESF_EEENS5_IJSF_SC_EEEEEEENSM_INS5_IJNS5_IJNS5_IJSP_SC_EEENS5_IJSN_SC_EEEEEESC_NS5_IJSO_SB_EEEEEENS5_IJNS5_IJNS5_IJSU_SY_EEESX_EEESW_NS5_IJSC_SY_EEEEEEEEEEEvNS4_8identityENS5_IJNS4_23SM90_TMA_LOAD_MULTICASTES26_EEENS5_IJS1T_NSM_INS5_IJNS5_IJNS5_IJSP_SB_EEES1V_EEESC_S1X_EEENS5_IJS20_SW_NS5_IJSC_NSA_ILi1024EEEEEEEEEEEEEEvS25_EENS_8epilogue10collective18CollectiveEpilogueINS2H_23Sm100TmaWarpSpecializedILi4ELi2ELi32ELb1ELb0EEEJNS5_IJNSA_ILi64EEESG_SG_EEENS5_IJNSM_IS2M_SC_EENSM_INS5_IJSN_SB_EEENS5_IJSC_SF_EEEEEEEENS_10bfloat16_tESL_S2T_SL_NS2H_6fusion15FusionCallbacksIS2L_NS2U_17LinearCombinationIS2T_fS2T_fLNS_15FloatRoundStyleE2EEES2N_S2S_JEEENS4_5SM1004TMEM4LOAD26SM100_TMEM_LOAD_32dp32b32xES1I_NS1K_INS1L_ILi2ELi4ELi3EEENS1N_ILi16EEENSM_INS5_IJS1P_SN_EEES1V_EEEENS4_39AutoVectorizingCopyWithAssumedAlignmentILi128EEENS4_14SM90_TMA_STOREES38_S3A_S3A_EEEvvEEEEvNT_6ParamsE --------------------------
	.section	.nv.shared._ZN7cutlass13device_kernelINS_4gemm6kernel13GemmUniversalIN4cute5tupleIJiiiiEEENS1_10collective13CollectiveMmaINS1_46MainloopSm100TmaUmmaWarpSpecializedBlockScaledILi1ELi2ELi1ENS5_IJNS4_1CILi2EEENSA_ILi1EEESC_EEEEENS5_IJNSA_ILi128EEENSA_ILi256EEESG_EEENS5_IJNS_12float_e4m3_tENS_13float_ue8m0_tEEEENS5_IJNS5_IJlSC_lEEENS4_6LayoutINS5_IJNS5_IJNS5_IJNSA_ILi32EEENSA_ILi4EEEEEEiEEESQ_NS5_IJSC_iEEEEEENS5_IJNS5_IJNS5_IJNSA_ILi16EEESO_EEEiEEENS5_IJNS5_IJNSA_ILi0EEESC_EEENSA_ILi512EEEEEENS5_IJSW_iEEEEEEEEEEESK_S13_NS4_8TiledMMAINS4_8MMA_AtomIJNS4_21SM100_MMA_MXF8F6F4_SSISI_SI_fSJ_Li128ELi256ELNS4_4UMMA5MajorE0ELS18_0ELNS17_7ScaleInE0ELS19_0EEEEEENSM_INS5_IJSC_SC_SC_EEENS5_IJSW_SW_SW_EEEEENS5_IJNS4_10UnderscoreES1F_S1F_EEEEENS5_IJNS4_13SM90_TMA_LOADES1I_EEENS5_IJNS4_14ComposedLayoutINS4_7SwizzleILi3ELi4ELi3EEENS4_18smem_ptr_flag_bitsILi8EEENSM_INS5_IJNSA_ILi8EEESF_EEENS5_IJSF_SC_EEEEEEENSM_INS5_IJNS5_IJNS5_IJSP_SC_EEENS5_IJSN_SC_EEEEEESC_NS5_IJSO_SB_EEEEEENS5_IJNS5_IJNS5_IJSU_SY_EEESX_EEESW_NS5_IJSC_SY_EEEEEEEEEEEvNS4_8identityENS5_IJNS4_23SM90_TMA_LOAD_MULTICASTES26_EEENS5_IJS1T_NSM_INS5_IJNS5_IJNS5_IJSP_SB_EEES1V_EEESC_S1X_EEENS5_IJS20_SW_NS5_IJSC_NSA_ILi1024EEEEEEEEEEEEEEvS25_EENS_8epilogue10collective18CollectiveEpilogueINS2H_23Sm100TmaWarpSpecializedILi4ELi2ELi32ELb1ELb0EEEJNS5_IJNSA_ILi64EEESG_SG_EEENS5_IJNSM_IS2M_SC_EENSM_INS5_IJSN_SB_EEENS5_IJSC_SF_EEEEEEEENS_10bfloat16_tESL_S2T_SL_NS2H_6fusion15FusionCallbacksIS2L_NS2U_17LinearCombinationIS2T_fS2T_fLNS_15FloatRoundStyleE2EEES2N_S2S_JEEENS4_5SM1004TMEM4LOAD26SM100_TMEM_LOAD_32dp32b32xES1I_NS1K_INS1L_ILi2ELi4ELi3EEENS1N_ILi16EEENSM_INS5_IJS1P_SN_EEES1V_EEEENS4_39AutoVectorizingCopyWithAssumedAlignmentILi128EEENS4_14SM90_TMA_STOREES38_S3A_S3A_EEEvvEEEEvNT_6ParamsE,"aw",@nobits
	.sectionflags	@""
	.align	16
	.zero		1024


//--------------------- .nv.shared.reserved.0     --------------------------
	.section	.nv.shared.reserved.0,"aw",@nobits
	.weak		__nv_reservedSMEM_offset_0_alias
	.size		__nv_reservedSMEM_offset_0_alias, 0, 64
	.other		__nv_reservedSMEM_offset_0_alias,@"STO_CUDA_RESERVED_SHARED STV_DEFAULT"
__nv_reservedSMEM_offset_0_alias:
	.zero		0
.nv.shared.reserved.0:
	.zero		64
	.weak		__nv_reservedSMEM_tcgen05_partition
	.type		__nv_reservedSMEM_tcgen05_partition,@object
	.size		__nv_reservedSMEM_tcgen05_partition,(.L_0 - __nv_reservedSMEM_tcgen05_partition)
__nv_reservedSMEM_tcgen05_partition:
	.zero		32
.L_0:


//--------------------- .nv.global                --------------------------
	.section	.nv.global,"aw",@nobits
.nv.global:
	.type		_ZN40_INTERNAL_e988cb9d_4_k_cu_68f25eed_375364cute1_E,@object
	.size		_ZN40_INTERNAL_e988cb9d_4_k_cu_68f25eed_375364cute1_E,(_ZN40_INTERNAL_e988cb9d_4_k_cu_68f25eed_375364cuda3std3__45__cpo6cbeginE - _ZN40_INTERNAL_e988cb9d_4_k_cu_68f25eed_375364cute1_E)
_ZN40_INTERNAL_e988cb9d_4_k_cu_68f25eed_375364cute1_E:
	.zero		1
	.type		_ZN40_INTERNAL_e988cb9d_4_k_cu_68f25eed_375364cuda3std3__45__cpo6cbeginE,@object
	.size		_ZN40_INTERNAL_e988cb9d_4_k_cu_68f25eed_375364cuda3std3__45__cpo6cbeginE,(_ZN40_INTERNAL_e988cb9d_4_k_cu_68f25eed_375364cuda3std3__48in_placeE - _ZN40_INTERNAL_e988cb9d_4_k_cu_68f25eed_375364cuda3std3__45__cpo6cbeginE)
_ZN40_INTERNAL_e988cb9d_4_k_cu_68f25eed_375364cuda3std3__45__cpo6cbeginE:
	.zero		1
	.type		_ZN40_INTERNAL_e988cb9d_4_k_cu_68f25eed_375364cuda3std3__48in_placeE,@object
	.size		_ZN40_INTERNAL_e988cb9d_4_k_cu_68f25eed_375364cuda3std3__48in_placeE,(_ZN40_INTERNAL_e988cb9d_4_k_cu_68f25eed_375364cuda3std6ranges3__45__cpo9iter_moveE - _ZN40_INTERNAL_e988cb9d_4_k_cu_68f25eed_375364cuda3std3__48in_placeE)
_ZN40_INTERNAL_e988cb9d_4_k_cu_68f25eed_375364cuda3std3__48in_placeE:
	.zero		1
	.type		_ZN40_INTERNAL_e988cb9d_4_k_cu_68f25eed_375364cuda3std6ranges3__45__cpo9iter_moveE,@object
	.size		_ZN40_INTERNAL_e988cb9d_4_k_cu_68f25eed_375364cuda3std6ranges3__45__cpo9iter_moveE,(_ZN40_INTERNAL_e988cb9d_4_k_cu_68f25eed_375364cuda3std3__45__cpo5beginE - _ZN40_INTERNAL_e988cb9d_4_k_cu_68f25eed_375364cuda3std6ranges3__45__cpo9iter_moveE)
_ZN40_INTERNAL_e988cb9d_4_k_cu_68f25eed_375364cuda3std6ranges3__45__cpo9iter_moveE:
	.zero		1
	.type		_ZN40_INTERNAL_e988cb9d_4_k_cu_68f25eed_375364cuda3std3__45__cpo5beginE,@object
	.size		_ZN40_INTERNAL_e988cb9d_4_k_cu_68f25eed_375364cuda3std3__45__cpo5beginE,(_ZN40_INTERNAL_e988cb9d_4_k_cu_68f25eed_375364cuda3std3__442_GLOBAL__N__e988cb9d_4_k_cu_68f25eed_375366ignoreE - _ZN40_INTERNAL_e988cb9d_4_k_cu_68f25eed_375364cuda3std3__45__cpo5beginE)
_ZN40_INTERNAL_e988cb9d_4_k_cu_68f25eed_375364cuda3std3__45__cpo5beginE:
	.zero		1
	.type		_ZN40_INTERNAL_e988cb9d_4_k_cu_68f25eed_375364cuda3std3__442_GLOBAL__N__e988cb9d_4_k_cu_68f25eed_375366ignoreE,@object
	.size		_ZN40_INTERNAL_e988cb9d_4_k_cu_68f25eed_375364cuda3std3__442_GLOBAL__N__e988cb9d_4_k_cu_68f25eed_375366ignoreE,(_ZN40_INTERNAL_e988cb9d_4_k_cu_68f25eed_375364cute7productE - _ZN40_INTERNAL_e988cb9d_4_k_cu_68f25eed_375364cuda3std3__442_GLOBAL__N__e988cb9d_4_k_cu_68f25eed_375366ignoreE)
_ZN40_INTERNAL_e988cb9d_4_k_cu_68f25eed_375364cuda3std3__442_GLOBAL__N__e988cb9d_4_k_cu_68f25eed_375366ignoreE:
	.zero		1
	.type		_ZN40_INTERNAL_e988cb9d_4_k_cu_68f25eed_375364cute7productE,@object
	.size		_ZN40_INTERNAL_e988cb9d_4_k_cu_68f25eed_375364cute7productE,(_ZN40_INTERNAL_e988cb9d_4_k_cu_68f25eed_375364cuda3std3__45__cpo3endE - _ZN40_INTERNAL_e988cb9d_4_k_cu_68f25eed_375364cute7productE)
_ZN40_INTERNAL_e988cb9d_4_k_cu_68f25eed_375364cute7productE:
	.zero		1
	.type		_ZN40_INTERNAL_e988cb9d_4_k_cu_68f25eed_375364cuda3std3__45__cpo3endE,@object
	.size		_ZN40_INTERNAL_e988cb9d_4_k_cu_68f25eed_375364cuda3std3__45__cpo3endE,(_ZN40_INTERNAL_e988cb9d_4_k_cu_68f25eed_375364cuda3std3__419piecewise_constructE - _ZN40_INTERNAL_e988cb9d_4_k_cu_68f25eed_375364cuda3std3__45__cpo3endE)
_ZN40_INTERNAL_e988cb9d_4_k_cu_68f25eed_375364cuda3std3__45__cpo3endE:
	.zero		1
	.type		_ZN40_INTERNAL_e988cb9d_4_k_cu_68f25eed_375364cuda3std3__419piecewise_constructE,@object
	.size		_ZN40_INTERNAL_e988cb9d_4_k_cu_68f25eed_375364cuda3std3__419piecewise_constructE,(_ZN40_INTERNAL_e988cb9d_4_k_cu_68f25eed_375364cuda3std3__45__cpo4cendE - _ZN40_INTERNAL_e988cb9d_4_k_cu_68f25eed_375364cuda3std3__419piecewise_constructE)
_ZN40_INTERNAL_e988cb9d_4_k_cu_68f25eed_375364cuda3std3__419piecewise_constructE:
	.zero		1
	.type		_ZN40_INTERNAL_e988cb9d_4_k_cu_68f25eed_375364cuda3std3__45__cpo4cendE,@object
	.size		_ZN40_INTERNAL_e988cb9d_4_k_cu_68f25eed_375364cuda3std3__45__cpo4cendE,(_ZN40_INTERNAL_e988cb9d_4_k_cu_68f25eed_375364cuda3std6ranges3__45__cpo4swapE - _ZN40_INTERNAL_e988cb9d_4_k_cu_68f25eed_375364cuda3std3__45__cpo4cendE)
_ZN40_INTERNAL_e988cb9d_4_k_cu_68f25eed_375364cuda3std3__45__cpo4cendE:
	.zero		1
	.type		_ZN40_INTERNAL_e988cb9d_4_k_cu_68f25eed_375364cuda3std6ranges3__45__cpo4swapE,@object
	.size		_ZN40_INTERNAL_e988cb9d_4_k_cu_68f25eed_375364cuda3std6ranges3__45__cpo4swapE,(.L_10 - _ZN40_INTERNAL_e988cb9d_4_k_cu_68f25eed_375364cuda3std6ranges3__45__cpo4swapE)
_ZN40_INTERNAL_e988cb9d_4_k_cu_68f25eed_375364cuda3std6ranges3__45__cpo4swapE:
	.zero		1
.L_10:


//--------------------- .nv.constant0._ZN7cutlass13device_kernelINS_4gemm6kernel13GemmUniversalIN4cute5tupleIJiiiiEEENS1_10collective13CollectiveMmaINS1_46MainloopSm100TmaUmmaWarpSpecializedBlockScaledILi1ELi2ELi1ENS5_IJNS4_1CILi2EEENSA_ILi1EEESC_EEEEENS5_IJNSA_ILi128EEENSA_ILi256EEESG_EEENS5_IJNS_12float_e4m3_tENS_13float_ue8m0_tEEEENS5_IJNS5_IJlSC_lEEENS4_6LayoutINS5_IJNS5_IJNS5_IJNSA_ILi32EEENSA_ILi4EEEEEEiEEESQ_NS5_IJSC_iEEEEEENS5_IJNS5_IJNS5_IJNSA_ILi16EEESO_EEEiEEENS5_IJNS5_IJNSA_ILi0EEESC_EEENSA_ILi512EEEEEENS5_IJSW_iEEEEEEEEEEESK_S13_NS4_8TiledMMAINS4_8MMA_AtomIJNS4_21SM100_MMA_MXF8F6F4_SSISI_SI_fSJ_Li128ELi256ELNS4_4UMMA5MajorE0ELS18_0ELNS17_7ScaleInE0ELS19_0EEEEEENSM_INS5_IJSC_SC_SC_EEENS5_IJSW_SW_SW_EEEEENS5_IJNS4_10UnderscoreES1F_S1F_EEEEENS5_IJNS4_13SM90_TMA_LOADES1I_EEENS5_IJNS4_14ComposedLayoutINS4_7SwizzleILi3ELi4ELi3EEENS4_18smem_ptr_flag_bitsILi8EEENSM_INS5_IJNSA_ILi8EEESF_EEENS5_IJSF_SC_EEEEEEENSM_INS5_IJNS5_IJNS5_IJSP_SC_EEENS5_IJSN_SC_EEEEEESC_NS5_IJSO_SB_EEEEEENS5_IJNS5_IJNS5_IJSU_SY_EEESX_EEESW_NS5_IJSC_SY_EEEEEEEEEEEvNS4_8identityENS5_IJNS4_23SM90_TMA_LOAD_MULTICASTES26_EEENS5_IJS1T_NSM_INS5_IJNS5_IJNS5_IJSP_SB_EEES1V_EEESC_S1X_EEENS5_IJS20_SW_NS5_IJSC_NSA_ILi1024EEEEEEEEEEEEEEvS25_EENS_8epilogue10collective18CollectiveEpilogueINS2H_23Sm100TmaWarpSpecializedILi4ELi2ELi32ELb1ELb0EEEJNS5_IJNSA_ILi64EEESG_SG_EEENS5_IJNSM_IS2M_SC_EENSM_INS5_IJSN_SB_EEENS5_IJSC_SF_EEEEEEEENS_10bfloat16_tESL_S2T_SL_NS2H_6fusion15FusionCallbacksIS2L_NS2U_17LinearCombinationIS2T_fS2T_fLNS_15FloatRoundStyleE2EEES2N_S2S_JEEENS4_5SM1004TMEM4LOAD26SM100_TMEM_LOAD_32dp32b32xES1I_NS1K_INS1L_ILi2ELi4ELi3EEENS1N_ILi16EEENSM_INS5_IJS1P_SN_EEES1V_EEEENS4_39AutoVectorizingCopyWithAssumedAlignmentILi128EEENS4_14SM90_TMA_STOREES38_S3A_S3A_EEEvvEEEEvNT_6ParamsE --------------------------
	.section	.nv.constant0._ZN7cutlass13device_kernelINS_4gemm6kernel13GemmUniversalIN4cute5tupleIJiiiiEEENS1_10collective13CollectiveMmaINS1_46MainloopSm100TmaUmmaWarpSpecializedBlockScaledILi1ELi2ELi1ENS5_IJNS4_1CILi2EEENSA_ILi1EEESC_EEEEENS5_IJNSA_ILi128EEENSA_ILi256EEESG_EEENS5_IJNS_12float_e4m3_tENS_13float_ue8m0_tEEEENS5_IJNS5_IJlSC_lEEENS4_6LayoutINS5_IJNS5_IJNS5_IJNSA_ILi32EEENSA_ILi4EEEEEEiEEESQ_NS5_IJSC_iEEEEEENS5_IJNS5_IJNS5_IJNSA_ILi16EEESO_EEEiEEENS5_IJNS5_IJNSA_ILi0EEESC_EEENSA_ILi512EEEEEENS5_IJSW_iEEEEEEEEEEESK_S13_NS4_8TiledMMAINS4_8MMA_AtomIJNS4_21SM100_MMA_MXF8F6F4_SSISI_SI_fSJ_Li128ELi256ELNS4_4UMMA5MajorE0ELS18_0ELNS17_7ScaleInE0ELS19_0EEEEEENSM_INS5_IJSC_SC_SC_EEENS5_IJSW_SW_SW_EEEEENS5_IJNS4_10UnderscoreES1F_S1F_EEEEENS5_IJNS4_13SM90_TMA_LOADES1I_EEENS5_IJNS4_14ComposedLayoutINS4_7SwizzleILi3ELi4ELi3EEENS4_18smem_ptr_flag_bitsILi8EEENSM_INS5_IJNSA_ILi8EEESF_EEENS5_IJSF_SC_EEEEEEENSM_INS5_IJNS5_IJNS5_IJSP_SC_EEENS5_IJSN_SC_EEEEEESC_NS5_IJSO_SB_EEEEEENS5_IJNS5_IJNS5_IJSU_SY_EEESX_EEESW_NS5_IJSC_SY_EEEEEEEEEEEvNS4_8identityENS5_IJNS4_23SM90_TMA_LOAD_MULTICASTES26_EEENS5_IJS1T_NSM_INS5_IJNS5_IJNS5_IJSP_SB_EEES1V_EEESC_S1X_EEENS5_IJS20_SW_NS5_IJSC_NSA_ILi1024EEEEEEEEEEEEEEvS25_EENS_8epilogue10collective18CollectiveEpilogueINS2H_23Sm100TmaWarpSpecializedILi4ELi2ELi32ELb1ELb0EEEJNS5_IJNSA_ILi64EEESG_SG_EEENS5_IJNSM_IS2M_SC_EENSM_INS5_IJSN_SB_EEENS5_IJSC_SF_EEEEEEEENS_10bfloat16_tESL_S2T_SL_NS2H_6fusion15FusionCallbacksIS2L_NS2U_17LinearCombinationIS2T_fS2T_fLNS_15FloatRoundStyleE2EEES2N_S2S_JEEENS4_5SM1004TMEM4LOAD26SM100_TMEM_LOAD_32dp32b32xES1I_NS1K_INS1L_ILi2ELi4ELi3EEENS1N_ILi16EEENSM_INS5_IJS1P_SN_EEES1V_EEEENS4_39AutoVectorizingCopyWithAssumedAlignmentILi128EEENS4_14SM90_TMA_STOREES38_S3A_S3A_EEEvvEEEEvNT_6ParamsE,"a",@progbits
	.sectionflags	@""
	.align	4
.nv.constant0._ZN7cutlass13device_kernelINS_4gemm6kernel13GemmUniversalIN4cute5tupleIJiiiiEEENS1_10collective13CollectiveMmaINS1_46MainloopSm100TmaUmmaWarpSpecializedBlockScaledILi1ELi2ELi1ENS5_IJNS4_1CILi2EEENSA_ILi1EEESC_EEEEENS5_IJNSA_ILi128EEENSA_ILi256EEESG_EEENS5_IJNS_12float_e4m3_tENS_13float_ue8m0_tEEEENS5_IJNS5_IJlSC_lEEENS4_6LayoutINS5_IJNS5_IJNS5_IJNSA_ILi32EEENSA_ILi4EEEEEEiEEESQ_NS5_IJSC_iEEEEEENS5_IJNS5_IJNS5_IJNSA_ILi16EEESO_EEEiEEENS5_IJNS5_IJNSA_ILi0EEESC_EEENSA_ILi512EEEEEENS5_IJSW_iEEEEEEEEEEESK_S13_NS4_8TiledMMAINS4_8MMA_AtomIJNS4_21SM100_MMA_MXF8F6F4_SSISI_SI_fSJ_Li128ELi256ELNS4_4UMMA5MajorE0ELS18_0ELNS17_7ScaleInE0ELS19_0EEEEEENSM_INS5_IJSC_SC_SC_EEENS5_IJSW_SW_SW_EEEEENS5_IJNS4_10UnderscoreES1F_S1F_EEEEENS5_IJNS4_13SM90_TMA_LOADES1I_EEENS5_IJNS4_14ComposedLayoutINS4_7SwizzleILi3ELi4ELi3EEENS4_18smem_ptr_flag_bitsILi8EEENSM_INS5_IJNSA_ILi8EEESF_EEENS5_IJSF_SC_EEEEEEENSM_INS5_IJNS5_IJNS5_IJSP_SC_EEENS5_IJSN_SC_EEEEEESC_NS5_IJSO_SB_EEEEEENS5_IJNS5_IJNS5_IJSU_SY_EEESX_EEESW_NS5_IJSC_SY_EEEEEEEEEEEvNS4_8identityENS5_IJNS4_23SM90_TMA_LOAD_MULTICASTES26_EEENS5_IJS1T_NSM_INS5_IJNS5_IJNS5_IJSP_SB_EEES1V_EEESC_S1X_EEENS5_IJS20_SW_NS5_IJSC_NSA_ILi1024EEEEEEEEEEEEEEvS25_EENS_8epilogue10collective18CollectiveEpilogueINS2H_23Sm100TmaWarpSpecializedILi4ELi2ELi32ELb1ELb0EEEJNS5_IJNSA_ILi64EEESG_SG_EEENS5_IJNSM_IS2M_SC_EENSM_INS5_IJSN_SB_EEENS5_IJSC_SF_EEEEEEEENS_10bfloat16_tESL_S2T_SL_NS2H_6fusion15FusionCallbacksIS2L_NS2U_17LinearCombinationIS2T_fS2T_fLNS_15FloatRoundStyleE2EEES2N_S2S_JEEENS4_5SM1004TMEM4LOAD26SM100_TMEM_LOAD_32dp32b32xES1I_NS1K_INS1L_ILi2ELi4ELi3EEENS1N_ILi16EEENSM_INS5_IJS1P_SN_EEES1V_EEEENS4_39AutoVectorizingCopyWithAssumedAlignmentILi128EEENS4_14SM90_TMA_STOREES38_S3A_S3A_EEEvvEEEEvNT_6ParamsE:
	.zero		3968


//--------------------- SYMBOLS --------------------------

	.type		.nv.reservedSmem.offset0,@object
	.size		.nv.reservedSmem.offset0,0x4
	.type		.nv.reservedSmem.cap,@object
	.size		.nv.reservedSmem.cap,0x4
	.type		__assertfail,@function
